// Copyright (c) 2024, Jay Shah, Ganesh Bikshandi, Ying Zhang, Vijay Thakkar, Pradeep Ramani, Tri Dao.
// Splitting the different template instantiations to different files to speed up compilation.
// This file is auto-generated. See "generate_kernels.py"

#include "flash_bwd_launch_template.h"

#ifndef FLASHATTENTION_DISABLE_HDIM96
template<>
void run_mha_bwd_<90, cutlass::half_t, 96, true>(Flash_bwd_params &params, cudaStream_t stream) {
    run_mha_bwd_hdim96<90, cutlass::half_t, true>(params, stream);
}
#endif


// ===== COMPILED SASS (sm_90a) =====

	.target	sm_90a

	.elftype	@"ET_EXEC"


//--------------------- .note.nv.tkinfo           --------------------------
	.section	.note.nv.tkinfo,"",@"SHT_NOTE"
	.sectionflags	@"SHF_NOTE_NV_TKINFO"
	.tkinfo
        /*0018*/ 	.word	0x00000002
        /*0030*/ 	.string	""
        /*0030*/ 	.string	"ptxas"
        /*0030*/ 	.string	"Cuda compilation tools, release 13.0, V13.0.88"
        /*0030*/ 	.string	"Build cuda_13.0.r13.0/compiler.36424714_0"
        /*0030*/ 	.string	"-arch sm_90a -m 64 "



//--------------------- .note.nv.cuinfo           --------------------------
	.section	.note.nv.cuinfo,"",@"SHT_NOTE"
	.sectionflags	@"SHF_NOTE_NV_CUINFO"
        /*0018*/ 	.short	0x0002
        /*001a*/ 	.short	0x005a
        /*001c*/ 	.short	0x0082
	.zero		2


//--------------------- .nv.info                  --------------------------
	.section	.nv.info,"",@"SHT_CUDA_INFO"
	.align	4


	//----- nvinfo : EIATTR_REGCOUNT
	.align		4
        /*0000*/ 	.byte	0x04, 0x2f
        /*0002*/ 	.short	(.L_19 - .L_18)
	.align		4
.L_18:
        /*0004*/ 	.word	index@(_ZN7cutlass13device_kernelIN5flash22FlashAttnBwdPreprocessIN4cute5tupleIJNS3_1CILi64EEENS5_ILi96EEEEEENS_6half_tEfNS_4arch4Sm90ELb1ELb1EEEEEvNT_6ParamsE)
        /*0008*/ 	.word	0x00000030


	//----- nvinfo : EIATTR_FRAME_SIZE
	.align		4
.L_19:
        /*000c*/ 	.byte	0x04, 0x11
        /*000e*/ 	.short	(.L_21 - .L_20)
	.align		4
.L_20:
        /*0010*/ 	.word	index@(_ZN7cutlass13device_kernelIN5flash22FlashAttnBwdPreprocessIN4cute5tupleIJNS3_1CILi64EEENS5_ILi96EEEEEENS_6half_tEfNS_4arch4Sm90ELb1ELb1EEEEEvNT_6ParamsE)
        /*0014*/ 	.word	0x00000000


	//----- nvinfo : EIATTR_REGCOUNT
	.align		4
.L_21:
        /*0018*/ 	.byte	0x04, 0x2f
        /*001a*/ 	.short	(.L_23 - .L_22)
	.align		4
.L_22:
        /*001c*/ 	.word	index@(_ZN7cutlass13device_kernelIN5flash11enable_sm90INS1_16FlashAttnBwdSm90INS1_25CollectiveMainloopBwdSm90ILi2ELi2ELi2EN4cute5tupleIJNS5_1CILi1EEES8_S8_EEENS6_IJNS7_ILi64EEENS7_ILi128EEENS7_ILi96EEEEEENS_6half_tEfNS_4arch4Sm90ELb1ELb0ELb1ELb1ELb1ELb1ELb0ELb0ELi2ELi1ELi2ELi1ELb1EEENS1_24CollectiveEpilogueBwdGQAISD_fSG_Li256ELb1ELb1EEENS1_25SingleTileBwdLPTSchedulerILb1ELi128ELb1EEEEEEEEEvNT_6ParamsE)
        /*0020*/ 	.word	0x000000a8


	//----- nvinfo : EIATTR_FRAME_SIZE
	.align		4
.L_23:
        /*0024*/ 	.byte	0x04, 0x11
        /*0026*/ 	.short	(.L_25 - .L_24)
	.align		4
.L_24:
        /*0028*/ 	.word	index@(_ZN7cutlass13device_kernelIN5flash11enable_sm90INS1_16FlashAttnBwdSm90INS1_25CollectiveMainloopBwdSm90ILi2ELi2ELi2EN4cute5tupleIJNS5_1CILi1EEES8_S8_EEENS6_IJNS7_ILi64EEENS7_ILi128EEENS7_ILi96EEEEEENS_6half_tEfNS_4arch4Sm90ELb1ELb0ELb1ELb1ELb1ELb1ELb0ELb0ELi2ELi1ELi2ELi1ELb1EEENS1_24CollectiveEpilogueBwdGQAISD_fSG_Li256ELb1ELb1EEENS1_25SingleTileBwdLPTSchedulerILb1ELi128ELb1EEEEEEEEEvNT_6ParamsE)
        /*002c*/ 	.word	0x00000008


	//----- nvinfo : EIATTR_REGCOUNT
	.align		4
.L_25:
        /*0030*/ 	.byte	0x04, 0x2f
        /*0032*/ 	.short	(.L_27 - .L_26)
	.align		4
.L_26:
        /*0034*/ 	.word	index@(_ZN7cutlass13device_kernelIN5flash32FlashAttnBwdPostprocessConvertdQIN4cute5tupleIJNS3_1CILi64EEENS5_ILi96EEEEEENS_6half_tEfNS_4arch4Sm90ELi256ENS3_8TiledMMAINS3_8MMA_AtomIJNS3_4SM904GMMA25MMA_64x16x16_F32F16F16_SSILNSF_5MajorE0ELSH_1ELNSF_7ScaleInE1ELSI_1EEEEEENS3_6LayoutINS4_IJNS5_ILi1EEENS5_ILi2EEESM_EEENS4_IJNS5_ILi0EEESM_SP_EEEEENS4_IJNS3_10UnderscoreESS_SS_EEEEELb0EEEEEvNT_6ParamsE)
        /*0038*/ 	.word	0x0000002f


	//----- nvinfo : EIATTR_FRAME_SIZE
	.align		4
.L_27:
        /*003c*/ 	.byte	0x04, 0x11
        /*003e*/ 	.short	(.L_29 - .L_28)
	.align		4
.L_28:
        /*0040*/ 	.word	index@(_ZN7cutlass13device_kernelIN5flash32FlashAttnBwdPostprocessConvertdQIN4cute5tupleIJNS3_1CILi64EEENS5_ILi96EEEEEENS_6half_tEfNS_4arch4Sm90ELi256ENS3_8TiledMMAINS3_8MMA_AtomIJNS3_4SM904GMMA25MMA_64x16x16_F32F16F16_SSILNSF_5MajorE0ELSH_1ELNSF_7ScaleInE1ELSI_1EEEEEENS3_6LayoutINS4_IJNS5_ILi1EEENS5_ILi2EEESM_EEENS4_IJNS5_ILi0EEESM_SP_EEEEENS4_IJNS3_10UnderscoreESS_SS_EEEEELb0EEEEEvNT_6ParamsE)
        /*0044*/ 	.word	0x00000000


	//----- nvinfo : EIATTR_REGCOUNT
	.align		4
.L_29:
        /*0048*/ 	.byte	0x04, 0x2f
        /*004a*/ 	.short	(.L_31 - .L_30)
	.align		4
.L_30:
        /*004c*/ 	.word	index@(_ZN7cutlass13device_kernelIN5flash32FlashAttnBwdPostprocessConvertdQIN4cute5tupleIJNS3_1CILi128EEENS5_ILi96EEEEEENS_6half_tEfNS_4arch4Sm90ELi256ENS3_8TiledMMAINS3_8MMA_AtomIJNS3_4SM904GMMA25MMA_64x96x16_F32F16F16_RSILNSF_5MajorE0ELSH_1ELNSF_7ScaleInE1ELSI_1EEEEEENS3_6LayoutINS4_IJNS5_ILi2EEENS5_ILi1EEESN_EEENS4_IJSN_NS5_ILi0EEESP_EEEEENS4_IJNS3_10UnderscoreESS_SS_EEEEELb0EEEEEvNT_6ParamsE)
        /*0050*/ 	.word	0x00000048


	//----- nvinfo : EIATTR_FRAME_SIZE
	.align		4
.L_31:
        /*0054*/ 	.byte	0x04, 0x11
        /*0056*/ 	.short	(.L_33 - .L_32)
	.align		4
.L_32:
        /*0058*/ 	.word	index@(_ZN7cutlass13device_kernelIN5flash32FlashAttnBwdPostprocessConvertdQIN4cute5tupleIJNS3_1CILi128EEENS5_ILi96EEEEEENS_6half_tEfNS_4arch4Sm90ELi256ENS3_8TiledMMAINS3_8MMA_AtomIJNS3_4SM904GMMA25MMA_64x96x16_F32F16F16_RSILNSF_5MajorE0ELSH_1ELNSF_7ScaleInE1ELSI_1EEEEEENS3_6LayoutINS4_IJNS5_ILi2EEENS5_ILi1EEESN_EEENS4_IJSN_NS5_ILi0EEESP_EEEEENS4_IJNS3_10UnderscoreESS_SS_EEEEELb0EEEEEvNT_6ParamsE)
        /*005c*/ 	.word	0x00000000


	//----- nvinfo : EIATTR_REGCOUNT
	.align		4
.L_33:
        /*0060*/ 	.byte	0x04, 0x2f
        /*0062*/ 	.short	(.L_35 - .L_34)
	.align		4
.L_34:
        /*0064*/ 	.word	index@(_ZN7cutlass13device_kernelIN5flash11enable_sm90INS1_16FlashAttnBwdSm90INS1_25CollectiveMainloopBwdSm90ILi2ELi2ELi2EN4cute5tupleIJNS5_1CILi1EEES8_S8_EEENS6_IJNS7_ILi64EEENS7_ILi128EEENS7_ILi96EEEEEENS_6half_tEfNS_4arch4Sm90ELb1ELb0ELb1ELb1ELb0ELb1ELb0ELb0ELi2ELi1ELi2ELi1ELb1EEENS1_24CollectiveEpilogueBwdGQAISD_fSG_Li256ELb1ELb0EEENS1_25SingleTileBwdLPTSchedulerILb1ELi128ELb0EEEEEEEEEvNT_6ParamsE)
        /*0068*/ 	.word	0x000000a8


	//----- nvinfo : EIATTR_FRAME_SIZE
	.align		4
.L_35:
        /*006c*/ 	.byte	0x04, 0x11
        /*006e*/ 	.short	(.L_37 - .L_36)
	.align		4
.L_36:
        /*0070*/ 	.word	index@(_ZN7cutlass13device_kernelIN5flash11enable_sm90INS1_16FlashAttnBwdSm90INS1_25CollectiveMainloopBwdSm90ILi2ELi2ELi2EN4cute5tupleIJNS5_1CILi1EEES8_S8_EEENS6_IJNS7_ILi64EEENS7_ILi128EEENS7_ILi96EEEEEENS_6half_tEfNS_4arch4Sm90ELb1ELb0ELb1ELb1ELb0ELb1ELb0ELb0ELi2ELi1ELi2ELi1ELb1EEENS1_24CollectiveEpilogueBwdGQAISD_fSG_Li256ELb1ELb0EEENS1_25SingleTileBwdLPTSchedulerILb1ELi128ELb0EEEEEEEEEvNT_6ParamsE)
        /*0074*/ 	.word	0x00000008


	//----- nvinfo : EIATTR_REGCOUNT
	.align		4
.L_37:
        /*0078*/ 	.byte	0x04, 0x2f
        /*007a*/ 	.short	(.L_39 - .L_38)
	.align		4
.L_38:
        /*007c*/ 	.word	index@(_ZN7cutlass13device_kernelIN5flash11enable_sm90INS1_16FlashAttnBwdSm90INS1_25CollectiveMainloopBwdSm90ILi2ELi2ELi2EN4cute5tupleIJNS5_1CILi1EEES8_S8_EEENS6_IJNS7_ILi64EEENS7_ILi128EEENS7_ILi96EEEEEENS_6half_tEfNS_4arch4Sm90ELb1ELb0ELb1ELb1ELb1ELb1ELb0ELb0ELi2ELi1ELi2ELi1ELb1EEENS1_21CollectiveEpilogueBwdISD_SE_SG_Li256ELb1ELb0ELi1EEENS1_25SingleTileBwdLPTSchedulerILb1ELi128ELb1EEEEEEEEEvNT_6ParamsE)
        /*0080*/ 	.word	0x000000a8


	//----- nvinfo : EIATTR_FRAME_SIZE
	.align		4
.L_39:
        /*0084*/ 	.byte	0x04, 0x11
        /*0086*/ 	.short	(.L_41 - .L_40)
	.align		4
.L_40:
        /*0088*/ 	.word	index@(_ZN7cutlass13device_kernelIN5flash11enable_sm90INS1_16FlashAttnBwdSm90INS1_25CollectiveMainloopBwdSm90ILi2ELi2ELi2EN4cute5tupleIJNS5_1CILi1EEES8_S8_EEENS6_IJNS7_ILi64EEENS7_ILi128EEENS7_ILi96EEEEEENS_6half_tEfNS_4arch4Sm90ELb1ELb0ELb1ELb1ELb1ELb1ELb0ELb0ELi2ELi1ELi2ELi1ELb1EEENS1_21CollectiveEpilogueBwdISD_SE_SG_Li256ELb1ELb0ELi1EEENS1_25SingleTileBwdLPTSchedulerILb1ELi128ELb1EEEEEEEEEvNT_6ParamsE)
        /*008c*/ 	.word	0x00000008


	//----- nvinfo : EIATTR_REGCOUNT
	.align		4
.L_41:
        /*0090*/ 	.byte	0x04, 0x2f
        /*0092*/ 	.short	(.L_43 - .L_42)
	.align		4
.L_42:
        /*0094*/ 	.word	index@(_ZN7cutlass13device_kernelIN5flash11enable_sm90INS1_16FlashAttnBwdSm90INS1_25CollectiveMainloopBwdSm90ILi2ELi2ELi2EN4cute5tupleIJNS5_1CILi1EEES8_S8_EEENS6_IJNS7_ILi64EEENS7_ILi128EEENS7_ILi96EEEEEENS_6half_tEfNS_4arch4Sm90ELb1ELb0ELb1ELb1ELb0ELb1ELb0ELb0ELi2ELi1ELi2ELi1ELb1EEENS1_21CollectiveEpilogueBwdISD_SE_SG_Li256ELb1ELb0ELi1EEENS1_25SingleTileBwdLPTSchedulerILb1ELi128ELb0EEEEEEEEEvNT_6ParamsE)
        /*0098*/ 	.word	0x000000a8


	//----- nvinfo : EIATTR_FRAME_SIZE
	.align		4
.L_43:
        /*009c*/ 	.byte	0x04, 0x11
        /*009e*/ 	.short	(.L_45 - .L_44)
	.align		4
.L_44:
        /*00a0*/ 	.word	index@(_ZN7cutlass13device_kernelIN5flash11enable_sm90INS1_16FlashAttnBwdSm90INS1_25CollectiveMainloopBwdSm90ILi2ELi2ELi2EN4cute5tupleIJNS5_1CILi1EEES8_S8_EEENS6_IJNS7_ILi64EEENS7_ILi128EEENS7_ILi96EEEEEENS_6half_tEfNS_4arch4Sm90ELb1ELb0ELb1ELb1ELb0ELb1ELb0ELb0ELi2ELi1ELi2ELi1ELb1EEENS1_21CollectiveEpilogueBwdISD_SE_SG_Li256ELb1ELb0ELi1EEENS1_25SingleTileBwdLPTSchedulerILb1ELi128ELb0EEEEEEEEEvNT_6ParamsE)
        /*00a4*/ 	.word	0x00000008


	//----- nvinfo : EIATTR_REGCOUNT
	.align		4
.L_45:
        /*00a8*/ 	.byte	0x04, 0x2f
        /*00aa*/ 	.short	(.L_47 - .L_46)
	.align		4
.L_46:
        /*00ac*/ 	.word	index@(_ZN7cutlass13device_kernelIN5flash22FlashAttnBwdPreprocessIN4cute5tupleIJNS3_1CILi64EEENS5_ILi96EEEEEENS_6half_tEfNS_4arch4Sm90ELb1ELb0EEEEEvNT_6ParamsE)
        /*00b0*/ 	.word	0x0000002d


	//----- nvinfo : EIATTR_FRAME_SIZE
	.align		4
.L_47:
        /*00b4*/ 	.byte	0x04, 0x11
        /*00b6*/ 	.short	(.L_49 - .L_48)
	.align		4
.L_48:
        /*00b8*/ 	.word	index@(_ZN7cutlass13device_kernelIN5flash22FlashAttnBwdPreprocessIN4cute5tupleIJNS3_1CILi64EEENS5_ILi96EEEEEENS_6half_tEfNS_4arch4Sm90ELb1ELb0EEEEEvNT_6ParamsE)
        /*00bc*/ 	.word	0x00000000


	//----- nvinfo : EIATTR_REGCOUNT
	.align		4
.L_49:
        /*00c0*/ 	.byte	0x04, 0x2f
        /*00c2*/ 	.short	(.L_51 - .L_50)
	.align		4
.L_50:
        /*00c4*/ 	.word	index@(_ZN7cutlass13device_kernelIN5flash11enable_sm90INS1_16FlashAttnBwdSm90INS1_25CollectiveMainloopBwdSm90ILi2ELi2ELi2EN4cute5tupleIJNS5_1CILi1EEES8_S8_EEENS6_IJNS7_ILi64EEENS7_ILi128EEENS7_ILi96EEEEEENS_6half_tEfNS_4arch4Sm90ELb1ELb0ELb1ELb0ELb1ELb1ELb0ELb0ELi2ELi1ELi2ELi1ELb1EEENS1_24CollectiveEpilogueBwdGQAISD_fSG_Li256ELb0ELb1EEENS1_25SingleTileBwdLPTSchedulerILb0ELi128ELb1EEEEEEEEEvNT_6ParamsE)
        /*00c8*/ 	.word	0x000000a8


	//----- nvinfo : EIATTR_FRAME_SIZE
	.align		4
.L_51:
        /*00cc*/ 	.byte	0x04, 0x11
        /*00ce*/ 	.short	(.L_53 - .L_52)
	.align		4
.L_52:
        /*00d0*/ 	.word	index@(_ZN7cutlass13device_kernelIN5flash11enable_sm90INS1_16FlashAttnBwdSm90INS1_25CollectiveMainloopBwdSm90ILi2ELi2ELi2EN4cute5tupleIJNS5_1CILi1EEES8_S8_EEENS6_IJNS7_ILi64EEENS7_ILi128EEENS7_ILi96EEEEEENS_6half_tEfNS_4arch4Sm90ELb1ELb0ELb1ELb0ELb1ELb1ELb0ELb0ELi2ELi1ELi2ELi1ELb1EEENS1_24CollectiveEpilogueBwdGQAISD_fSG_Li256ELb0ELb1EEENS1_25SingleTileBwdLPTSchedulerILb0ELi128ELb1EEEEEEEEEvNT_6ParamsE)
        /*00d4*/ 	.word	0x00000008


	//----- nvinfo : EIATTR_REGCOUNT
	.align		4
.L_53:
        /*00d8*/ 	.byte	0x04, 0x2f
        /*00da*/ 	.short	(.L_55 - .L_54)
	.align		4
.L_54:
        /*00dc*/ 	.word	index@(_ZN7cutlass13device_kernelIN5flash11enable_sm90INS1_16FlashAttnBwdSm90INS1_25CollectiveMainloopBwdSm90ILi2ELi2ELi2EN4cute5tupleIJNS5_1CILi1EEES8_S8_EEENS6_IJNS7_ILi64EEENS7_ILi128EEENS7_ILi96EEEEEENS_6half_tEfNS_4arch4Sm90ELb1ELb0ELb1ELb0ELb0ELb1ELb0ELb0ELi2ELi1ELi2ELi1ELb1EEENS1_24CollectiveEpilogueBwdGQAISD_fSG_Li256ELb0ELb0EEENS1_25SingleTileBwdLPTSchedulerILb0ELi128ELb0EEEEEEEEEvNT_6ParamsE)
        /*00e0*/ 	.word	0x000000a8


	//----- nvinfo : EIATTR_FRAME_SIZE
	.align		4
.L_55:
        /*00e4*/ 	.byte	0x04, 0x11
        /*00e6*/ 	.short	(.L_57 - .L_56)
	.align		4
.L_56:
        /*00e8*/ 	.word	index@(_ZN7cutlass13device_kernelIN5flash11enable_sm90INS1_16FlashAttnBwdSm90INS1_25CollectiveMainloopBwdSm90ILi2ELi2ELi2EN4cute5tupleIJNS5_1CILi1EEES8_S8_EEENS6_IJNS7_ILi64EEENS7_ILi128EEENS7_ILi96EEEEEENS_6half_tEfNS_4arch4Sm90ELb1ELb0ELb1ELb0ELb0ELb1ELb0ELb0ELi2ELi1ELi2ELi1ELb1EEENS1_24CollectiveEpilogueBwdGQAISD_fSG_Li256ELb0ELb0EEENS1_25SingleTileBwdLPTSchedulerILb0ELi128ELb0EEEEEEEEEvNT_6ParamsE)
        /*00ec*/ 	.word	0x00000008


	//----- nvinfo : EIATTR_REGCOUNT
	.align		4
.L_57:
        /*00f0*/ 	.byte	0x04, 0x2f
        /*00f2*/ 	.short	(.L_59 - .L_58)
	.align		4
.L_58:
        /*00f4*/ 	.word	index@(_ZN7cutlass13device_kernelIN5flash11enable_sm90INS1_16FlashAttnBwdSm90INS1_25CollectiveMainloopBwdSm90ILi2ELi2ELi2EN4cute5tupleIJNS5_1CILi1EEES8_S8_EEENS6_IJNS7_ILi64EEENS7_ILi128EEENS7_ILi96EEEEEENS_6half_tEfNS_4arch4Sm90ELb1ELb0ELb1ELb0ELb1ELb1ELb0ELb0ELi2ELi1ELi2ELi1ELb1EEENS1_21CollectiveEpilogueBwdISD_SE_SG_Li256ELb0ELb0ELi1EEENS1_25SingleTileBwdLPTSchedulerILb0ELi128ELb1EEEEEEEEEvNT_6ParamsE)
        /*00f8*/ 	.word	0x000000a8


	//----- nvinfo : EIATTR_FRAME_SIZE
	.align		4
.L_59:
        /*00fc*/ 	.byte	0x04, 0x11
        /*00fe*/ 	.short	(.L_61 - .L_60)
	.align		4
.L_60:
        /*0100*/ 	.word	index@(_ZN7cutlass13device_kernelIN5flash11enable_sm90INS1_16FlashAttnBwdSm90INS1_25CollectiveMainloopBwdSm90ILi2ELi2ELi2EN4cute5tupleIJNS5_1CILi1EEES8_S8_EEENS6_IJNS7_ILi64EEENS7_ILi128EEENS7_ILi96EEEEEENS_6half_tEfNS_4arch4Sm90ELb1ELb0ELb1ELb0ELb1ELb1ELb0ELb0ELi2ELi1ELi2ELi1ELb1EEENS1_21CollectiveEpilogueBwdISD_SE_SG_Li256ELb0ELb0ELi1EEENS1_25SingleTileBwdLPTSchedulerILb0ELi128ELb1EEEEEEEEEvNT_6ParamsE)
        /*0104*/ 	.word	0x00000008


	//----- nvinfo : EIATTR_REGCOUNT
	.align		4
.L_61:
        /*0108*/ 	.byte	0x04, 0x2f
        /*010a*/ 	.short	(.L_63 - .L_62)
	.align		4
.L_62:
        /*010c*/ 	.word	index@(_ZN7cutlass13device_kernelIN5flash11enable_sm90INS1_16FlashAttnBwdSm90INS1_25CollectiveMainloopBwdSm90ILi2ELi2ELi2EN4cute5tupleIJNS5_1CILi1EEES8_S8_EEENS6_IJNS7_ILi64EEENS7_ILi128EEENS7_ILi96EEEEEENS_6half_tEfNS_4arch4Sm90ELb1ELb0ELb1ELb0ELb0ELb1ELb0ELb0ELi2ELi1ELi2ELi1ELb1EEENS1_21CollectiveEpilogueBwdISD_SE_SG_Li256ELb0ELb0ELi1EEENS1_25SingleTileBwdLPTSchedulerILb0ELi128ELb0EEEEEEEEEvNT_6ParamsE)
        /*0110*/ 	.word	0x000000a8


	//----- nvinfo : EIATTR_FRAME_SIZE
	.align		4
.L_63:
        /*0114*/ 	.byte	0x04, 0x11
        /*0116*/ 	.short	(.L_65 - .L_64)
	.align		4
.L_64:
        /*0118*/ 	.word	index@(_ZN7cutlass13device_kernelIN5flash11enable_sm90INS1_16FlashAttnBwdSm90INS1_25CollectiveMainloopBwdSm90ILi2ELi2ELi2EN4cute5tupleIJNS5_1CILi1EEES8_S8_EEENS6_IJNS7_ILi64EEENS7_ILi128EEENS7_ILi96EEEEEENS_6half_tEfNS_4arch4Sm90ELb1ELb0ELb1ELb0ELb0ELb1ELb0ELb0ELi2ELi1ELi2ELi1ELb1EEENS1_21CollectiveEpilogueBwdISD_SE_SG_Li256ELb0ELb0ELi1EEENS1_25SingleTileBwdLPTSchedulerILb0ELi128ELb0EEEEEEEEEvNT_6ParamsE)
        /*011c*/ 	.word	0x00000008


	//----- nvinfo : EIATTR_REGCOUNT
	.align		4
.L_65:
        /*0120*/ 	.byte	0x04, 0x2f
        /*0122*/ 	.short	(.L_67 - .L_66)
	.align		4
.L_66:
        /*0124*/ 	.word	index@(_ZN7cutlass13device_kernelIN5flash11enable_sm90INS1_16FlashAttnBwdSm90INS1_25CollectiveMainloopBwdSm90ILi2ELi2ELi2EN4cute5tupleIJNS5_1CILi1EEES8_S8_EEENS6_IJNS7_ILi64EEENS7_ILi128EEENS7_ILi96EEEEEENS_6half_tEfNS_4arch4Sm90ELb0ELb1ELb1ELb1ELb1ELb1ELb0ELb0ELi2ELi1ELi2ELi1ELb1EEENS1_24CollectiveEpilogueBwdGQAISD_fSG_Li256ELb1ELb1EEENS1_19SingleTileSchedulerILb1ELb0ELb0ELi128EEEEEEEEEvNT_6ParamsE)
        /*0128*/ 	.word	0x000000a8


	//----- nvinfo : EIATTR_FRAME_SIZE
	.align		4
.L_67:
        /*012c*/ 	.byte	0x04, 0x11
        /*012e*/ 	.short	(.L_69 - .L_68)
	.align		4
.L_68:
        /*0130*/ 	.word	index@(_ZN7cutlass13device_kernelIN5flash11enable_sm90INS1_16FlashAttnBwdSm90INS1_25CollectiveMainloopBwdSm90ILi2ELi2ELi2EN4cute5tupleIJNS5_1CILi1EEES8_S8_EEENS6_IJNS7_ILi64EEENS7_ILi128EEENS7_ILi96EEEEEENS_6half_tEfNS_4arch4Sm90ELb0ELb1ELb1ELb1ELb1ELb1ELb0ELb0ELi2ELi1ELi2ELi1ELb1EEENS1_24CollectiveEpilogueBwdGQAISD_fSG_Li256ELb1ELb1EEENS1_19SingleTileSchedulerILb1ELb0ELb0ELi128EEEEEEEEEvNT_6ParamsE)
        /*0134*/ 	.word	0x00000010


	//----- nvinfo : EIATTR_REGCOUNT
	.align		4
.L_69:
        /*0138*/ 	.byte	0x04, 0x2f
        /*013a*/ 	.short	(.L_71 - .L_70)
	.align		4
.L_70:
        /*013c*/ 	.word	index@(_ZN7cutlass13device_kernelIN5flash11enable_sm90INS1_16FlashAttnBwdSm90INS1_25CollectiveMainloopBwdSm90ILi2ELi2ELi2EN4cute5tupleIJNS5_1CILi1EEES8_S8_EEENS6_IJNS7_ILi64EEENS7_ILi128EEENS7_ILi96EEEEEENS_6half_tEfNS_4arch4Sm90ELb0ELb1ELb1ELb1ELb0ELb1ELb0ELb0ELi2ELi1ELi2ELi1ELb1EEENS1_24CollectiveEpilogueBwdGQAISD_fSG_Li256ELb1ELb0EEENS1_19SingleTileSchedulerILb1ELb0ELb0ELi128EEEEEEEEEvNT_6ParamsE)
        /*0140*/ 	.word	0x000000a8


	//----- nvinfo : EIATTR_FRAME_SIZE
	.align		4
.L_71:
        /*0144*/ 	.byte	0x04, 0x11
        /*0146*/ 	.short	(.L_73 - .L_72)
	.align		4
.L_72:
        /*0148*/ 	.word	index@(_ZN7cutlass13device_kernelIN5flash11enable_sm90INS1_16FlashAttnBwdSm90INS1_25CollectiveMainloopBwdSm90ILi2ELi2ELi2EN4cute5tupleIJNS5_1CILi1EEES8_S8_EEENS6_IJNS7_ILi64EEENS7_ILi128EEENS7_ILi96EEEEEENS_6half_tEfNS_4arch4Sm90ELb0ELb1ELb1ELb1ELb0ELb1ELb0ELb0ELi2ELi1ELi2ELi1ELb1EEENS1_24CollectiveEpilogueBwdGQAISD_fSG_Li256ELb1ELb0EEENS1_19SingleTileSchedulerILb1ELb0ELb0ELi128EEEEEEEEEvNT_6ParamsE)
        /*014c*/ 	.word	0x00000010


	//----- nvinfo : EIATTR_REGCOUNT
	.align		4
.L_73:
        /*0150*/ 	.byte	0x04, 0x2f
        /*0152*/ 	.short	(.L_75 - .L_74)
	.align		4
.L_74:
        /*0154*/ 	.word	index@(_ZN7cutlass13device_kernelIN5flash11enable_sm90INS1_16FlashAttnBwdSm90INS1_25CollectiveMainloopBwdSm90ILi2ELi2ELi2EN4cute5tupleIJNS5_1CILi1EEES8_S8_EEENS6_IJNS7_ILi64EEENS7_ILi128EEENS7_ILi96EEEEEENS_6half_tEfNS_4arch4Sm90ELb0ELb1ELb1ELb1ELb1ELb1ELb0ELb0ELi2ELi1ELi2ELi1ELb1EEENS1_21CollectiveEpilogueBwdISD_SE_SG_Li256ELb1ELb0ELi1EEENS1_19SingleTileSchedulerILb1ELb0ELb0ELi128EEEEEEEEEvNT_6ParamsE)
        /*0158*/ 	.word	0x000000a8


	//----- nvinfo : EIATTR_FRAME_SIZE
	.align		4
.L_75:
        /*015c*/ 	.byte	0x04, 0x11
        /*015e*/ 	.short	(.L_77 - .L_76)
	.align		4
.L_76:
        /*0160*/ 	.word	index@(_ZN7cutlass13device_kernelIN5flash11enable_sm90INS1_16FlashAttnBwdSm90INS1_25CollectiveMainloopBwdSm90ILi2ELi2ELi2EN4cute5tupleIJNS5_1CILi1EEES8_S8_EEENS6_IJNS7_ILi64EEENS7_ILi128EEENS7_ILi96EEEEEENS_6half_tEfNS_4arch4Sm90ELb0ELb1ELb1ELb1ELb1ELb1ELb0ELb0ELi2ELi1ELi2ELi1ELb1EEENS1_21CollectiveEpilogueBwdISD_SE_SG_Li256ELb1ELb0ELi1EEENS1_19SingleTileSchedulerILb1ELb0ELb0ELi128EEEEEEEEEvNT_6ParamsE)
        /*0164*/ 	.word	0x00000010


	//----- nvinfo : EIATTR_REGCOUNT
	.align		4
.L_77:
        /*0168*/ 	.byte	0x04, 0x2f
        /*016a*/ 	.short	(.L_79 - .L_78)
	.align		4
.L_78:
        /*016c*/ 	.word	index@(_ZN7cutlass13device_kernelIN5flash11enable_sm90INS1_16FlashAttnBwdSm90INS1_25CollectiveMainloopBwdSm90ILi2ELi2ELi2EN4cute5tupleIJNS5_1CILi1EEES8_S8_EEENS6_IJNS7_ILi64EEENS7_ILi128EEENS7_ILi96EEEEEENS_6half_tEfNS_4arch4Sm90ELb0ELb1ELb1ELb1ELb0ELb1ELb0ELb0ELi2ELi1ELi2ELi1ELb1EEENS1_21CollectiveEpilogueBwdISD_SE_SG_Li256ELb1ELb0ELi1EEENS1_19SingleTileSchedulerILb1ELb0ELb0ELi128EEEEEEEEEvNT_6ParamsE)
        /*0170*/ 	.word	0x000000a8


	//----- nvinfo : EIATTR_FRAME_SIZE
	.align		4
.L_79:
        /*0174*/ 	.byte	0x04, 0x11
        /*0176*/ 	.short	(.L_81 - .L_80)
	.align		4
.L_80:
        /*0178*/ 	.word	index@(_ZN7cutlass13device_kernelIN5flash11enable_sm90INS1_16FlashAttnBwdSm90INS1_25CollectiveMainloopBwdSm90ILi2ELi2ELi2EN4cute5tupleIJNS5_1CILi1EEES8_S8_EEENS6_IJNS7_ILi64EEENS7_ILi128EEENS7_ILi96EEEEEENS_6half_tEfNS_4arch4Sm90ELb0ELb1ELb1ELb1ELb0ELb1ELb0ELb0ELi2ELi1ELi2ELi1ELb1EEENS1_21CollectiveEpilogueBwdISD_SE_SG_Li256ELb1ELb0ELi1EEENS1_19SingleTileSchedulerILb1ELb0ELb0ELi128EEEEEEEEEvNT_6ParamsE)
        /*017c*/ 	.word	0x00000010


	//----- nvinfo : EIATTR_REGCOUNT
	.align		4
.L_81:
        /*0180*/ 	.byte	0x04, 0x2f
        /*0182*/ 	.short	(.L_83 - .L_82)
	.align		4
.L_82:
        /*0184*/ 	.word	index@(_ZN7cutlass13device_kernelIN5flash11enable_sm90INS1_16FlashAttnBwdSm90INS1_25CollectiveMainloopBwdSm90ILi2ELi2ELi2EN4cute5tupleIJNS5_1CILi1EEES8_S8_EEENS6_IJNS7_ILi64EEENS7_ILi128EEENS7_ILi96EEEEEENS_6half_tEfNS_4arch4Sm90ELb0ELb1ELb1ELb0ELb1ELb1ELb0ELb0ELi2ELi1ELi2ELi1ELb1EEENS1_24CollectiveEpilogueBwdGQAISD_fSG_Li256ELb0ELb1EEENS1_19SingleTileSchedulerILb0ELb0ELb0ELi128EEEEEEEEEvNT_6ParamsE)
        /*0188*/ 	.word	0x000000a8


	//----- nvinfo : EIATTR_FRAME_SIZE
	.align		4
.L_83:
        /*018c*/ 	.byte	0x04, 0x11
        /*018e*/ 	.short	(.L_85 - .L_84)
	.align		4
.L_84:
        /*0190*/ 	.word	index@(_ZN7cutlass13device_kernelIN5flash11enable_sm90INS1_16FlashAttnBwdSm90INS1_25CollectiveMainloopBwdSm90ILi2ELi2ELi2EN4cute5tupleIJNS5_1CILi1EEES8_S8_EEENS6_IJNS7_ILi64EEENS7_ILi128EEENS7_ILi96EEEEEENS_6half_tEfNS_4arch4Sm90ELb0ELb1ELb1ELb0ELb1ELb1ELb0ELb0ELi2ELi1ELi2ELi1ELb1EEENS1_24CollectiveEpilogueBwdGQAISD_fSG_Li256ELb0ELb1EEENS1_19SingleTileSchedulerILb0ELb0ELb0ELi128EEEEEEEEEvNT_6ParamsE)
        /*0194*/ 	.word	0x00000008


	//----- nvinfo : EIATTR_REGCOUNT
	.align		4
.L_85:
        /*0198*/ 	.byte	0x04, 0x2f
        /*019a*/ 	.short	(.L_87 - .L_86)
	.align		4
.L_86:
        /*019c*/ 	.word	index@(_ZN7cutlass13device_kernelIN5flash11enable_sm90INS1_16FlashAttnBwdSm90INS1_25CollectiveMainloopBwdSm90ILi2ELi2ELi2EN4cute5tupleIJNS5_1CILi1EEES8_S8_EEENS6_IJNS7_ILi64EEENS7_ILi128EEENS7_ILi96EEEEEENS_6half_tEfNS_4arch4Sm90ELb0ELb1ELb1ELb0ELb0ELb1ELb0ELb0ELi2ELi1ELi2ELi1ELb1EEENS1_24CollectiveEpilogueBwdGQAISD_fSG_Li256ELb0ELb0EEENS1_19SingleTileSchedulerILb0ELb0ELb0ELi128EEEEEEEEEvNT_6ParamsE)
        /*01a0*/ 	.word	0x000000a8


	//----- nvinfo : EIATTR_FRAME_SIZE
	.align		4
.L_87:
        /*01a4*/ 	.byte	0x04, 0x11
        /*01a6*/ 	.short	(.L_89 - .L_88)
	.align		4
.L_88:
        /*01a8*/ 	.word	index@(_ZN7cutlass13device_kernelIN5flash11enable_sm90INS1_16FlashAttnBwdSm90INS1_25CollectiveMainloopBwdSm90ILi2ELi2ELi2EN4cute5tupleIJNS5_1CILi1EEES8_S8_EEENS6_IJNS7_ILi64EEENS7_ILi128EEENS7_ILi96EEEEEENS_6half_tEfNS_4arch4Sm90ELb0ELb1ELb1ELb0ELb0ELb1ELb0ELb0ELi2ELi1ELi2ELi1ELb1EEENS1_24CollectiveEpilogueBwdGQAISD_fSG_Li256ELb0ELb0EEENS1_19SingleTileSchedulerILb0ELb0ELb0ELi128EEEEEEEEEvNT_6ParamsE)
        /*01ac*/ 	.word	0x00000008


	//----- nvinfo : EIATTR_REGCOUNT
	.align		4
.L_89:
        /*01b0*/ 	.byte	0x04, 0x2f
        /*01b2*/ 	.short	(.L_91 - .L_90)
	.align		4
.L_90:
        /*01b4*/ 	.word	index@(_ZN7cutlass13device_kernelIN5flash11enable_sm90INS1_16FlashAttnBwdSm90INS1_25CollectiveMainloopBwdSm90ILi2ELi2ELi2EN4cute5tupleIJNS5_1CILi1EEES8_S8_EEENS6_IJNS7_ILi64EEENS7_ILi128EEENS7_ILi96EEEEEENS_6half_tEfNS_4arch4Sm90ELb0ELb1ELb1ELb0ELb1ELb1ELb0ELb0ELi2ELi1ELi2ELi1ELb1EEENS1_21CollectiveEpilogueBwdISD_SE_SG_Li256ELb0ELb0ELi1EEENS1_19SingleTileSchedulerILb0ELb0ELb0ELi128EEEEEEEEEvNT_6ParamsE)
        /*01b8*/ 	.word	0x000000a8


	//----- nvinfo : EIATTR_FRAME_SIZE
	.align		4
.L_91:
        /*01bc*/ 	.byte	0x04, 0x11
        /*01be*/ 	.short	(.L_93 - .L_92)
	.align		4
.L_92:
        /*01c0*/ 	.word	index@(_ZN7cutlass13device_kernelIN5flash11enable_sm90INS1_16FlashAttnBwdSm90INS1_25CollectiveMainloopBwdSm90ILi2ELi2ELi2EN4cute5tupleIJNS5_1CILi1EEES8_S8_EEENS6_IJNS7_ILi64EEENS7_ILi128EEENS7_ILi96EEEEEENS_6half_tEfNS_4arch4Sm90ELb0ELb1ELb1ELb0ELb1ELb1ELb0ELb0ELi2ELi1ELi2ELi1ELb1EEENS1_21CollectiveEpilogueBwdISD_SE_SG_Li256ELb0ELb0ELi1EEENS1_19SingleTileSchedulerILb0ELb0ELb0ELi128EEEEEEEEEvNT_6ParamsE)
        /*01c4*/ 	.word	0x00000008


	//----- nvinfo : EIATTR_REGCOUNT
	.align		4
.L_93:
        /*01c8*/ 	.byte	0x04, 0x2f
        /*01ca*/ 	.short	(.L_95 - .L_94)
	.align		4
.L_94:
        /*01cc*/ 	.word	index@(_ZN7cutlass13device_kernelIN5flash11enable_sm90INS1_16FlashAttnBwdSm90INS1_25CollectiveMainloopBwdSm90ILi2ELi2ELi2EN4cute5tupleIJNS5_1CILi1EEES8_S8_EEENS6_IJNS7_ILi64EEENS7_ILi128EEENS7_ILi96EEEEEENS_6half_tEfNS_4arch4Sm90ELb0ELb1ELb1ELb0ELb0ELb1ELb0ELb0ELi2ELi1ELi2ELi1ELb1EEENS1_21CollectiveEpilogueBwdISD_SE_SG_Li256ELb0ELb0ELi1EEENS1_19SingleTileSchedulerILb0ELb0ELb0ELi128EEEEEEEEEvNT_6ParamsE)
        /*01d0*/ 	.word	0x000000a8


	//----- nvinfo : EIATTR_FRAME_SIZE
	.align		4
.L_95:
        /*01d4*/ 	.byte	0x04, 0x11
        /*01d6*/ 	.short	(.L_97 - .L_96)
	.align		4
.L_96:
        /*01d8*/ 	.word	index@(_ZN7cutlass13device_kernelIN5flash11enable_sm90INS1_16FlashAttnBwdSm90INS1_25CollectiveMainloopBwdSm90ILi2ELi2ELi2EN4cute5tupleIJNS5_1CILi1EEES8_S8_EEENS6_IJNS7_ILi64EEENS7_ILi128EEENS7_ILi96EEEEEENS_6half_tEfNS_4arch4Sm90ELb0ELb1ELb1ELb0ELb0ELb1ELb0ELb0ELi2ELi1ELi2ELi1ELb1EEENS1_21CollectiveEpilogueBwdISD_SE_SG_Li256ELb0ELb0ELi1EEENS1_19SingleTileSchedulerILb0ELb0ELb0ELi128EEEEEEEEEvNT_6ParamsE)
        /*01dc*/ 	.word	0x00000008


	//----- nvinfo : EIATTR_REGCOUNT
	.align		4
.L_97:
        /*01e0*/ 	.byte	0x04, 0x2f
        /*01e2*/ 	.short	(.L_99 - .L_98)
	.align		4
.L_98:
        /*01e4*/ 	.word	index@(_ZN7cutlass13device_kernelIN5flash11enable_sm90INS1_16FlashAttnBwdSm90INS1_25CollectiveMainloopBwdSm90ILi2ELi2ELi2EN4cute5tupleIJNS5_1CILi1EEES8_S8_EEENS6_IJNS7_ILi64EEENS7_ILi128EEENS7_ILi96EEEEEENS_6half_tEfNS_4arch4Sm90ELb0ELb0ELb1ELb1ELb1ELb1ELb0ELb0ELi2ELi1ELi2ELi1ELb1EEENS1_24CollectiveEpilogueBwdGQAISD_fSG_Li256ELb1ELb1EEENS1_19SingleTileSchedulerILb1ELb0ELb0ELi128EEEEEEEEEvNT_6ParamsE)
        /*01e8*/ 	.word	0x000000a8


	//----- nvinfo : EIATTR_FRAME_SIZE
	.align		4
.L_99:
        /*01ec*/ 	.byte	0x04, 0x11
        /*01ee*/ 	.short	(.L_101 - .L_100)
	.align		4
.L_100:
        /*01f0*/ 	.word	index@(_ZN7cutlass13device_kernelIN5flash11enable_sm90INS1_16FlashAttnBwdSm90INS1_25CollectiveMainloopBwdSm90ILi2ELi2ELi2EN4cute5tupleIJNS5_1CILi1EEES8_S8_EEENS6_IJNS7_ILi64EEENS7_ILi128EEENS7_ILi96EEEEEENS_6half_tEfNS_4arch4Sm90ELb0ELb0ELb1ELb1ELb1ELb1ELb0ELb0ELi2ELi1ELi2ELi1ELb1EEENS1_24CollectiveEpilogueBwdGQAISD_fSG_Li256ELb1ELb1EEENS1_19SingleTileSchedulerILb1ELb0ELb0ELi128EEEEEEEEEvNT_6ParamsE)
        /*01f4*/ 	.word	0x00000000


	//----- nvinfo : EIATTR_REGCOUNT
	.align		4
.L_101:
        /*01f8*/ 	.byte	0x04, 0x2f
        /*01fa*/ 	.short	(.L_103 - .L_102)
	.align		4
.L_102:
        /*01fc*/ 	.word	index@(_ZN7cutlass13device_kernelIN5flash11enable_sm90INS1_16FlashAttnBwdSm90INS1_25CollectiveMainloopBwdSm90ILi2ELi2ELi2EN4cute5tupleIJNS5_1CILi1EEES8_S8_EEENS6_IJNS7_ILi64EEENS7_ILi128EEENS7_ILi96EEEEEENS_6half_tEfNS_4arch4Sm90ELb0ELb0ELb1ELb1ELb0ELb1ELb0ELb0ELi2ELi1ELi2ELi1ELb1EEENS1_24CollectiveEpilogueBwdGQAISD_fSG_Li256ELb1ELb0EEENS1_19SingleTileSchedulerILb1ELb0ELb0ELi128EEEEEEEEEvNT_6ParamsE)
        /*0200*/ 	.word	0x000000a8


	//----- nvinfo : EIATTR_FRAME_SIZE
	.align		4
.L_103:
        /*0204*/ 	.byte	0x04, 0x11
        /*0206*/ 	.short	(.L_105 - .L_104)
	.align		4
.L_104:
        /*0208*/ 	.word	index@(_ZN7cutlass13device_kernelIN5flash11enable_sm90INS1_16FlashAttnBwdSm90INS1_25CollectiveMainloopBwdSm90ILi2ELi2ELi2EN4cute5tupleIJNS5_1CILi1EEES8_S8_EEENS6_IJNS7_ILi64EEENS7_ILi128EEENS7_ILi96EEEEEENS_6half_tEfNS_4arch4Sm90ELb0ELb0ELb1ELb1ELb0ELb1ELb0ELb0ELi2ELi1ELi2ELi1ELb1EEENS1_24CollectiveEpilogueBwdGQAISD_fSG_Li256ELb1ELb0EEENS1_19SingleTileSchedulerILb1ELb0ELb0ELi128EEEEEEEEEvNT_6ParamsE)
        /*020c*/ 	.word	0x00000000


	//----- nvinfo : EIATTR_REGCOUNT
	.align		4
.L_105:
        /*0210*/ 	.byte	0x04, 0x2f
        /*0212*/ 	.short	(.L_107 - .L_106)
	.align		4
.L_106:
        /*0214*/ 	.word	index@(_ZN7cutlass13device_kernelIN5flash11enable_sm90INS1_16FlashAttnBwdSm90INS1_25CollectiveMainloopBwdSm90ILi2ELi2ELi2EN4cute5tupleIJNS5_1CILi1EEES8_S8_EEENS6_IJNS7_ILi64EEENS7_ILi128EEENS7_ILi96EEEEEENS_6half_tEfNS_4arch4Sm90ELb0ELb0ELb1ELb1ELb1ELb1ELb0ELb0ELi2ELi1ELi2ELi1ELb1EEENS1_21CollectiveEpilogueBwdISD_SE_SG_Li256ELb1ELb0ELi1EEENS1_19SingleTileSchedulerILb1ELb0ELb0ELi128EEEEEEEEEvNT_6ParamsE)
        /*0218*/ 	.word	0x000000a8


	//----- nvinfo : EIATTR_FRAME_SIZE
	.align		4
.L_107:
        /*021c*/ 	.byte	0x04, 0x11
        /*021e*/ 	.short	(.L_109 - .L_108)
	.align		4
.L_108:
        /*0220*/ 	.word	index@(_ZN7cutlass13device_kernelIN5flash11enable_sm90INS1_16FlashAttnBwdSm90INS1_25CollectiveMainloopBwdSm90ILi2ELi2ELi2EN4cute5tupleIJNS5_1CILi1EEES8_S8_EEENS6_IJNS7_ILi64EEENS7_ILi128EEENS7_ILi96EEEEEENS_6half_tEfNS_4arch4Sm90ELb0ELb0ELb1ELb1ELb1ELb1ELb0ELb0ELi2ELi1ELi2ELi1ELb1EEENS1_21CollectiveEpilogueBwdISD_SE_SG_Li256ELb1ELb0ELi1EEENS1_19SingleTileSchedulerILb1ELb0ELb0ELi128EEEEEEEEEvNT_6ParamsE)
        /*0224*/ 	.word	0x00000000


	//----- nvinfo : EIATTR_REGCOUNT
	.align		4
.L_109:
        /*0228*/ 	.byte	0x04, 0x2f
        /*022a*/ 	.short	(.L_111 - .L_110)
	.align		4
.L_110:
        /*022c*/ 	.word	index@(_ZN7cutlass13device_kernelIN5flash11enable_sm90INS1_16FlashAttnBwdSm90INS1_25CollectiveMainloopBwdSm90ILi2ELi2ELi2EN4cute5tupleIJNS5_1CILi1EEES8_S8_EEENS6_IJNS7_ILi64EEENS7_ILi128EEENS7_ILi96EEEEEENS_6half_tEfNS_4arch4Sm90ELb0ELb0ELb1ELb1ELb0ELb1ELb0ELb0ELi2ELi1ELi2ELi1ELb1EEENS1_21CollectiveEpilogueBwdISD_SE_SG_Li256ELb1ELb0ELi1EEENS1_19SingleTileSchedulerILb1ELb0ELb0ELi128EEEEEEEEEvNT_6ParamsE)
        /*0230*/ 	.word	0x000000a8


	//----- nvinfo : EIATTR_FRAME_SIZE
	.align		4
.L_111:
        /*0234*/ 	.byte	0x04, 0x11
        /*0236*/ 	.short	(.L_113 - .L_112)
	.align		4
.L_112:
        /*0238*/ 	.word	index@(_ZN7cutlass13device_kernelIN5flash11enable_sm90INS1_16FlashAttnBwdSm90INS1_25CollectiveMainloopBwdSm90ILi2ELi2ELi2EN4cute5tupleIJNS5_1CILi1EEES8_S8_EEENS6_IJNS7_ILi64EEENS7_ILi128EEENS7_ILi96EEEEEENS_6half_tEfNS_4arch4Sm90ELb0ELb0ELb1ELb1ELb0ELb1ELb0ELb0ELi2ELi1ELi2ELi1ELb1EEENS1_21CollectiveEpilogueBwdISD_SE_SG_Li256ELb1ELb0ELi1EEENS1_19SingleTileSchedulerILb1ELb0ELb0ELi128EEEEEEEEEvNT_6ParamsE)
        /*023c*/ 	.word	0x00000000


	//----- nvinfo : EIATTR_REGCOUNT
	.align		4
.L_113:
        /*0240*/ 	.byte	0x04, 0x2f
        /*0242*/ 	.short	(.L_115 - .L_114)
	.align		4
.L_114:
        /*0244*/ 	.word	index@(_ZN7cutlass13device_kernelIN5flash11enable_sm90INS1_16FlashAttnBwdSm90INS1_25CollectiveMainloopBwdSm90ILi2ELi2ELi2EN4cute5tupleIJNS5_1CILi1EEES8_S8_EEENS6_IJNS7_ILi64EEENS7_ILi128EEENS7_ILi96EEEEEENS_6half_tEfNS_4arch4Sm90ELb0ELb0ELb1ELb0ELb1ELb1ELb0ELb0ELi2ELi1ELi2ELi1ELb1EEENS1_24CollectiveEpilogueBwdGQAISD_fSG_Li256ELb0ELb1EEENS1_19SingleTileSchedulerILb0ELb0ELb0ELi128EEEEEEEEEvNT_6ParamsE)
        /*0248*/ 	.word	0x000000a8


	//----- nvinfo : EIATTR_FRAME_SIZE
	.align		4
.L_115:
        /*024c*/ 	.byte	0x04, 0x11
        /*024e*/ 	.short	(.L_117 - .L_116)
	.align		4
.L_116:
        /*0250*/ 	.word	index@(_ZN7cutlass13device_kernelIN5flash11enable_sm90INS1_16FlashAttnBwdSm90INS1_25CollectiveMainloopBwdSm90ILi2ELi2ELi2EN4cute5tupleIJNS5_1CILi1EEES8_S8_EEENS6_IJNS7_ILi64EEENS7_ILi128EEENS7_ILi96EEEEEENS_6half_tEfNS_4arch4Sm90ELb0ELb0ELb1ELb0ELb1ELb1ELb0ELb0ELi2ELi1ELi2ELi1ELb1EEENS1_24CollectiveEpilogueBwdGQAISD_fSG_Li256ELb0ELb1EEENS1_19SingleTileSchedulerILb0ELb0ELb0ELi128EEEEEEEEEvNT_6ParamsE)
        /*0254*/ 	.word	0x00000000


	//----- nvinfo : EIATTR_REGCOUNT
	.align		4
.L_117:
        /*0258*/ 	.byte	0x04, 0x2f
        /*025a*/ 	.short	(.L_119 - .L_118)
	.align		4
.L_118:
        /*025c*/ 	.word	index@(_ZN7cutlass13device_kernelIN5flash11enable_sm90INS1_16FlashAttnBwdSm90INS1_25CollectiveMainloopBwdSm90ILi2ELi2ELi2EN4cute5tupleIJNS5_1CILi1EEES8_S8_EEENS6_IJNS7_ILi64EEENS7_ILi128EEENS7_ILi96EEEEEENS_6half_tEfNS_4arch4Sm90ELb0ELb0ELb1ELb0ELb0ELb1ELb0ELb0ELi2ELi1ELi2ELi1ELb1EEENS1_24CollectiveEpilogueBwdGQAISD_fSG_Li256ELb0ELb0EEENS1_19SingleTileSchedulerILb0ELb0ELb0ELi128EEEEEEEEEvNT_6ParamsE)
        /*0260*/ 	.word	0x000000a8


	//----- nvinfo : EIATTR_FRAME_SIZE
	.align		4
.L_119:
        /*0264*/ 	.byte	0x04, 0x11
        /*0266*/ 	.short	(.L_121 - .L_120)
	.align		4
.L_120:
        /*0268*/ 	.word	index@(_ZN7cutlass13device_kernelIN5flash11enable_sm90INS1_16FlashAttnBwdSm90INS1_25CollectiveMainloopBwdSm90ILi2ELi2ELi2EN4cute5tupleIJNS5_1CILi1EEES8_S8_EEENS6_IJNS7_ILi64EEENS7_ILi128EEENS7_ILi96EEEEEENS_6half_tEfNS_4arch4Sm90ELb0ELb0ELb1ELb0ELb0ELb1ELb0ELb0ELi2ELi1ELi2ELi1ELb1EEENS1_24CollectiveEpilogueBwdGQAISD_fSG_Li256ELb0ELb0EEENS1_19SingleTileSchedulerILb0ELb0ELb0ELi128EEEEEEEEEvNT_6ParamsE)
        /*026c*/ 	.word	0x00000000


	//----- nvinfo : EIATTR_REGCOUNT
	.align		4
.L_121:
        /*0270*/ 	.byte	0x04, 0x2f
        /*0272*/ 	.short	(.L_123 - .L_122)
	.align		4
.L_122:
        /*0274*/ 	.word	index@(_ZN7cutlass13device_kernelIN5flash11enable_sm90INS1_16FlashAttnBwdSm90INS1_25CollectiveMainloopBwdSm90ILi2ELi2ELi2EN4cute5tupleIJNS5_1CILi1EEES8_S8_EEENS6_IJNS7_ILi64EEENS7_ILi128EEENS7_ILi96EEEEEENS_6half_tEfNS_4arch4Sm90ELb0ELb0ELb1ELb0ELb1ELb1ELb0ELb0ELi2ELi1ELi2ELi1ELb1EEENS1_21CollectiveEpilogueBwdISD_SE_SG_Li256ELb0ELb0ELi1EEENS1_19SingleTileSchedulerILb0ELb0ELb0ELi128EEEEEEEEEvNT_6ParamsE)
        /*0278*/ 	.word	0x000000a8


	//----- nvinfo : EIATTR_FRAME_SIZE
	.align		4
.L_123:
        /*027c*/ 	.byte	0x04, 0x11
        /*027e*/ 	.short	(.L_125 - .L_124)
	.align		4
.L_124:
        /*0280*/ 	.word	index@(_ZN7cutlass13device_kernelIN5flash11enable_sm90INS1_16FlashAttnBwdSm90INS1_25CollectiveMainloopBwdSm90ILi2ELi2ELi2EN4cute5tupleIJNS5_1CILi1EEES8_S8_EEENS6_IJNS7_ILi64EEENS7_ILi128EEENS7_ILi96EEEEEENS_6half_tEfNS_4arch4Sm90ELb0ELb0ELb1ELb0ELb1ELb1ELb0ELb0ELi2ELi1ELi2ELi1ELb1EEENS1_21CollectiveEpilogueBwdISD_SE_SG_Li256ELb0ELb0ELi1EEENS1_19SingleTileSchedulerILb0ELb0ELb0ELi128EEEEEEEEEvNT_6ParamsE)
        /*0284*/ 	.word	0x00000000


	//----- nvinfo : EIATTR_REGCOUNT
	.align		4
.L_125:
        /*0288*/ 	.byte	0x04, 0x2f
        /*028a*/ 	.short	(.L_127 - .L_126)
	.align		4
.L_126:
        /*028c*/ 	.word	index@(_ZN7cutlass13device_kernelIN5flash11enable_sm90INS1_16FlashAttnBwdSm90INS1_25CollectiveMainloopBwdSm90ILi2ELi2ELi2EN4cute5tupleIJNS5_1CILi1EEES8_S8_EEENS6_IJNS7_ILi64EEENS7_ILi128EEENS7_ILi96EEEEEENS_6half_tEfNS_4arch4Sm90ELb0ELb0ELb1ELb0ELb0ELb1ELb0ELb0ELi2ELi1ELi2ELi1ELb1EEENS1_21CollectiveEpilogueBwdISD_SE_SG_Li256ELb0ELb0ELi1EEENS1_19SingleTileSchedulerILb0ELb0ELb0ELi128EEEEEEEEEvNT_6ParamsE)
        /*0290*/ 	.word	0x000000a8


	//----- nvinfo : EIATTR_FRAME_SIZE
	.align		4
.L_127:
        /*0294*/ 	.byte	0x04, 0x11
        /*0296*/ 	.short	(.L_129 - .L_128)
	.align		4
.L_128:
        /*0298*/ 	.word	index@(_ZN7cutlass13device_kernelIN5flash11enable_sm90INS1_16FlashAttnBwdSm90INS1_25CollectiveMainloopBwdSm90ILi2ELi2ELi2EN4cute5tupleIJNS5_1CILi1EEES8_S8_EEENS6_IJNS7_ILi64EEENS7_ILi128EEENS7_ILi96EEEEEENS_6half_tEfNS_4arch4Sm90ELb0ELb0ELb1ELb0ELb0ELb1ELb0ELb0ELi2ELi1ELi2ELi1ELb1EEENS1_21CollectiveEpilogueBwdISD_SE_SG_Li256ELb0ELb0ELi1EEENS1_19SingleTileSchedulerILb0ELb0ELb0ELi128EEEEEEEEEvNT_6ParamsE)
        /*029c*/ 	.word	0x00000000


	//----- nvinfo : EIATTR_MIN_STACK_SIZE
	.align		4
.L_129:
        /*02a0*/ 	.byte	0x04, 0x12
        /*02a2*/ 	.short	(.L_131 - .L_130)
	.align		4
.L_130:
        /*02a4*/ 	.word	index@(_ZN7cutlass13device_kernelIN5flash11enable_sm90INS1_16FlashAttnBwdSm90INS1_25CollectiveMainloopBwdSm90ILi2ELi2ELi2EN4cute5tupleIJNS5_1CILi1EEES8_S8_EEENS6_IJNS7_ILi64EEENS7_ILi128EEENS7_ILi96EEEEEENS_6half_tEfNS_4arch4Sm90ELb0ELb0ELb1ELb0ELb0ELb1ELb0ELb0ELi2ELi1ELi2ELi1ELb1EEENS1_21CollectiveEpilogueBwdISD_SE_SG_Li256ELb0ELb0ELi1EEENS1_19SingleTileSchedulerILb0ELb0ELb0ELi128EEEEEEEEEvNT_6ParamsE)
        /*02a8*/ 	.word	0x00000000


	//----- nvinfo : EIATTR_MIN_STACK_SIZE
	.align		4
.L_131:
        /*02ac*/ 	.byte	0x04, 0x12
        /*02ae*/ 	.short	(.L_133 - .L_132)
	.align		4
.L_132:
        /*02b0*/ 	.word	index@(_ZN7cutlass13device_kernelIN5flash11enable_sm90INS1_16FlashAttnBwdSm90INS1_25CollectiveMainloopBwdSm90ILi2ELi2ELi2EN4cute5tupleIJNS5_1CILi1EEES8_S8_EEENS6_IJNS7_ILi64EEENS7_ILi128EEENS7_ILi96EEEEEENS_6half_tEfNS_4arch4Sm90ELb0ELb0ELb1ELb0ELb1ELb1ELb0ELb0ELi2ELi1ELi2ELi1ELb1EEENS1_21CollectiveEpilogueBwdISD_SE_SG_Li256ELb0ELb0ELi1EEENS1_19SingleTileSchedulerILb0ELb0ELb0ELi128EEEEEEEEEvNT_6ParamsE)
        /*02b4*/ 	.word	0x00000000


	//----- nvinfo : EIATTR_MIN_STACK_SIZE
	.align		4
.L_133:
        /*02b8*/ 	.byte	0x04, 0x12
        /*02ba*/ 	.short	(.L_135 - .L_134)
	.align		4
.L_134:
        /*02bc*/ 	.word	index@(_ZN7cutlass13device_kernelIN5flash11enable_sm90INS1_16FlashAttnBwdSm90INS1_25CollectiveMainloopBwdSm90ILi2ELi2ELi2EN4cute5tupleIJNS5_1CILi1EEES8_S8_EEENS6_IJNS7_ILi64EEENS7_ILi128EEENS7_ILi96EEEEEENS_6half_tEfNS_4arch4Sm90ELb0ELb0ELb1ELb0ELb0ELb1ELb0ELb0ELi2ELi1ELi2ELi1ELb1EEENS1_24CollectiveEpilogueBwdGQAISD_fSG_Li256ELb0ELb0EEENS1_19SingleTileSchedulerILb0ELb0ELb0ELi128EEEEEEEEEvNT_6ParamsE)
        /*02c0*/ 	.word	0x00000000


	//----- nvinfo : EIATTR_MIN_STACK_SIZE
	.align		4
.L_135:
        /*02c4*/ 	.byte	0x04, 0x12
        /*02c6*/ 	.short	(.L_137 - .L_136)
	.align		4
.L_136:
        /*02c8*/ 	.word	index@(_ZN7cutlass13device_kernelIN5flash11enable_sm90INS1_16FlashAttnBwdSm90INS1_25CollectiveMainloopBwdSm90ILi2ELi2ELi2EN4cute5tupleIJNS5_1CILi1EEES8_S8_EEENS6_IJNS7_ILi64EEENS7_ILi128EEENS7_ILi96EEEEEENS_6half_tEfNS_4arch4Sm90ELb0ELb0ELb1ELb0ELb1ELb1ELb0ELb0ELi2ELi1ELi2ELi1ELb1EEENS1_24CollectiveEpilogueBwdGQAISD_fSG_Li256ELb0ELb1EEENS1_19SingleTileSchedulerILb0ELb0ELb0ELi128EEEEEEEEEvNT_6ParamsE)
        /*02cc*/ 	.word	0x00000000


	//----- nvinfo : EIATTR_MIN_STACK_SIZE
	.align		4
.L_137:
        /*02d0*/ 	.byte	0x04, 0x12
        /*02d2*/ 	.short	(.L_139 - .L_138)
	.align		4
.L_138:
        /*02d4*/ 	.word	index@(_ZN7cutlass13device_kernelIN5flash11enable_sm90INS1_16FlashAttnBwdSm90INS1_25CollectiveMainloopBwdSm90ILi2ELi2ELi2EN4cute5tupleIJNS5_1CILi1EEES8_S8_EEENS6_IJNS7_ILi64EEENS7_ILi128EEENS7_ILi96EEEEEENS_6half_tEfNS_4arch4Sm90ELb0ELb0ELb1ELb1ELb0ELb1ELb0ELb0ELi2ELi1ELi2ELi1ELb1EEENS1_21CollectiveEpilogueBwdISD_SE_SG_Li256ELb1ELb0ELi1EEENS1_19SingleTileSchedulerILb1ELb0ELb0ELi128EEEEEEEEEvNT_6ParamsE)
        /*02d8*/ 	.word	0x00000000


	//----- nvinfo : EIATTR_MIN_STACK_SIZE
	.align		4
.L_139:
        /*02dc*/ 	.byte	0x04, 0x12
        /*02de*/ 	.short	(.L_141 - .L_140)
	.align		4
.L_140:
        /*02e0*/ 	.word	index@(_ZN7cutlass13device_kernelIN5flash11enable_sm90INS1_16FlashAttnBwdSm90INS1_25CollectiveMainloopBwdSm90ILi2ELi2ELi2EN4cute5tupleIJNS5_1CILi1EEES8_S8_EEENS6_IJNS7_ILi64EEENS7_ILi128EEENS7_ILi96EEEEEENS_6half_tEfNS_4arch4Sm90ELb0ELb0ELb1ELb1ELb1ELb1ELb0ELb0ELi2ELi1ELi2ELi1ELb1EEENS1_21CollectiveEpilogueBwdISD_SE_SG_Li256ELb1ELb0ELi1EEENS1_19SingleTileSchedulerILb1ELb0ELb0ELi128EEEEEEEEEvNT_6ParamsE)
        /*02e4*/ 	.word	0x00000000


	//----- nvinfo : EIATTR_MIN_STACK_SIZE
	.align		4
.L_141:
        /*02e8*/ 	.byte	0x04, 0x12
        /*02ea*/ 	.short	(.L_143 - .L_142)
	.align		4
.L_142:
        /*02ec*/ 	.word	index@(_ZN7cutlass13device_kernelIN5flash11enable_sm90INS1_16FlashAttnBwdSm90INS1_25CollectiveMainloopBwdSm90ILi2ELi2ELi2EN4cute5tupleIJNS5_1CILi1EEES8_S8_EEENS6_IJNS7_ILi64EEENS7_ILi128EEENS7_ILi96EEEEEENS_6half_tEfNS_4arch4Sm90ELb0ELb0ELb1ELb1ELb0ELb1ELb0ELb0ELi2ELi1ELi2ELi1ELb1EEENS1_24CollectiveEpilogueBwdGQAISD_fSG_Li256ELb1ELb0EEENS1_19SingleTileSchedulerILb1ELb0ELb0ELi128EEEEEEEEEvNT_6ParamsE)
        /*02f0*/ 	.word	0x00000000


	//----- nvinfo : EIATTR_MIN_STACK_SIZE
	.align		4
.L_143:
        /*02f4*/ 	.byte	0x04, 0x12
        /*02f6*/ 	.short	(.L_145 - .L_144)
	.align		4
.L_144:
        /*02f8*/ 	.word	index@(_ZN7cutlass13device_kernelIN5flash11enable_sm90INS1_16FlashAttnBwdSm90INS1_25CollectiveMainloopBwdSm90ILi2ELi2ELi2EN4cute5tupleIJNS5_1CILi1EEES8_S8_EEENS6_IJNS7_ILi64EEENS7_ILi128EEENS7_ILi96EEEEEENS_6half_tEfNS_4arch4Sm90ELb0ELb0ELb1ELb1ELb1ELb1ELb0ELb0ELi2ELi1ELi2ELi1ELb1EEENS1_24CollectiveEpilogueBwdGQAISD_fSG_Li256ELb1ELb1EEENS1_19SingleTileSchedulerILb1ELb0ELb0ELi128EEEEEEEEEvNT_6ParamsE)
        /*02fc*/ 	.word	0x00000000


	//----- nvinfo : EIATTR_MIN_STACK_SIZE
	.align		4
.L_145:
        /*0300*/ 	.byte	0x04, 0x12
        /*0302*/ 	.short	(.L_147 - .L_146)
	.align		4
.L_146:
        /*0304*/ 	.word	index@(_ZN7cutlass13device_kernelIN5flash11enable_sm90INS1_16FlashAttnBwdSm90INS1_25CollectiveMainloopBwdSm90ILi2ELi2ELi2EN4cute5tupleIJNS5_1CILi1EEES8_S8_EEENS6_IJNS7_ILi64EEENS7_ILi128EEENS7_ILi96EEEEEENS_6half_tEfNS_4arch4Sm90ELb0ELb1ELb1ELb0ELb0ELb1ELb0ELb0ELi2ELi1ELi2ELi1ELb1EEENS1_21CollectiveEpilogueBwdISD_SE_SG_Li256ELb0ELb0ELi1EEENS1_19SingleTileSchedulerILb0ELb0ELb0ELi128EEEEEEEEEvNT_6ParamsE)
        /*0308*/ 	.word	0x00000008


	//----- nvinfo : EIATTR_MIN_STACK_SIZE
	.align		4
.L_147:
        /*030c*/ 	.byte	0x04, 0x12
        /*030e*/ 	.short	(.L_149 - .L_148)
	.align		4
.L_148:
        /*0310*/ 	.word	index@(_ZN7cutlass13device_kernelIN5flash11enable_sm90INS1_16FlashAttnBwdSm90INS1_25CollectiveMainloopBwdSm90ILi2ELi2ELi2EN4cute5tupleIJNS5_1CILi1EEES8_S8_EEENS6_IJNS7_ILi64EEENS7_ILi128EEENS7_ILi96EEEEEENS_6half_tEfNS_4arch4Sm90ELb0ELb1ELb1ELb0ELb1ELb1ELb0ELb0ELi2ELi1ELi2ELi1ELb1EEENS1_21CollectiveEpilogueBwdISD_SE_SG_Li256ELb0ELb0ELi1EEENS1_19SingleTileSchedulerILb0ELb0ELb0ELi128EEEEEEEEEvNT_6ParamsE)
        /*0314*/ 	.word	0x00000008


	//----- nvinfo : EIATTR_MIN_STACK_SIZE
	.align		4
.L_149:
        /*0318*/ 	.byte	0x04, 0x12
        /*031a*/ 	.short	(.L_151 - .L_150)
	.align		4
.L_150:
        /*031c*/ 	.word	index@(_ZN7cutlass13device_kernelIN5flash11enable_sm90INS1_16FlashAttnBwdSm90INS1_25CollectiveMainloopBwdSm90ILi2ELi2ELi2EN4cute5tupleIJNS5_1CILi1EEES8_S8_EEENS6_IJNS7_ILi64EEENS7_ILi128EEENS7_ILi96EEEEEENS_6half_tEfNS_4arch4Sm90ELb0ELb1ELb1ELb0ELb0ELb1ELb0ELb0ELi2ELi1ELi2ELi1ELb1EEENS1_24CollectiveEpilogueBwdGQAISD_fSG_Li256ELb0ELb0EEENS1_19SingleTileSchedulerILb0ELb0ELb0ELi128EEEEEEEEEvNT_6ParamsE)
        /*0320*/ 	.word	0x00000008


	//----- nvinfo : EIATTR_MIN_STACK_SIZE
	.align		4
.L_151:
        /*0324*/ 	.byte	0x04, 0x12
        /*0326*/ 	.short	(.L_153 - .L_152)
	.align		4
.L_152:
        /*0328*/ 	.word	index@(_ZN7cutlass13device_kernelIN5flash11enable_sm90INS1_16FlashAttnBwdSm90INS1_25CollectiveMainloopBwdSm90ILi2ELi2ELi2EN4cute5tupleIJNS5_1CILi1EEES8_S8_EEENS6_IJNS7_ILi64EEENS7_ILi128EEENS7_ILi96EEEEEENS_6half_tEfNS_4arch4Sm90ELb0ELb1ELb1ELb0ELb1ELb1ELb0ELb0ELi2ELi1ELi2ELi1ELb1EEENS1_24CollectiveEpilogueBwdGQAISD_fSG_Li256ELb0ELb1EEENS1_19SingleTileSchedulerILb0ELb0ELb0ELi128EEEEEEEEEvNT_6ParamsE)
        /*032c*/ 	.word	0x00000008


	//----- nvinfo : EIATTR_MIN_STACK_SIZE
	.align		4
.L_153:
        /*0330*/ 	.byte	0x04, 0x12
        /*0332*/ 	.short	(.L_155 - .L_154)
	.align		4
.L_154:
        /*0334*/ 	.word	index@(_ZN7cutlass13device_kernelIN5flash11enable_sm90INS1_16FlashAttnBwdSm90INS1_25CollectiveMainloopBwdSm90ILi2ELi2ELi2EN4cute5tupleIJNS5_1CILi1EEES8_S8_EEENS6_IJNS7_ILi64EEENS7_ILi128EEENS7_ILi96EEEEEENS_6half_tEfNS_4arch4Sm90ELb0ELb1ELb1ELb1ELb0ELb1ELb0ELb0ELi2ELi1ELi2ELi1ELb1EEENS1_21CollectiveEpilogueBwdISD_SE_SG_Li256ELb1ELb0ELi1EEENS1_19SingleTileSchedulerILb1ELb0ELb0ELi128EEEEEEEEEvNT_6ParamsE)
        /*0338*/ 	.word	0x00000010


	//----- nvinfo : EIATTR_MIN_STACK_SIZE
	.align		4
.L_155:
        /*033c*/ 	.byte	0x04, 0x12
        /*033e*/ 	.short	(.L_157 - .L_156)
	.align		4
.L_156:
        /*0340*/ 	.word	index@(_ZN7cutlass13device_kernelIN5flash11enable_sm90INS1_16FlashAttnBwdSm90INS1_25CollectiveMainloopBwdSm90ILi2ELi2ELi2EN4cute5tupleIJNS5_1CILi1EEES8_S8_EEENS6_IJNS7_ILi64EEENS7_ILi128EEENS7_ILi96EEEEEENS_6half_tEfNS_4arch4Sm90ELb0ELb1ELb1ELb1ELb1ELb1ELb0ELb0ELi2ELi1ELi2ELi1ELb1EEENS1_21CollectiveEpilogueBwdISD_SE_SG_Li256ELb1ELb0ELi1EEENS1_19SingleTileSchedulerILb1ELb0ELb0ELi128EEEEEEEEEvNT_6ParamsE)
        /*0344*/ 	.word	0x00000010


	//----- nvinfo : EIATTR_MIN_STACK_SIZE
	.align		4
.L_157:
        /*0348*/ 	.byte	0x04, 0x12
        /*034a*/ 	.short	(.L_159 - .L_158)
	.align		4
.L_158:
        /*034c*/ 	.word	index@(_ZN7cutlass13device_kernelIN5flash11enable_sm90INS1_16FlashAttnBwdSm90INS1_25CollectiveMainloopBwdSm90ILi2ELi2ELi2EN4cute5tupleIJNS5_1CILi1EEES8_S8_EEENS6_IJNS7_ILi64EEENS7_ILi128EEENS7_ILi96EEEEEENS_6half_tEfNS_4arch4Sm90ELb0ELb1ELb1ELb1ELb0ELb1ELb0ELb0ELi2ELi1ELi2ELi1ELb1EEENS1_24CollectiveEpilogueBwdGQAISD_fSG_Li256ELb1ELb0EEENS1_19SingleTileSchedulerILb1ELb0ELb0ELi128EEEEEEEEEvNT_6ParamsE)
        /*0350*/ 	.word	0x00000010


	//----- nvinfo : EIATTR_MIN_STACK_SIZE
	.align		4
.L_159:
        /*0354*/ 	.byte	0x04, 0x12
        /*0356*/ 	.short	(.L_161 - .L_160)
	.align		4
.L_160:
        /*0358*/ 	.word	index@(_ZN7cutlass13device_kernelIN5flash11enable_sm90INS1_16FlashAttnBwdSm90INS1_25CollectiveMainloopBwdSm90ILi2ELi2ELi2EN4cute5tupleIJNS5_1CILi1EEES8_S8_EEENS6_IJNS7_ILi64EEENS7_ILi128EEENS7_ILi96EEEEEENS_6half_tEfNS_4arch4Sm90ELb0ELb1ELb1ELb1ELb1ELb1ELb0ELb0ELi2ELi1ELi2ELi1ELb1EEENS1_24CollectiveEpilogueBwdGQAISD_fSG_Li256ELb1ELb1EEENS1_19SingleTileSchedulerILb1ELb0ELb0ELi128EEEEEEEEEvNT_6ParamsE)
        /*035c*/ 	.word	0x00000010


	//----- nvinfo : EIATTR_MIN_STACK_SIZE
	.align		4
.L_161:
        /*0360*/ 	.byte	0x04, 0x12
        /*0362*/ 	.short	(.L_163 - .L_162)
	.align		4
.L_162:
        /*0364*/ 	.word	index@(_ZN7cutlass13device_kernelIN5flash11enable_sm90INS1_16FlashAttnBwdSm90INS1_25CollectiveMainloopBwdSm90ILi2ELi2ELi2EN4cute5tupleIJNS5_1CILi1EEES8_S8_EEENS6_IJNS7_ILi64EEENS7_ILi128EEENS7_ILi96EEEEEENS_6half_tEfNS_4arch4Sm90ELb1ELb0ELb1ELb0ELb0ELb1ELb0ELb0ELi2ELi1ELi2ELi1ELb1EEENS1_21CollectiveEpilogueBwdISD_SE_SG_Li256ELb0ELb0ELi1EEENS1_25SingleTileBwdLPTSchedulerILb0ELi128ELb0EEEEEEEEEvNT_6ParamsE)
        /*0368*/ 	.word	0x00000008


	//----- nvinfo : EIATTR_MIN_STACK_SIZE
	.align		4
.L_163:
        /*036c*/ 	.byte	0x04, 0x12
        /*036e*/ 	.short	(.L_165 - .L_164)
	.align		4
.L_164:
        /*0370*/ 	.word	index@(_ZN7cutlass13device_kernelIN5flash11enable_sm90INS1_16FlashAttnBwdSm90INS1_25CollectiveMainloopBwdSm90ILi2ELi2ELi2EN4cute5tupleIJNS5_1CILi1EEES8_S8_EEENS6_IJNS7_ILi64EEENS7_ILi128EEENS7_ILi96EEEEEENS_6half_tEfNS_4arch4Sm90ELb1ELb0ELb1ELb0ELb1ELb1ELb0ELb0ELi2ELi1ELi2ELi1ELb1EEENS1_21CollectiveEpilogueBwdISD_SE_SG_Li256ELb0ELb0ELi1EEENS1_25SingleTileBwdLPTSchedulerILb0ELi128ELb1EEEEEEEEEvNT_6ParamsE)
        /*0374*/ 	.word	0x00000008


	//----- nvinfo : EIATTR_MIN_STACK_SIZE
	.align		4
.L_165:
        /*0378*/ 	.byte	0x04, 0x12
        /*037a*/ 	.short	(.L_167 - .L_166)
	.align		4
.L_166:
        /*037c*/ 	.word	index@(_ZN7cutlass13device_kernelIN5flash11enable_sm90INS1_16FlashAttnBwdSm90INS1_25CollectiveMainloopBwdSm90ILi2ELi2ELi2EN4cute5tupleIJNS5_1CILi1EEES8_S8_EEENS6_IJNS7_ILi64EEENS7_ILi128EEENS7_ILi96EEEEEENS_6half_tEfNS_4arch4Sm90ELb1ELb0ELb1ELb0ELb0ELb1ELb0ELb0ELi2ELi1ELi2ELi1ELb1EEENS1_24CollectiveEpilogueBwdGQAISD_fSG_Li256ELb0ELb0EEENS1_25SingleTileBwdLPTSchedulerILb0ELi128ELb0EEEEEEEEEvNT_6ParamsE)
        /*0380*/ 	.word	0x00000008


	//----- nvinfo : EIATTR_MIN_STACK_SIZE
	.align		4
.L_167:
        /*0384*/ 	.byte	0x04, 0x12
        /*0386*/ 	.short	(.L_169 - .L_168)
	.align		4
.L_168:
        /*0388*/ 	.word	index@(_ZN7cutlass13device_kernelIN5flash11enable_sm90INS1_16FlashAttnBwdSm90INS1_25CollectiveMainloopBwdSm90ILi2ELi2ELi2EN4cute5tupleIJNS5_1CILi1EEES8_S8_EEENS6_IJNS7_ILi64EEENS7_ILi128EEENS7_ILi96EEEEEENS_6half_tEfNS_4arch4Sm90ELb1ELb0ELb1ELb0ELb1ELb1ELb0ELb0ELi2ELi1ELi2ELi1ELb1EEENS1_24CollectiveEpilogueBwdGQAISD_fSG_Li256ELb0ELb1EEENS1_25SingleTileBwdLPTSchedulerILb0ELi128ELb1EEEEEEEEEvNT_6ParamsE)
        /*038c*/ 	.word	0x00000008


	//----- nvinfo : EIATTR_MIN_STACK_SIZE
	.align		4
.L_169:
        /*0390*/ 	.byte	0x04, 0x12
        /*0392*/ 	.short	(.L_171 - .L_170)
	.align		4
.L_170:
        /*0394*/ 	.word	index@(_ZN7cutlass13device_kernelIN5flash22FlashAttnBwdPreprocessIN4cute5tupleIJNS3_1CILi64EEENS5_ILi96EEEEEENS_6half_tEfNS_4arch4Sm90ELb1ELb0EEEEEvNT_6ParamsE)
        /*0398*/ 	.word	0x00000000


	//----- nvinfo : EIATTR_MIN_STACK_SIZE
	.align		4
.L_171:
        /*039c*/ 	.byte	0x04, 0x12
        /*039e*/ 	.short	(.L_173 - .L_172)
	.align		4
.L_172:
        /*03a0*/ 	.word	index@(_ZN7cutlass13device_kernelIN5flash11enable_sm90INS1_16FlashAttnBwdSm90INS1_25CollectiveMainloopBwdSm90ILi2ELi2ELi2EN4cute5tupleIJNS5_1CILi1EEES8_S8_EEENS6_IJNS7_ILi64EEENS7_ILi128EEENS7_ILi96EEEEEENS_6half_tEfNS_4arch4Sm90ELb1ELb0ELb1ELb1ELb0ELb1ELb0ELb0ELi2ELi1ELi2ELi1ELb1EEENS1_21CollectiveEpilogueBwdISD_SE_SG_Li256ELb1ELb0ELi1EEENS1_25SingleTileBwdLPTSchedulerILb1ELi128ELb0EEEEEEEEEvNT_6ParamsE)
        /*03a4*/ 	.word	0x00000008


	//----- nvinfo : EIATTR_MIN_STACK_SIZE
	.align		4
.L_173:
        /*03a8*/ 	.byte	0x04, 0x12
        /*03aa*/ 	.short	(.L_175 - .L_174)
	.align		4
.L_174:
        /*03ac*/ 	.word	index@(_ZN7cutlass13device_kernelIN5flash11enable_sm90INS1_16FlashAttnBwdSm90INS1_25CollectiveMainloopBwdSm90ILi2ELi2ELi2EN4cute5tupleIJNS5_1CILi1EEES8_S8_EEENS6_IJNS7_ILi64EEENS7_ILi128EEENS7_ILi96EEEEEENS_6half_tEfNS_4arch4Sm90ELb1ELb0ELb1ELb1ELb1ELb1ELb0ELb0ELi2ELi1ELi2ELi1ELb1EEENS1_21CollectiveEpilogueBwdISD_SE_SG_Li256ELb1ELb0ELi1EEENS1_25SingleTileBwdLPTSchedulerILb1ELi128ELb1EEEEEEEEEvNT_6ParamsE)
        /*03b0*/ 	.word	0x00000008


	//----- nvinfo : EIATTR_MIN_STACK_SIZE
	.align		4
.L_175:
        /*03b4*/ 	.byte	0x04, 0x12
        /*03b6*/ 	.short	(.L_177 - .L_176)
	.align		4
.L_176:
        /*03b8*/ 	.word	index@(_ZN7cutlass13device_kernelIN5flash11enable_sm90INS1_16FlashAttnBwdSm90INS1_25CollectiveMainloopBwdSm90ILi2ELi2ELi2EN4cute5tupleIJNS5_1CILi1EEES8_S8_EEENS6_IJNS7_ILi64EEENS7_ILi128EEENS7_ILi96EEEEEENS_6half_tEfNS_4arch4Sm90ELb1ELb0ELb1ELb1ELb0ELb1ELb0ELb0ELi2ELi1ELi2ELi1ELb1EEENS1_24CollectiveEpilogueBwdGQAISD_fSG_Li256ELb1ELb0EEENS1_25SingleTileBwdLPTSchedulerILb1ELi128ELb0EEEEEEEEEvNT_6ParamsE)
        /*03bc*/ 	.word	0x00000008


	//----- nvinfo : EIATTR_MIN_STACK_SIZE
	.align		4
.L_177:
        /*03c0*/ 	.byte	0x04, 0x12
        /*03c2*/ 	.short	(.L_179 - .L_178)
	.align		4
.L_178:
        /*03c4*/ 	.word	index@(_ZN7cutlass13device_kernelIN5flash32FlashAttnBwdPostprocessConvertdQIN4cute5tupleIJNS3_1CILi128EEENS5_ILi96EEEEEENS_6half_tEfNS_4arch4Sm90ELi256ENS3_8TiledMMAINS3_8MMA_AtomIJNS3_4SM904GMMA25MMA_64x96x16_F32F16F16_RSILNSF_5MajorE0ELSH_1ELNSF_7ScaleInE1ELSI_1EEEEEENS3_6LayoutINS4_IJNS5_ILi2EEENS5_ILi1EEESN_EEENS4_IJSN_NS5_ILi0EEESP_EEEEENS4_IJNS3_10UnderscoreESS_SS_EEEEELb0EEEEEvNT_6ParamsE)
        /*03c8*/ 	.word	0x00000000


	//----- nvinfo : EIATTR_MIN_STACK_SIZE
	.align		4
.L_179:
        /*03cc*/ 	.byte	0x04, 0x12
        /*03ce*/ 	.short	(.L_181 - .L_180)
	.align		4
.L_180:
        /*03d0*/ 	.word	index@(_ZN7cutlass13device_kernelIN5flash32FlashAttnBwdPostprocessConvertdQIN4cute5tupleIJNS3_1CILi64EEENS5_ILi96EEEEEENS_6half_tEfNS_4arch4Sm90ELi256ENS3_8TiledMMAINS3_8MMA_AtomIJNS3_4SM904GMMA25MMA_64x16x16_F32F16F16_SSILNSF_5MajorE0ELSH_1ELNSF_7ScaleInE1ELSI_1EEEEEENS3_6LayoutINS4_IJNS5_ILi1EEENS5_ILi2EEESM_EEENS4_IJNS5_ILi0EEESM_SP_EEEEENS4_IJNS3_10UnderscoreESS_SS_EEEEELb0EEEEEvNT_6ParamsE)
        /*03d4*/ 	.word	0x00000000


	//----- nvinfo : EIATTR_MIN_STACK_SIZE
	.align		4
.L_181:
        /*03d8*/ 	.byte	0x04, 0x12
        /*03da*/ 	.short	(.L_183 - .L_182)
	.align		4
.L_182:
        /*03dc*/ 	.word	index@(_ZN7cutlass13device_kernelIN5flash11enable_sm90INS1_16FlashAttnBwdSm90INS1_25CollectiveMainloopBwdSm90ILi2ELi2ELi2EN4cute5tupleIJNS5_1CILi1EEES8_S8_EEENS6_IJNS7_ILi64EEENS7_ILi128EEENS7_ILi96EEEEEENS_6half_tEfNS_4arch4Sm90ELb1ELb0ELb1ELb1ELb1ELb1ELb0ELb0ELi2ELi1ELi2ELi1ELb1EEENS1_24CollectiveEpilogueBwdGQAISD_fSG_Li256ELb1ELb1EEENS1_25SingleTileBwdLPTSchedulerILb1ELi128ELb1EEEEEEEEEvNT_6ParamsE)
        /*03e0*/ 	.word	0x00000008


	//----- nvinfo : EIATTR_MIN_STACK_SIZE
	.align		4
.L_183:
        /*03e4*/ 	.byte	0x04, 0x12
        /*03e6*/ 	.short	(.L_185 - .L_184)
	.align		4
.L_184:
        /*03e8*/ 	.word	index@(_ZN7cutlass13device_kernelIN5flash22FlashAttnBwdPreprocessIN4cute5tupleIJNS3_1CILi64EEENS5_ILi96EEEEEENS_6half_tEfNS_4arch4Sm90ELb1ELb1EEEEEvNT_6ParamsE)
        /*03ec*/ 	.word	0x00000000
.L_185:


//--------------------- .nv.compat                --------------------------
	.section	.nv.compat,"",@"SHT_CUDA_COMPAT_INFO"
	.align	4
        /*0000*/ 	.byte	0x02, 0x09, 0x01, 0x00, 0x02, 0x02, 0x04, 0x00, 0x02, 0x05, 0x05, 0x00, 0x03, 0x07, 0x01, 0x01
        /*0010*/ 	.byte	0x02, 0x03, 0x01, 0x00, 0x02, 0x06, 0x01, 0x00, 0x04, 0x0b, 0x08, 0x00, 0x00, 0x00, 0x00, 0x00
        /*0020*/ 	.byte	0x00, 0x00, 0x00, 0x00


//--------------------- .nv.info._ZN7cutlass13device_kernelIN5flash11enable_sm90INS1_16FlashAttnBwdSm90INS1_25CollectiveMainloopBwdSm90ILi2ELi2ELi2EN4cute5tupleIJNS5_1CILi1EEES8_S8_EEENS6_IJNS7_ILi64EEENS7_ILi128EEENS7_ILi96EEEEEENS_6half_tEfNS_4arch4Sm90ELb0ELb0ELb1ELb0ELb0ELb1ELb0ELb0ELi2ELi1ELi2ELi1ELb1EEENS1_21CollectiveEpilogueBwdISD_SE_SG_Li256ELb0ELb0ELi1EEENS1_19SingleTileSchedulerILb0ELb0ELb0ELi128EEEEEEEEEvNT_6ParamsE --------------------------
	.section	.nv.info._ZN7cutlass13device_kernelIN5flash11enable_sm90INS1_16FlashAttnBwdSm90INS1_25CollectiveMainloopBwdSm90ILi2ELi2ELi2EN4cute5tupleIJNS5_1CILi1EEES8_S8_EEENS6_IJNS7_ILi64EEENS7_ILi128EEENS7_ILi96EEEEEENS_6half_tEfNS_4arch4Sm90ELb0ELb0ELb1ELb0ELb0ELb1ELb0ELb0ELi2ELi1ELi2ELi1ELb1EEENS1_21CollectiveEpilogueBwdISD_SE_SG_Li256ELb0ELb0ELi1EEENS1_19SingleTileSchedulerILb0ELb0ELb0ELi128EEEEEEEEEvNT_6ParamsE,"",@"SHT_CUDA_INFO"
	.sectionflags	@""
	.align	4


	//----- nvinfo : EIATTR_CUDA_API_VERSION
	.align		4
        /*0000*/ 	.byte	0x04, 0x37
        /*0002*/ 	.short	(.L_187 - .L_186)
.L_186:
        /*0004*/ 	.word	0x00000082


	//----- nvinfo : EIATTR_KPARAM_INFO
	.align		4
.L_187:
        /*0008*/ 	.byte	0x04, 0x17
        /*000a*/ 	.short	(.L_189 - .L_188)
.L_188:
        /*000c*/ 	.word	0x00000000
        /*0010*/ 	.short	0x0000
        /*0012*/ 	.short	0x0070
        /*0014*/ 	.byte	0x00, 0xf0, 0x01, 0x24


	//----- nvinfo : EIATTR_SPARSE_MMA_MASK
	.align		4
.L_189:
        /*0018*/ 	.byte	0x03, 0x50
        /*001a*/ 	.short	0x0000


	//----- nvinfo : EIATTR_MAXREG_COUNT
	.align		4
        /*001c*/ 	.byte	0x03, 0x1b
        /*001e*/ 	.short	0x00a8


	//----- nvinfo : EIATTR_NUM_BARRIERS
	.align		4
        /*0020*/ 	.byte	0x02, 0x4c
        /*0022*/ 	.byte	0x10
	.zero		1


	//----- nvinfo : EIATTR_EXTERNS
	.align		4
        /*0024*/ 	.byte	0x04, 0x0f
        /*0026*/ 	.short	(.L_191 - .L_190)


	//   ....[0]....
	.align		4
.L_190:
        /*0028*/ 	.word	index@(__assertfail)


	//----- nvinfo : EIATTR_MERCURY_ISA_VERSION
	.align		4
.L_191:
        /*002c*/ 	.byte	0x03, 0x5f
        /*002e*/ 	.short	0x0101


	//----- nvinfo : EIATTR_INT_WARP_WIDE_INSTR_OFFSETS
	.align		4
        /*0030*/ 	.byte	0x04, 0x31
        /*0032*/ 	.short	(.L_193 - .L_192)


	//   ....[0]....
.L_192:
        /*0034*/ 	.word	0x000001e0


	//   ....[1]....
        /*0038*/ 	.word	0x00000210


	//----- nvinfo : EIATTR_COOP_GROUP_MASK_REGIDS
	.align		4
.L_193:
        /*003c*/ 	.byte	0x04, 0x29
        /*003e*/ 	.short	(.L_195 - .L_194)


	//   ....[0]....
.L_194:
        /*0040*/ 	.word	0xffffffff


	//   ....[1]....
        /*0044*/ 	.word	0xffffffff


	//   ....[2]....
        /*0048*/ 	.word	0xffffffff


	//   ....[3]....
        /*004c*/ 	.word	0xffffffff


	//   ....[4]....
        /*0050*/ 	.word	0xffffffff


	//   ....[5]....
        /*0054*/ 	.word	0xffffffff


	//   ....[6]....
        /*0058*/ 	.word	0xffffffff


	//   ....[7]....
        /*005c*/ 	.word	0xffffffff


	//   ....[8]....
        /*0060*/ 	.word	0x0500000f


	//----- nvinfo : EIATTR_COOP_GROUP_INSTR_OFFSETS
	.align		4
.L_195:
        /*0064*/ 	.byte	0x04, 0x28
        /*0066*/ 	.short	(.L_197 - .L_196)


	//   ....[0]....
.L_196:
        /*0068*/ 	.word	0x00000050


	//   ....[1]....
        /*006c*/ 	.word	0x000001f0


	//   ....[2]....
        /*0070*/ 	.word	0x00000240


	//   ....[3]....
        /*0074*/ 	.word	0x00000430


	//   ....[4]....
        /*0078*/ 	.word	0x00000630


	//   ....[5]....
        /*007c*/ 	.word	0x00000b70


	//   ....[6]....
        /*0080*/ 	.word	0x00004c50


	//   ....[7]....
        /*0084*/ 	.word	0x00005250


	//   ....[8]....
        /*0088*/ 	.word	0x00008080


	//----- nvinfo : EIATTR_REG_RECONFIG
	.align		4
.L_197:
        /*008c*/ 	.byte	0x01, 0x54
	.zero		2


	//----- nvinfo : EIATTR_SYSCALL_OFFSETS
	.align		4
        /*0090*/ 	.byte	0x04, 0x46
        /*0092*/ 	.short	(.L_199 - .L_198)


	//   ....[0]....
.L_198:
        /*0094*/ 	.word	0x000007d0


	//   ....[1]....
        /*0098*/ 	.word	0x000008c0


	//   ....[2]....
        /*009c*/ 	.word	0x00000a20


	//   ....[3]....
        /*00a0*/ 	.word	0x00000b10


	//   ....[4]....
        /*00a4*/ 	.word	0x00000e00


	//   ....[5]....
        /*00a8*/ 	.word	0x000046f0


	//   ....[6]....
        /*00ac*/ 	.word	0x00004810


	//   ....[7]....
        /*00b0*/ 	.word	0x00004930


	//   ....[8]....
        /*00b4*/ 	.word	0x00004a50


	//----- nvinfo : EIATTR_MBARRIER_INSTR_OFFSETS
	.align		4
.L_199:
        /*00b8*/ 	.byte	0x04, 0x39
        /*00ba*/ 	.short	(.L_201 - .L_200)


	//   ....[0]....
.L_200:
        /*00bc*/ 	.word	0x000002e0
        /*00c0*/ 	.word	0x000000ff
        /*00c4*/ 	.word	0x00026800
        /*00c8*/ 	.short	0x0100
        /*00ca*/ 	.byte	0x06
	.zero		1


	//   ....[1]....
        /*00cc*/ 	.word	0x000003e0
        /*00d0*/ 	.word	0x000000ff
        /*00d4*/ 	.word	0x00026810
        /*00d8*/ 	.short	0x0100
        /*00da*/ 	.byte	0x08
	.zero		1


	//   ....[2]....
        /*00dc*/ 	.word	0x000003f0
        /*00e0*/ 	.word	0x000000ff
        /*00e4*/ 	.word	0x00026820
        /*00e8*/ 	.short	0x0100
        /*00ea*/ 	.byte	0x08
	.zero		1


	//   ....[3]....
        /*00ec*/ 	.word	0x00000400
        /*00f0*/ 	.word	0x000000ff
        /*00f4*/ 	.word	0x00026818
        /*00f8*/ 	.short	0x0100
        /*00fa*/ 	.byte	0x08
	.zero		1


	//   ....[4]....
        /*00fc*/ 	.word	0x00000410
        /*0100*/ 	.word	0x000000ff
        /*0104*/ 	.word	0x00026828
        /*0108*/ 	.short	0x0100
        /*010a*/ 	.byte	0x08
	.zero		1


	//   ....[5]....
        /*010c*/ 	.word	0x00000540
        /*0110*/ 	.word	0x000000ff
        /*0114*/ 	.word	0x00026830
        /*0118*/ 	.short	0x0100
        /*011a*/ 	.byte	0x08
	.zero		1


	//   ....[6]....
        /*011c*/ 	.word	0x00000550
        /*0120*/ 	.word	0x000000ff
        /*0124*/ 	.word	0x00026840
        /*0128*/ 	.short	0x0100
        /*012a*/ 	.byte	0x08
	.zero		1


	//   ....[7]....
        /*012c*/ 	.word	0x00000560
        /*0130*/ 	.word	0x000000ff
        /*0134*/ 	.word	0x00026838
        /*0138*/ 	.short	0x0100
        /*013a*/ 	.byte	0x08
	.zero		1


	//   ....[8]....
        /*013c*/ 	.word	0x00000570
        /*0140*/ 	.word	0x000000ff
        /*0144*/ 	.word	0x00026848
        /*0148*/ 	.short	0x0100
        /*014a*/ 	.byte	0x08
	.zero		1


	//   ....[9]....
        /*014c*/ 	.word	0x00000bb0
        /*0150*/ 	.word	0x00000010
        /*0154*/ 	.word	0x00026800
        /*0158*/ 	.short	0x010a
        /*015a*/ 	.byte	0x3f
	.zero		1


	//   ....[10]....
        /*015c*/ 	.word	0x00000cb0
        /*0160*/ 	.word	0x00000010
        /*0164*/ 	.word	0x00026800
        /*0168*/ 	.short	0x010a
        /*016a*/ 	.byte	0x3f
	.zero		1


	//   ....[11]....
        /*016c*/ 	.word	0x00001670
        /*0170*/ 	.word	0x000000ff
        /*0174*/ 	.word	0x00026810
        /*0178*/ 	.short	0x010a
        /*017a*/ 	.byte	0x08
	.zero		1


	//   ....[12]....
        /*017c*/ 	.word	0x000016b0
        /*0180*/ 	.word	0x000000ff
        /*0184*/ 	.word	0x00026810
        /*0188*/ 	.short	0x010a
        /*018a*/ 	.byte	0x08
	.zero		1


	//   ....[13]....
        /*018c*/ 	.word	0x00001b00
        /*0190*/ 	.word	0x000000ff
        /*0194*/ 	.word	0x00026830
        /*0198*/ 	.short	0x010a
        /*019a*/ 	.byte	0x08
	.zero		1


	//   ....[14]....
        /*019c*/ 	.word	0x00001b40
        /*01a0*/ 	.word	0x000000ff
        /*01a4*/ 	.word	0x00026830
        /*01a8*/ 	.short	0x010a
        /*01aa*/ 	.byte	0x08
	.zero		1


	//   ....[15]....
        /*01ac*/ 	.word	0x00003fa0
        /*01b0*/ 	.word	0x000000ff
        /*01b4*/ 	.word	0x00000000
        /*01b8*/ 	.short	0x0101
        /*01ba*/ 	.byte	0x0a
	.zero		1


	//   ....[16]....
        /*01bc*/ 	.word	0x00004280
        /*01c0*/ 	.word	0x000000ff
        /*01c4*/ 	.word	0x00000000
        /*01c8*/ 	.short	0x0101
        /*01ca*/ 	.byte	0x08
	.zero		1


	//   ....[17]....
        /*01cc*/ 	.word	0x00006020
        /*01d0*/ 	.word	0x00000000
        /*01d4*/ 	.word	0x00026820
        /*01d8*/ 	.short	0x010a
        /*01da*/ 	.byte	0x3f
	.zero		1


	//   ....[18]....
        /*01dc*/ 	.word	0x00006920
        /*01e0*/ 	.word	0x00000000
        /*01e4*/ 	.word	0x00026840
        /*01e8*/ 	.short	0x010a
        /*01ea*/ 	.byte	0x3f
	.zero		1


	//   ....[19]....
        /*01ec*/ 	.word	0x00006c20
        /*01f0*/ 	.word	0x00000000
        /*01f4*/ 	.word	0x00026828
        /*01f8*/ 	.short	0x010a
        /*01fa*/ 	.byte	0x3f
	.zero		1


	//   ....[20]....
        /*01fc*/ 	.word	0x00006ea0
        /*0200*/ 	.word	0x00000000
        /*0204*/ 	.word	0x00026848
        /*0208*/ 	.short	0x010a
        /*020a*/ 	.byte	0x3f
	.zero		1


	//   ....[21]....
        /*020c*/ 	.word	0x00007170
        /*0210*/ 	.word	0x00000000
        /*0214*/ 	.word	0x00026820
        /*0218*/ 	.short	0x010a
        /*021a*/ 	.byte	0x3f
	.zero		1


	//   ....[22]....
        /*021c*/ 	.word	0x00007460
        /*0220*/ 	.word	0x00000000
        /*0224*/ 	.word	0x00026840
        /*0228*/ 	.short	0x010a
        /*022a*/ 	.byte	0x3f
	.zero		1


	//   ....[23]....
        /*022c*/ 	.word	0x00007740
        /*0230*/ 	.word	0x00000000
        /*0234*/ 	.word	0x00026828
        /*0238*/ 	.short	0x010a
        /*023a*/ 	.byte	0x3f
	.zero		1


	//   ....[24]....
        /*023c*/ 	.word	0x00007a20
        /*0240*/ 	.word	0x00000003
        /*0244*/ 	.word	0x00026840
        /*0248*/ 	.short	0x010a
        /*024a*/ 	.byte	0x3f
	.zero		1


	//   ....[25]....
        /*024c*/ 	.word	0x00007ee0
        /*0250*/ 	.word	0x00000006
        /*0254*/ 	.word	0x00000000
        /*0258*/ 	.short	0x010a
        /*025a*/ 	.byte	0x3f
	.zero		1


	//   ....[26]....
        /*025c*/ 	.word	0x00007f40
        /*0260*/ 	.word	0x00000003
        /*0264*/ 	.word	0x00000000
        /*0268*/ 	.short	0x010a
        /*026a*/ 	.byte	0x3f
	.zero		1


	//   ....[27]....
        /*026c*/ 	.word	0x00007fa0
        /*0270*/ 	.word	0x00000000
        /*0274*/ 	.word	0x00000000
        /*0278*/ 	.short	0x010a
        /*027a*/ 	.byte	0x3f
	.zero		1


	//   ....[28]....
        /*027c*/ 	.word	0x00007fd0
        /*0280*/ 	.word	0x00000003
        /*0284*/ 	.word	0x00000000
        /*0288*/ 	.short	0x010a
        /*028a*/ 	.byte	0x3f
	.zero		1


	//   ....[29]....
        /*028c*/ 	.word	0x000080b0
        /*0290*/ 	.word	0x00000010
        /*0294*/ 	.word	0x00026800
        /*0298*/ 	.short	0x010a
        /*029a*/ 	.byte	0x3f
	.zero		1


	//   ....[30]....
        /*029c*/ 	.word	0x00008110
        /*02a0*/ 	.word	0x00000005
        /*02a4*/ 	.word	0x00026810
        /*02a8*/ 	.short	0x010a
        /*02aa*/ 	.byte	0x3f
	.zero		1


	//   ....[31]....
        /*02ac*/ 	.word	0x00008170
        /*02b0*/ 	.word	0x00000007
        /*02b4*/ 	.word	0x00026830
        /*02b8*/ 	.short	0x010a
        /*02ba*/ 	.byte	0x3f
	.zero		1


	//   ....[32]....
        /*02bc*/ 	.word	0x000081c0
        /*02c0*/ 	.word	0x00000000
        /*02c4*/ 	.word	0x00026820
        /*02c8*/ 	.short	0x010a
        /*02ca*/ 	.byte	0x3f
	.zero		1


	//   ....[33]....
        /*02cc*/ 	.word	0x00008210
        /*02d0*/ 	.word	0x00000000
        /*02d4*/ 	.word	0x00026840
        /*02d8*/ 	.short	0x010a
        /*02da*/ 	.byte	0x3f
	.zero		1


	//   ....[34]....
        /*02dc*/ 	.word	0x00008260
        /*02e0*/ 	.word	0x00000000
        /*02e4*/ 	.word	0x00026828
        /*02e8*/ 	.short	0x010a
        /*02ea*/ 	.byte	0x3f
	.zero		1


	//   ....[35]....
        /*02ec*/ 	.word	0x000082b0
        /*02f0*/ 	.word	0x00000000
        /*02f4*/ 	.word	0x00026848
        /*02f8*/ 	.short	0x010a
        /*02fa*/ 	.byte	0x3f
	.zero		1


	//   ....[36]....
        /*02fc*/ 	.word	0x00008310
        /*0300*/ 	.word	0x00000000
        /*0304*/ 	.word	0x00026820
        /*0308*/ 	.short	0x010a
        /*030a*/ 	.byte	0x3f
	.zero		1


	//   ....[37]....
        /*030c*/ 	.word	0x00008360
        /*0310*/ 	.word	0x00000000
        /*0314*/ 	.word	0x00026840
        /*0318*/ 	.short	0x010a
        /*031a*/ 	.byte	0x3f
	.zero		1


	//   ....[38]....
        /*031c*/ 	.word	0x000083b0
        /*0320*/ 	.word	0x00000000
        /*0324*/ 	.word	0x00026828
        /*0328*/ 	.short	0x010a
        /*032a*/ 	.byte	0x3f
	.zero		1


	//   ....[39]....
        /*032c*/ 	.word	0x00008400
        /*0330*/ 	.word	0x00000003
        /*0334*/ 	.word	0x00026840
        /*0338*/ 	.short	0x010a
        /*033a*/ 	.byte	0x3f
	.zero		1


	//   ....[40]....
        /*033c*/ 	.word	0x000084e0
        /*0340*/ 	.word	0x00000006
        /*0344*/ 	.word	0x00000000
        /*0348*/ 	.short	0x010a
        /*034a*/ 	.byte	0x3f
	.zero		1


	//   ....[41]....
        /*034c*/ 	.word	0x00008530
        /*0350*/ 	.word	0x00000003
        /*0354*/ 	.word	0x00000000
        /*0358*/ 	.short	0x010a
        /*035a*/ 	.byte	0x3f
	.zero		1


	//   ....[42]....
        /*035c*/ 	.word	0x00008580
        /*0360*/ 	.word	0x00000000
        /*0364*/ 	.word	0x00000000
        /*0368*/ 	.short	0x010a
        /*036a*/ 	.byte	0x3f
	.zero		1


	//----- nvinfo : EIATTR_NUM_MBARRIERS
	.align		4
.L_201:
        /*036c*/ 	.byte	0x03, 0x38
        /*036e*/ 	.short	0x0009


	//----- nvinfo : EIATTR_EXIT_INSTR_OFFSETS
	.align		4
        /*0370*/ 	.byte	0x04, 0x1c
        /*0372*/ 	.short	(.L_203 - .L_202)


	//   ....[0]....
.L_202:
        /*0374*/ 	.word	0x00000680


	//   ....[1]....
        /*0378*/ 	.word	0x00005200


	//   ....[2]....
        /*037c*/ 	.word	0x00005290


	//   ....[3]....
        /*0380*/ 	.word	0x000052c0


	//   ....[4]....
        /*0384*/ 	.word	0x000053c0


	//   ....[5]....
        /*0388*/ 	.word	0x00005a60


	//   ....[6]....
        /*038c*/ 	.word	0x00005d30


	//   ....[7]....
        /*0390*/ 	.word	0x00008020


	//----- nvinfo : EIATTR_MAX_THREADS
	.align		4
.L_203:
        /*0394*/ 	.byte	0x04, 0x05
        /*0396*/ 	.short	(.L_205 - .L_204)
.L_204:
        /*0398*/ 	.word	0x00000180
        /*039c*/ 	.word	0x00000001
        /*03a0*/ 	.word	0x00000001


	//----- nvinfo : EIATTR_CRS_STACK_SIZE
	.align		4
.L_205:
        /*03a4*/ 	.byte	0x04, 0x1e
        /*03a6*/ 	.short	(.L_207 - .L_206)
.L_206:
        /*03a8*/ 	.word	0x00000000


	//----- nvinfo : EIATTR_CBANK_PARAM_SIZE
	.align		4
.L_207:
        /*03ac*/ 	.byte	0x03, 0x19
        /*03ae*/ 	.short	0x0970


	//----- nvinfo : EIATTR_PARAM_CBANK
	.align		4
        /*03b0*/ 	.byte	0x04, 0x0a
        /*03b2*/ 	.short	(.L_209 - .L_208)
	.align		4
.L_208:
        /*03b4*/ 	.word	index@(.nv.constant0._ZN7cutlass13device_kernelIN5flash11enable_sm90INS1_16FlashAttnBwdSm90INS1_25CollectiveMainloopBwdSm90ILi2ELi2ELi2EN4cute5tupleIJNS5_1CILi1EEES8_S8_EEENS6_IJNS7_ILi64EEENS7_ILi128EEENS7_ILi96EEEEEENS_6half_tEfNS_4arch4Sm90ELb0ELb0ELb1ELb0ELb0ELb1ELb0ELb0ELi2ELi1ELi2ELi1ELb1EEENS1_21CollectiveEpilogueBwdISD_SE_SG_Li256ELb0ELb0ELi1EEENS1_19SingleTileSchedulerILb0ELb0ELb0ELi128EEEEEEEEEvNT_6ParamsE)
        /*03b8*/ 	.short	0x0210
        /*03ba*/ 	.short	0x0970


	//----- nvinfo : EIATTR_SW_WAR
	.align		4
.L_209:
        /*03bc*/ 	.byte	0x04, 0x36
        /*03be*/ 	.short	(.L_211 - .L_210)
.L_210:
        /*03c0*/ 	.word	0x00000008
.L_211:


//--------------------- .nv.info._ZN7cutlass13device_kernelIN5flash11enable_sm90INS1_16FlashAttnBwdSm90INS1_25CollectiveMainloopBwdSm90ILi2ELi2ELi2EN4cute5tupleIJNS5_1CILi1EEES8_S8_EEENS6_IJNS7_ILi64EEENS7_ILi128EEENS7_ILi96EEEEEENS_6half_tEfNS_4arch4Sm90ELb0ELb0ELb1ELb0ELb1ELb1ELb0ELb0ELi2ELi1ELi2ELi1ELb1EEENS1_21CollectiveEpilogueBwdISD_SE_SG_Li256ELb0ELb0ELi1EEENS1_19SingleTileSchedulerILb0ELb0ELb0ELi128EEEEEEEEEvNT_6ParamsE --------------------------
	.section	.nv.info._ZN7cutlass13device_kernelIN5flash11enable_sm90INS1_16FlashAttnBwdSm90INS1_25CollectiveMainloopBwdSm90ILi2ELi2ELi2EN4cute5tupleIJNS5_1CILi1EEES8_S8_EEENS6_IJNS7_ILi64EEENS7_ILi128EEENS7_ILi96EEEEEENS_6half_tEfNS_4arch4Sm90ELb0ELb0ELb1ELb0ELb1ELb1ELb0ELb0ELi2ELi1ELi2ELi1ELb1EEENS1_21CollectiveEpilogueBwdISD_SE_SG_Li256ELb0ELb0ELi1EEENS1_19SingleTileSchedulerILb0ELb0ELb0ELi128EEEEEEEEEvNT_6ParamsE,"",@"SHT_CUDA_INFO"
	.sectionflags	@""
	.align	4


	//----- nvinfo : EIATTR_CUDA_API_VERSION
	.align		4
        /*0000*/ 	.byte	0x04, 0x37
        /*0002*/ 	.short	(.L_213 - .L_212)
.L_212:
        /*0004*/ 	.word	0x00000082


	//----- nvinfo : EIATTR_KPARAM_INFO
	.align		4
.L_213:
        /*0008*/ 	.byte	0x04, 0x17
        /*000a*/ 	.short	(.L_215 - .L_214)
.L_214:
        /*000c*/ 	.word	0x00000000
        /*0010*/ 	.short	0x0000
        /*0012*/ 	.short	0x0070
        /*0014*/ 	.byte	0x00, 0xf0, 0x01, 0x24


	//----- nvinfo : EIATTR_SPARSE_MMA_MASK
	.align		4
.L_215:
        /*0018*/ 	.byte	0x03, 0x50
        /*001a*/ 	.short	0x0000


	//----- nvinfo : EIATTR_MAXREG_COUNT
	.align		4
        /*001c*/ 	.byte	0x03, 0x1b
        /*001e*/ 	.short	0x00a8


	//----- nvinfo : EIATTR_NUM_BARRIERS
	.align		4
        /*0020*/ 	.byte	0x02, 0x4c
        /*0022*/ 	.byte	0x10
	.zero		1


	//----- nvinfo : EIATTR_EXTERNS
	.align		4
        /*0024*/ 	.byte	0x04, 0x0f
        /*0026*/ 	.short	(.L_217 - .L_216)


	//   ....[0]....
	.align		4
.L_216:
        /*0028*/ 	.word	index@(__assertfail)


	//----- nvinfo : EIATTR_MERCURY_ISA_VERSION
	.align		4
.L_217:
        /*002c*/ 	.byte	0x03, 0x5f
        /*002e*/ 	.short	0x0101


	//----- nvinfo : EIATTR_INT_WARP_WIDE_INSTR_OFFSETS
	.align		4
        /*0030*/ 	.byte	0x04, 0x31
        /*0032*/ 	.short	(.L_219 - .L_218)


	//   ....[0]....
.L_218:
        /*0034*/ 	.word	0x000001e0


	//   ....[1]....
        /*0038*/ 	.word	0x00000210


	//   ....[2]....
        /*003c*/ 	.word	0x00005af0


	//   ....[3]....
        /*0040*/ 	.word	0x00005f60


	//   ....[4]....
        /*0044*/ 	.word	0x00006540


	//----- nvinfo : EIATTR_COOP_GROUP_MASK_REGIDS
	.align		4
.L_219:
        /*0048*/ 	.byte	0x04, 0x29
        /*004a*/ 	.short	(.L_221 - .L_220)


	//   ....[0]....
.L_220:
        /*004c*/ 	.word	0xffffffff


	//   ....[1]....
        /*0050*/ 	.word	0xffffffff


	//   ....[2]....
        /*0054*/ 	.word	0xffffffff


	//   ....[3]....
        /*0058*/ 	.word	0xffffffff


	//   ....[4]....
        /*005c*/ 	.word	0xffffffff


	//   ....[5]....
        /*0060*/ 	.word	0xffffffff


	//   ....[6]....
        /*0064*/ 	.word	0xffffffff


	//   ....[7]....
        /*0068*/ 	.word	0xffffffff


	//   ....[8]....
        /*006c*/ 	.word	0xffffffff


	//   ....[9]....
        /*0070*/ 	.word	0xffffffff


	//   ....[10]....
        /*0074*/ 	.word	0xffffffff


	//   ....[11]....
        /*0078*/ 	.word	0xffffffff


	//   ....[12]....
        /*007c*/ 	.word	0xffffffff


	//   ....[13]....
        /*0080*/ 	.word	0xffffffff


	//   ....[14]....
        /*0084*/ 	.word	0x0500000f


	//   ....[15]....
        /*0088*/ 	.word	0x0500000f


	//   ....[16]....
        /*008c*/ 	.word	0x0500000f


	//   ....[17]....
        /*0090*/ 	.word	0x0500000f


	//----- nvinfo : EIATTR_COOP_GROUP_INSTR_OFFSETS
	.align		4
.L_221:
        /*0094*/ 	.byte	0x04, 0x28
        /*0096*/ 	.short	(.L_223 - .L_222)


	//   ....[0]....
.L_222:
        /*0098*/ 	.word	0x00000050


	//   ....[1]....
        /*009c*/ 	.word	0x000001f0


	//   ....[2]....
        /*00a0*/ 	.word	0x00000240


	//   ....[3]....
        /*00a4*/ 	.word	0x00000430


	//   ....[4]....
        /*00a8*/ 	.word	0x00000630


	//   ....[5]....
        /*00ac*/ 	.word	0x00000b70


	//   ....[6]....
        /*00b0*/ 	.word	0x00004c50


	//   ....[7]....
        /*00b4*/ 	.word	0x00005250


	//   ....[8]....
        /*00b8*/ 	.word	0x00005790


	//   ....[9]....
        /*00bc*/ 	.word	0x00005a20


	//   ....[10]....
        /*00c0*/ 	.word	0x00005c60


	//   ....[11]....
        /*00c4*/ 	.word	0x00005e90


	//   ....[12]....
        /*00c8*/ 	.word	0x00006140


	//   ....[13]....
        /*00cc*/ 	.word	0x00006470


	//   ....[14]....
        /*00d0*/ 	.word	0x000088f0


	//   ....[15]....
        /*00d4*/ 	.word	0x00008a60


	//   ....[16]....
        /*00d8*/ 	.word	0x00008ad0


	//   ....[17]....
        /*00dc*/ 	.word	0x00008b40


	//----- nvinfo : EIATTR_REG_RECONFIG
	.align		4
.L_223:
        /*00e0*/ 	.byte	0x01, 0x54
	.zero		2


	//----- nvinfo : EIATTR_SYSCALL_OFFSETS
	.align		4
        /*00e4*/ 	.byte	0x04, 0x46
        /*00e6*/ 	.short	(.L_225 - .L_224)


	//   ....[0]....
.L_224:
        /*00e8*/ 	.word	0x000007d0


	//   ....[1]....
        /*00ec*/ 	.word	0x000008c0


	//   ....[2]....
        /*00f0*/ 	.word	0x00000a20


	//   ....[3]....
        /*00f4*/ 	.word	0x00000b10


	//   ....[4]....
        /*00f8*/ 	.word	0x00000e00


	//   ....[5]....
        /*00fc*/ 	.word	0x000046f0


	//   ....[6]....
        /*0100*/ 	.word	0x00004810


	//   ....[7]....
        /*0104*/ 	.word	0x00004930


	//   ....[8]....
        /*0108*/ 	.word	0x00004a50


	//----- nvinfo : EIATTR_MBARRIER_INSTR_OFFSETS
	.align		4
.L_225:
        /*010c*/ 	.byte	0x04, 0x39
        /*010e*/ 	.short	(.L_227 - .L_226)


	//   ....[0]....
.L_226:
        /*0110*/ 	.word	0x000002e0
        /*0114*/ 	.word	0x000000ff
        /*0118*/ 	.word	0x00026800
        /*011c*/ 	.short	0x0100
        /*011e*/ 	.byte	0x06
	.zero		1


	//   ....[1]....
        /*0120*/ 	.word	0x000003e0
        /*0124*/ 	.word	0x000000ff
        /*0128*/ 	.word	0x00026810
        /*012c*/ 	.short	0x0100
        /*012e*/ 	.byte	0x08
	.zero		1


	//   ....[2]....
        /*0130*/ 	.word	0x000003f0
        /*0134*/ 	.word	0x000000ff
        /*0138*/ 	.word	0x00026820
        /*013c*/ 	.short	0x0100
        /*013e*/ 	.byte	0x08
	.zero		1


	//   ....[3]....
        /*0140*/ 	.word	0x00000400
        /*0144*/ 	.word	0x000000ff
        /*0148*/ 	.word	0x00026818
        /*014c*/ 	.short	0x0100
        /*014e*/ 	.byte	0x08
	.zero		1


	//   ....[4]....
        /*0150*/ 	.word	0x00000410
        /*0154*/ 	.word	0x000000ff
        /*0158*/ 	.word	0x00026828
        /*015c*/ 	.short	0x0100
        /*015e*/ 	.byte	0x08
	.zero		1


	//   ....[5]....
        /*0160*/ 	.word	0x00000540
        /*0164*/ 	.word	0x000000ff
        /*0168*/ 	.word	0x00026830
        /*016c*/ 	.short	0x0100
        /*016e*/ 	.byte	0x08
	.zero		1


	//   ....[6]....
        /*0170*/ 	.word	0x00000550
        /*0174*/ 	.word	0x000000ff
        /*0178*/ 	.word	0x00026840
        /*017c*/ 	.short	0x0100
        /*017e*/ 	.byte	0x08
	.zero		1


	//   ....[7]....
        /*0180*/ 	.word	0x00000560
        /*0184*/ 	.word	0x000000ff
        /*0188*/ 	.word	0x00026838
        /*018c*/ 	.short	0x0100
        /*018e*/ 	.byte	0x08
	.zero		1


	//   ....[8]....
        /*0190*/ 	.word	0x00000570
        /*0194*/ 	.word	0x000000ff
        /*0198*/ 	.word	0x00026848
        /*019c*/ 	.short	0x0100
        /*019e*/ 	.byte	0x08
	.zero		1


	//   ....[9]....
        /*01a0*/ 	.word	0x00000ba0
        /*01a4*/ 	.word	0x00000010
        /*01a8*/ 	.word	0x00026800
        /*01ac*/ 	.short	0x010a
        /*01ae*/ 	.byte	0x3f
	.zero		1


	//   ....[10]....
        /*01b0*/ 	.word	0x00000cb0
        /*01b4*/ 	.word	0x00000010
        /*01b8*/ 	.word	0x00026800
        /*01bc*/ 	.short	0x010a
        /*01be*/ 	.byte	0x3f
	.zero		1


	//   ....[11]....
        /*01c0*/ 	.word	0x00001670
        /*01c4*/ 	.word	0x000000ff
        /*01c8*/ 	.word	0x00026810
        /*01cc*/ 	.short	0x010a
        /*01ce*/ 	.byte	0x08
	.zero		1


	//   ....[12]....
        /*01d0*/ 	.word	0x000016b0
        /*01d4*/ 	.word	0x000000ff
        /*01d8*/ 	.word	0x00026810
        /*01dc*/ 	.short	0x010a
        /*01de*/ 	.byte	0x08
	.zero		1


	//   ....[13]....
        /*01e0*/ 	.word	0x00001b00
        /*01e4*/ 	.word	0x000000ff
        /*01e8*/ 	.word	0x00026830
        /*01ec*/ 	.short	0x010a
        /*01ee*/ 	.byte	0x08
	.zero		1


	//   ....[14]....
        /*01f0*/ 	.word	0x00001b40
        /*01f4*/ 	.word	0x000000ff
        /*01f8*/ 	.word	0x00026830
        /*01fc*/ 	.short	0x010a
        /*01fe*/ 	.byte	0x08
	.zero		1


	//   ....[15]....
        /*0200*/ 	.word	0x00003fa0
        /*0204*/ 	.word	0x000000ff
        /*0208*/ 	.word	0x00000000
        /*020c*/ 	.short	0x0101
        /*020e*/ 	.byte	0x0a
	.zero		1


	//   ....[16]....
        /*0210*/ 	.word	0x00004280
        /*0214*/ 	.word	0x000000ff
        /*0218*/ 	.word	0x00000000
        /*021c*/ 	.short	0x0101
        /*021e*/ 	.byte	0x08
	.zero		1


	//   ....[17]....
        /*0220*/ 	.word	0x00006890
        /*0224*/ 	.word	0x00000000
        /*0228*/ 	.word	0x00026820
        /*022c*/ 	.short	0x010a
        /*022e*/ 	.byte	0x3f
	.zero		1


	//   ....[18]....
        /*0230*/ 	.word	0x00007190
        /*0234*/ 	.word	0x00000000
        /*0238*/ 	.word	0x00026840
        /*023c*/ 	.short	0x010a
        /*023e*/ 	.byte	0x3f
	.zero		1


	//   ....[19]....
        /*0240*/ 	.word	0x00007490
        /*0244*/ 	.word	0x00000000
        /*0248*/ 	.word	0x00026828
        /*024c*/ 	.short	0x010a
        /*024e*/ 	.byte	0x3f
	.zero		1


	//   ....[20]....
        /*0250*/ 	.word	0x00007710
        /*0254*/ 	.word	0x00000000
        /*0258*/ 	.word	0x00026848
        /*025c*/ 	.short	0x010a
        /*025e*/ 	.byte	0x3f
	.zero		1


	//   ....[21]....
        /*0260*/ 	.word	0x000079e0
        /*0264*/ 	.word	0x00000000
        /*0268*/ 	.word	0x00026820
        /*026c*/ 	.short	0x010a
        /*026e*/ 	.byte	0x3f
	.zero		1


	//   ....[22]....
        /*0270*/ 	.word	0x00007cd0
        /*0274*/ 	.word	0x00000000
        /*0278*/ 	.word	0x00026840
        /*027c*/ 	.short	0x010a
        /*027e*/ 	.byte	0x3f
	.zero		1


	//   ....[23]....
        /*0280*/ 	.word	0x00007fb0
        /*0284*/ 	.word	0x00000000
        /*0288*/ 	.word	0x00026828
        /*028c*/ 	.short	0x010a
        /*028e*/ 	.byte	0x3f
	.zero		1


	//   ....[24]....
        /*0290*/ 	.word	0x00008290
        /*0294*/ 	.word	0x00000003
        /*0298*/ 	.word	0x00026840
        /*029c*/ 	.short	0x010a
        /*029e*/ 	.byte	0x3f
	.zero		1


	//   ....[25]....
        /*02a0*/ 	.word	0x00008750
        /*02a4*/ 	.word	0x00000006
        /*02a8*/ 	.word	0x00000000
        /*02ac*/ 	.short	0x010a
        /*02ae*/ 	.byte	0x3f
	.zero		1


	//   ....[26]....
        /*02b0*/ 	.word	0x000087b0
        /*02b4*/ 	.word	0x00000003
        /*02b8*/ 	.word	0x00000000
        /*02bc*/ 	.short	0x010a
        /*02be*/ 	.byte	0x3f
	.zero		1


	//   ....[27]....
        /*02c0*/ 	.word	0x00008810
        /*02c4*/ 	.word	0x00000000
        /*02c8*/ 	.word	0x00000000
        /*02cc*/ 	.short	0x010a
        /*02ce*/ 	.byte	0x3f
	.zero		1


	//   ....[28]....
        /*02d0*/ 	.word	0x00008840
        /*02d4*/ 	.word	0x00000003
        /*02d8*/ 	.word	0x00000000
        /*02dc*/ 	.short	0x010a
        /*02de*/ 	.byte	0x3f
	.zero		1


	//   ....[29]....
        /*02e0*/ 	.word	0x00008920
        /*02e4*/ 	.word	0x00000010
        /*02e8*/ 	.word	0x00026800
        /*02ec*/ 	.short	0x010a
        /*02ee*/ 	.byte	0x3f
	.zero		1


	//   ....[30]....
        /*02f0*/ 	.word	0x00008980
        /*02f4*/ 	.word	0x00000005
        /*02f8*/ 	.word	0x00026810
        /*02fc*/ 	.short	0x010a
        /*02fe*/ 	.byte	0x3f
	.zero		1


	//   ....[31]....
        /*0300*/ 	.word	0x000089e0
        /*0304*/ 	.word	0x00000007
        /*0308*/ 	.word	0x00026830
        /*030c*/ 	.short	0x010a
        /*030e*/ 	.byte	0x3f
	.zero		1


	//   ....[32]....
        /*0310*/ 	.word	0x00008b80
        /*0314*/ 	.word	0x00000000
        /*0318*/ 	.word	0x00026820
        /*031c*/ 	.short	0x010a
        /*031e*/ 	.byte	0x3f
	.zero		1


	//   ....[33]....
        /*0320*/ 	.word	0x00008bd0
        /*0324*/ 	.word	0x00000000
        /*0328*/ 	.word	0x00026840
        /*032c*/ 	.short	0x010a
        /*032e*/ 	.byte	0x3f
	.zero		1


	//   ....[34]....
        /*0330*/ 	.word	0x00008c20
        /*0334*/ 	.word	0x00000000
        /*0338*/ 	.word	0x00026828
        /*033c*/ 	.short	0x010a
        /*033e*/ 	.byte	0x3f
	.zero		1


	//   ....[35]....
        /*0340*/ 	.word	0x00008c70
        /*0344*/ 	.word	0x00000000
        /*0348*/ 	.word	0x00026848
        /*034c*/ 	.short	0x010a
        /*034e*/ 	.byte	0x3f
	.zero		1


	//   ....[36]....
        /*0350*/ 	.word	0x00008cd0
        /*0354*/ 	.word	0x00000000
        /*0358*/ 	.word	0x00026820
        /*035c*/ 	.short	0x010a
        /*035e*/ 	.byte	0x3f
	.zero		1


	//   ....[37]....
        /*0360*/ 	.word	0x00008d20
        /*0364*/ 	.word	0x00000000
        /*0368*/ 	.word	0x00026840
        /*036c*/ 	.short	0x010a
        /*036e*/ 	.byte	0x3f
	.zero		1


	//   ....[38]....
        /*0370*/ 	.word	0x00008d70
        /*0374*/ 	.word	0x00000000
        /*0378*/ 	.word	0x00026828
        /*037c*/ 	.short	0x010a
        /*037e*/ 	.byte	0x3f
	.zero		1


	//   ....[39]....
        /*0380*/ 	.word	0x00008dc0
        /*0384*/ 	.word	0x00000003
        /*0388*/ 	.word	0x00026840
        /*038c*/ 	.short	0x010a
        /*038e*/ 	.byte	0x3f
	.zero		1


	//   ....[40]....
        /*0390*/ 	.word	0x00008ea0
        /*0394*/ 	.word	0x00000006
        /*0398*/ 	.word	0x00000000
        /*039c*/ 	.short	0x010a
        /*039e*/ 	.byte	0x3f
	.zero		1


	//   ....[41]....
        /*03a0*/ 	.word	0x00008ef0
        /*03a4*/ 	.word	0x00000003
        /*03a8*/ 	.word	0x00000000
        /*03ac*/ 	.short	0x010a
        /*03ae*/ 	.byte	0x3f
	.zero		1


	//   ....[42]....
        /*03b0*/ 	.word	0x00008f40
        /*03b4*/ 	.word	0x00000000
        /*03b8*/ 	.word	0x00000000
        /*03bc*/ 	.short	0x010a
        /*03be*/ 	.byte	0x3f
	.zero		1


	//----- nvinfo : EIATTR_NUM_MBARRIERS
	.align		4
.L_227:
        /*03c0*/ 	.byte	0x03, 0x38
        /*03c2*/ 	.short	0x0009


	//----- nvinfo : EIATTR_EXIT_INSTR_OFFSETS
	.align		4
        /*03c4*/ 	.byte	0x04, 0x1c
        /*03c6*/ 	.short	(.L_229 - .L_228)


	//   ....[0]....
.L_228:
        /*03c8*/ 	.word	0x00000680


	//   ....[1]....
        /*03cc*/ 	.word	0x00005200


	//   ....[2]....
        /*03d0*/ 	.word	0x00005290


	//   ....[3]....
        /*03d4*/ 	.word	0x000052c0


	//   ....[4]....
        /*03d8*/ 	.word	0x00005410


	//   ....[5]....
        /*03dc*/ 	.word	0x00006000


	//   ....[6]....
        /*03e0*/ 	.word	0x000065a0


	//   ....[7]....
        /*03e4*/ 	.word	0x00008890


	//----- nvinfo : EIATTR_MAX_THREADS
	.align		4
.L_229:
        /*03e8*/ 	.byte	0x04, 0x05
        /*03ea*/ 	.short	(.L_231 - .L_230)
.L_230:
        /*03ec*/ 	.word	0x00000180
        /*03f0*/ 	.word	0x00000001
        /*03f4*/ 	.word	0x00000001


	//----- nvinfo : EIATTR_CRS_STACK_SIZE
	.align		4
.L_231:
        /*03f8*/ 	.byte	0x04, 0x1e
        /*03fa*/ 	.short	(.L_233 - .L_232)
.L_232:
        /*03fc*/ 	.word	0x00000000


	//----- nvinfo : EIATTR_CBANK_PARAM_SIZE
	.align		4
.L_233:
        /*0400*/ 	.byte	0x03, 0x19
        /*0402*/ 	.short	0x0970


	//----- nvinfo : EIATTR_PARAM_CBANK
	.align		4
        /*0404*/ 	.byte	0x04, 0x0a
        /*0406*/ 	.short	(.L_235 - .L_234)
	.align		4
.L_234:
        /*0408*/ 	.word	index@(.nv.constant0._ZN7cutlass13device_kernelIN5flash11enable_sm90INS1_16FlashAttnBwdSm90INS1_25CollectiveMainloopBwdSm90ILi2ELi2ELi2EN4cute5tupleIJNS5_1CILi1EEES8_S8_EEENS6_IJNS7_ILi64EEENS7_ILi128EEENS7_ILi96EEEEEENS_6half_tEfNS_4arch4Sm90ELb0ELb0ELb1ELb0ELb1ELb1ELb0ELb0ELi2ELi1ELi2ELi1ELb1EEENS1_21CollectiveEpilogueBwdISD_SE_SG_Li256ELb0ELb0ELi1EEENS1_19SingleTileSchedulerILb0ELb0ELb0ELi128EEEEEEEEEvNT_6ParamsE)
        /*040c*/ 	.short	0x0210
        /*040e*/ 	.short	0x0970


	//----- nvinfo : EIATTR_SW_WAR
	.align		4
.L_235:
        /*0410*/ 	.byte	0x04, 0x36
        /*0412*/ 	.short	(.L_237 - .L_236)
.L_236:
        /*0414*/ 	.word	0x00000008
.L_237:


//--------------------- .nv.info._ZN7cutlass13device_kernelIN5flash11enable_sm90INS1_16FlashAttnBwdSm90INS1_25CollectiveMainloopBwdSm90ILi2ELi2ELi2EN4cute5tupleIJNS5_1CILi1EEES8_S8_EEENS6_IJNS7_ILi64EEENS7_ILi128EEENS7_ILi96EEEEEENS_6half_tEfNS_4arch4Sm90ELb0ELb0ELb1ELb0ELb0ELb1ELb0ELb0ELi2ELi1ELi2ELi1ELb1EEENS1_24CollectiveEpilogueBwdGQAISD_fSG_Li256ELb0ELb0EEENS1_19SingleTileSchedulerILb0ELb0ELb0ELi128EEEEEEEEEvNT_6ParamsE --------------------------
	.section	.nv.info._ZN7cutlass13device_kernelIN5flash11enable_sm90INS1_16FlashAttnBwdSm90INS1_25CollectiveMainloopBwdSm90ILi2ELi2ELi2EN4cute5tupleIJNS5_1CILi1EEES8_S8_EEENS6_IJNS7_ILi64EEENS7_ILi128EEENS7_ILi96EEEEEENS_6half_tEfNS_4arch4Sm90ELb0ELb0ELb1ELb0ELb0ELb1ELb0ELb0ELi2ELi1ELi2ELi1ELb1EEENS1_24CollectiveEpilogueBwdGQAISD_fSG_Li256ELb0ELb0EEENS1_19SingleTileSchedulerILb0ELb0ELb0ELi128EEEEEEEEEvNT_6ParamsE,"",@"SHT_CUDA_INFO"
	.sectionflags	@""
	.align	4


	//----- nvinfo : EIATTR_CUDA_API_VERSION
	.align		4
        /*0000*/ 	.byte	0x04, 0x37
        /*0002*/ 	.short	(.L_239 - .L_238)
.L_238:
        /*0004*/ 	.word	0x00000082


	//----- nvinfo : EIATTR_KPARAM_INFO
	.align		4
.L_239:
        /*0008*/ 	.byte	0x04, 0x17
        /*000a*/ 	.short	(.L_241 - .L_240)
.L_240:
        /*000c*/ 	.word	0x00000000
        /*0010*/ 	.short	0x0000
        /*0012*/ 	.short	0x0070
        /*0014*/ 	.byte	0x00, 0xf0, 0x01, 0x1a


	//----- nvinfo : EIATTR_SPARSE_MMA_MASK
	.align		4
.L_241:
        /*0018*/ 	.byte	0x03, 0x50
        /*001a*/ 	.short	0x0000


	//----- nvinfo : EIATTR_MAXREG_COUNT
	.align		4
        /*001c*/ 	.byte	0x03, 0x1b
        /*001e*/ 	.short	0x00a8


	//----- nvinfo : EIATTR_NUM_BARRIERS
	.align		4
        /*0020*/ 	.byte	0x02, 0x4c
        /*0022*/ 	.byte	0x10
	.zero		1


	//----- nvinfo : EIATTR_EXTERNS
	.align		4
        /*0024*/ 	.byte	0x04, 0x0f
        /*0026*/ 	.short	(.L_243 - .L_242)


	//   ....[0]....
	.align		4
.L_242:
        /*0028*/ 	.word	index@(__assertfail)


	//----- nvinfo : EIATTR_MERCURY_ISA_VERSION
	.align		4
.L_243:
        /*002c*/ 	.byte	0x03, 0x5f
        /*002e*/ 	.short	0x0101


	//----- nvinfo : EIATTR_INT_WARP_WIDE_INSTR_OFFSETS
	.align		4
        /*0030*/ 	.byte	0x04, 0x31
        /*0032*/ 	.short	(.L_245 - .L_244)


	//   ....[0]....
.L_244:
        /*0034*/ 	.word	0x00000180


	//   ....[1]....
        /*0038*/ 	.word	0x000001b0


	//----- nvinfo : EIATTR_COOP_GROUP_MASK_REGIDS
	.align		4
.L_245:
        /*003c*/ 	.byte	0x04, 0x29
        /*003e*/ 	.short	(.L_247 - .L_246)


	//   ....[0]....
.L_246:
        /*0040*/ 	.word	0xffffffff


	//   ....[1]....
        /*0044*/ 	.word	0xffffffff


	//   ....[2]....
        /*0048*/ 	.word	0xffffffff


	//   ....[3]....
        /*004c*/ 	.word	0xffffffff


	//   ....[4]....
        /*0050*/ 	.word	0xffffffff


	//   ....[5]....
        /*0054*/ 	.word	0xffffffff


	//   ....[6]....
        /*0058*/ 	.word	0xffffffff


	//   ....[7]....
        /*005c*/ 	.word	0x0500000f


	//----- nvinfo : EIATTR_COOP_GROUP_INSTR_OFFSETS
	.align		4
.L_247:
        /*0060*/ 	.byte	0x04, 0x28
        /*0062*/ 	.short	(.L_249 - .L_248)


	//   ....[0]....
.L_248:
        /*0064*/ 	.word	0x00000050


	//   ....[1]....
        /*0068*/ 	.word	0x00000190


	//   ....[2]....
        /*006c*/ 	.word	0x000001e0


	//   ....[3]....
        /*0070*/ 	.word	0x000003d0


	//   ....[4]....
        /*0074*/ 	.word	0x000005e0


	//   ....[5]....
        /*0078*/ 	.word	0x00000b20


	//   ....[6]....
        /*007c*/ 	.word	0x00005020


	//   ....[7]....
        /*0080*/ 	.word	0x00007e90


	//----- nvinfo : EIATTR_REG_RECONFIG
	.align		4
.L_249:
        /*0084*/ 	.byte	0x01, 0x54
	.zero		2


	//----- nvinfo : EIATTR_SYSCALL_OFFSETS
	.align		4
        /*0088*/ 	.byte	0x04, 0x46
        /*008a*/ 	.short	(.L_251 - .L_250)


	//   ....[0]....
.L_250:
        /*008c*/ 	.word	0x00000780


	//   ....[1]....
        /*0090*/ 	.word	0x00000870


	//   ....[2]....
        /*0094*/ 	.word	0x000009d0


	//   ....[3]....
        /*0098*/ 	.word	0x00000ac0


	//   ....[4]....
        /*009c*/ 	.word	0x00000d40


	//----- nvinfo : EIATTR_MBARRIER_INSTR_OFFSETS
	.align		4
.L_251:
        /*00a0*/ 	.byte	0x04, 0x39
        /*00a2*/ 	.short	(.L_253 - .L_252)


	//   ....[0]....
.L_252:
        /*00a4*/ 	.word	0x00000280
        /*00a8*/ 	.word	0x000000ff
        /*00ac*/ 	.word	0x00026800
        /*00b0*/ 	.short	0x0100
        /*00b2*/ 	.byte	0x06
	.zero		1


	//   ....[1]....
        /*00b4*/ 	.word	0x00000380
        /*00b8*/ 	.word	0x000000ff
        /*00bc*/ 	.word	0x00026810
        /*00c0*/ 	.short	0x0100
        /*00c2*/ 	.byte	0x08
	.zero		1


	//   ....[2]....
        /*00c4*/ 	.word	0x00000390
        /*00c8*/ 	.word	0x000000ff
        /*00cc*/ 	.word	0x00026820
        /*00d0*/ 	.short	0x0100
        /*00d2*/ 	.byte	0x08
	.zero		1


	//   ....[3]....
        /*00d4*/ 	.word	0x000003a0
        /*00d8*/ 	.word	0x000000ff
        /*00dc*/ 	.word	0x00026818
        /*00e0*/ 	.short	0x0100
        /*00e2*/ 	.byte	0x08
	.zero		1


	//   ....[4]....
        /*00e4*/ 	.word	0x000003b0
        /*00e8*/ 	.word	0x000000ff
        /*00ec*/ 	.word	0x00026828
        /*00f0*/ 	.short	0x0100
        /*00f2*/ 	.byte	0x08
	.zero		1


	//   ....[5]....
        /*00f4*/ 	.word	0x000004e0
        /*00f8*/ 	.word	0x000000ff
        /*00fc*/ 	.word	0x00026830
        /*0100*/ 	.short	0x0100
        /*0102*/ 	.byte	0x08
	.zero		1


	//   ....[6]....
        /*0104*/ 	.word	0x000004f0
        /*0108*/ 	.word	0x000000ff
        /*010c*/ 	.word	0x00026840
        /*0110*/ 	.short	0x0100
        /*0112*/ 	.byte	0x08
	.zero		1


	//   ....[7]....
        /*0114*/ 	.word	0x00000500
        /*0118*/ 	.word	0x000000ff
        /*011c*/ 	.word	0x00026838
        /*0120*/ 	.short	0x0100
        /*0122*/ 	.byte	0x08
	.zero		1


	//   ....[8]....
        /*0124*/ 	.word	0x00000510
        /*0128*/ 	.word	0x000000ff
        /*012c*/ 	.word	0x00026848
        /*0130*/ 	.short	0x0100
        /*0132*/ 	.byte	0x08
	.zero		1


	//   ....[9]....
        /*0134*/ 	.word	0x00000b50
        /*0138*/ 	.word	0x00000012
        /*013c*/ 	.word	0x00026800
        /*0140*/ 	.short	0x010a
        /*0142*/ 	.byte	0x3f
	.zero		1


	//   ....[10]....
        /*0144*/ 	.word	0x00000c00
        /*0148*/ 	.word	0x00000012
        /*014c*/ 	.word	0x00026800
        /*0150*/ 	.short	0x010a
        /*0152*/ 	.byte	0x3f
	.zero		1


	//   ....[11]....
        /*0154*/ 	.word	0x000018e0
        /*0158*/ 	.word	0x000000ff
        /*015c*/ 	.word	0x00026810
        /*0160*/ 	.short	0x010a
        /*0162*/ 	.byte	0x08
	.zero		1


	//   ....[12]....
        /*0164*/ 	.word	0x00001920
        /*0168*/ 	.word	0x000000ff
        /*016c*/ 	.word	0x00026810
        /*0170*/ 	.short	0x010a
        /*0172*/ 	.byte	0x08
	.zero		1


	//   ....[13]....
        /*0174*/ 	.word	0x00001d70
        /*0178*/ 	.word	0x000000ff
        /*017c*/ 	.word	0x00026830
        /*0180*/ 	.short	0x010a
        /*0182*/ 	.byte	0x08
	.zero		1


	//   ....[14]....
        /*0184*/ 	.word	0x00001db0
        /*0188*/ 	.word	0x000000ff
        /*018c*/ 	.word	0x00026830
        /*0190*/ 	.short	0x010a
        /*0192*/ 	.byte	0x08
	.zero		1


	//   ....[15]....
        /*0194*/ 	.word	0x00004230
        /*0198*/ 	.word	0x000000ff
        /*019c*/ 	.word	0x00000000
        /*01a0*/ 	.short	0x0101
        /*01a2*/ 	.byte	0x0a
	.zero		1


	//   ....[16]....
        /*01a4*/ 	.word	0x00004510
        /*01a8*/ 	.word	0x000000ff
        /*01ac*/ 	.word	0x00000000
        /*01b0*/ 	.short	0x0101
        /*01b2*/ 	.byte	0x08
	.zero		1


	//   ....[17]....
        /*01b4*/ 	.word	0x00005df0
        /*01b8*/ 	.word	0x00000000
        /*01bc*/ 	.word	0x00026820
        /*01c0*/ 	.short	0x010a
        /*01c2*/ 	.byte	0x3f
	.zero		1


	//   ....[18]....
        /*01c4*/ 	.word	0x00006740
        /*01c8*/ 	.word	0x00000000
        /*01cc*/ 	.word	0x00026840
        /*01d0*/ 	.short	0x010a
        /*01d2*/ 	.byte	0x3f
	.zero		1


	//   ....[19]....
        /*01d4*/ 	.word	0x00006a40
        /*01d8*/ 	.word	0x00000000
        /*01dc*/ 	.word	0x00026828
        /*01e0*/ 	.short	0x010a
        /*01e2*/ 	.byte	0x3f
	.zero		1


	//   ....[20]....
        /*01e4*/ 	.word	0x00006cc0
        /*01e8*/ 	.word	0x00000000
        /*01ec*/ 	.word	0x00026848
        /*01f0*/ 	.short	0x010a
        /*01f2*/ 	.byte	0x3f
	.zero		1


	//   ....[21]....
        /*01f4*/ 	.word	0x00006f90
        /*01f8*/ 	.word	0x00000000
        /*01fc*/ 	.word	0x00026820
        /*0200*/ 	.short	0x010a
        /*0202*/ 	.byte	0x3f
	.zero		1


	//   ....[22]....
        /*0204*/ 	.word	0x00007280
        /*0208*/ 	.word	0x00000000
        /*020c*/ 	.word	0x00026840
        /*0210*/ 	.short	0x010a
        /*0212*/ 	.byte	0x3f
	.zero		1


	//   ....[23]....
        /*0214*/ 	.word	0x00007560
        /*0218*/ 	.word	0x00000000
        /*021c*/ 	.word	0x00026828
        /*0220*/ 	.short	0x010a
        /*0222*/ 	.byte	0x3f
	.zero		1


	//   ....[24]....
        /*0224*/ 	.word	0x00007840
        /*0228*/ 	.word	0x00000003
        /*022c*/ 	.word	0x00026840
        /*0230*/ 	.short	0x010a
        /*0232*/ 	.byte	0x3f
	.zero		1


	//   ....[25]....
        /*0234*/ 	.word	0x00007cf0
        /*0238*/ 	.word	0x00000006
        /*023c*/ 	.word	0x00000000
        /*0240*/ 	.short	0x010a
        /*0242*/ 	.byte	0x3f
	.zero		1


	//   ....[26]....
        /*0244*/ 	.word	0x00007d50
        /*0248*/ 	.word	0x00000003
        /*024c*/ 	.word	0x00000000
        /*0250*/ 	.short	0x010a
        /*0252*/ 	.byte	0x3f
	.zero		1


	//   ....[27]....
        /*0254*/ 	.word	0x00007db0
        /*0258*/ 	.word	0x00000000
        /*025c*/ 	.word	0x00000000
        /*0260*/ 	.short	0x010a
        /*0262*/ 	.byte	0x3f
	.zero		1


	//   ....[28]....
        /*0264*/ 	.word	0x00007de0
        /*0268*/ 	.word	0x00000003
        /*026c*/ 	.word	0x00000000
        /*0270*/ 	.short	0x010a
        /*0272*/ 	.byte	0x3f
	.zero		1


	//   ....[29]....
        /*0274*/ 	.word	0x00007ec0
        /*0278*/ 	.word	0x00000012
        /*027c*/ 	.word	0x00026800
        /*0280*/ 	.short	0x010a
        /*0282*/ 	.byte	0x3f
	.zero		1


	//   ....[30]....
        /*0284*/ 	.word	0x00007f20
        /*0288*/ 	.word	0x00000005
        /*028c*/ 	.word	0x00026810
        /*0290*/ 	.short	0x010a
        /*0292*/ 	.byte	0x3f
	.zero		1


	//   ....[31]....
        /*0294*/ 	.word	0x00007f80
        /*0298*/ 	.word	0x00000079
        /*029c*/ 	.word	0x00026830
        /*02a0*/ 	.short	0x010a
        /*02a2*/ 	.byte	0x3f
	.zero		1


	//   ....[32]....
        /*02a4*/ 	.word	0x00007fd0
        /*02a8*/ 	.word	0x00000000
        /*02ac*/ 	.word	0x00026820
        /*02b0*/ 	.short	0x010a
        /*02b2*/ 	.byte	0x3f
	.zero		1


	//   ....[33]....
        /*02b4*/ 	.word	0x00008020
        /*02b8*/ 	.word	0x00000000
        /*02bc*/ 	.word	0x00026840
        /*02c0*/ 	.short	0x010a
        /*02c2*/ 	.byte	0x3f
	.zero		1


	//   ....[34]....
        /*02c4*/ 	.word	0x00008070
        /*02c8*/ 	.word	0x00000000
        /*02cc*/ 	.word	0x00026828
        /*02d0*/ 	.short	0x010a
        /*02d2*/ 	.byte	0x3f
	.zero		1


	//   ....[35]....
        /*02d4*/ 	.word	0x000080c0
        /*02d8*/ 	.word	0x00000000
        /*02dc*/ 	.word	0x00026848
        /*02e0*/ 	.short	0x010a
        /*02e2*/ 	.byte	0x3f
	.zero		1


	//   ....[36]....
        /*02e4*/ 	.word	0x00008120
        /*02e8*/ 	.word	0x00000000
        /*02ec*/ 	.word	0x00026820
        /*02f0*/ 	.short	0x010a
        /*02f2*/ 	.byte	0x3f
	.zero		1


	//   ....[37]....
        /*02f4*/ 	.word	0x00008170
        /*02f8*/ 	.word	0x00000000
        /*02fc*/ 	.word	0x00026840
        /*0300*/ 	.short	0x010a
        /*0302*/ 	.byte	0x3f
	.zero		1


	//   ....[38]....
        /*0304*/ 	.word	0x000081c0
        /*0308*/ 	.word	0x00000000
        /*030c*/ 	.word	0x00026828
        /*0310*/ 	.short	0x010a
        /*0312*/ 	.byte	0x3f
	.zero		1


	//   ....[39]....
        /*0314*/ 	.word	0x00008210
        /*0318*/ 	.word	0x00000003
        /*031c*/ 	.word	0x00026840
        /*0320*/ 	.short	0x010a
        /*0322*/ 	.byte	0x3f
	.zero		1


	//   ....[40]....
        /*0324*/ 	.word	0x000082f0
        /*0328*/ 	.word	0x00000006
        /*032c*/ 	.word	0x00000000
        /*0330*/ 	.short	0x010a
        /*0332*/ 	.byte	0x3f
	.zero		1


	//   ....[41]....
        /*0334*/ 	.word	0x00008340
        /*0338*/ 	.word	0x00000003
        /*033c*/ 	.word	0x00000000
        /*0340*/ 	.short	0x010a
        /*0342*/ 	.byte	0x3f
	.zero		1


	//   ....[42]....
        /*0344*/ 	.word	0x00008390
        /*0348*/ 	.word	0x00000000
        /*034c*/ 	.word	0x00000000
        /*0350*/ 	.short	0x010a
        /*0352*/ 	.byte	0x3f
	.zero		1


	//----- nvinfo : EIATTR_NUM_MBARRIERS
	.align		4
.L_253:
        /*0354*/ 	.byte	0x03, 0x38
        /*0356*/ 	.short	0x0009


	//----- nvinfo : EIATTR_EXIT_INSTR_OFFSETS
	.align		4
        /*0358*/ 	.byte	0x04, 0x1c
        /*035a*/ 	.short	(.L_255 - .L_254)


	//   ....[0]....
.L_254:
        /*035c*/ 	.word	0x00007e30


	//----- nvinfo : EIATTR_MAX_THREADS
	.align		4
.L_255:
        /*0360*/ 	.byte	0x04, 0x05
        /*0362*/ 	.short	(.L_257 - .L_256)
.L_256:
        /*0364*/ 	.word	0x00000180
        /*0368*/ 	.word	0x00000001
        /*036c*/ 	.word	0x00000001


	//----- nvinfo : EIATTR_CRS_STACK_SIZE
	.align		4
.L_257:
        /*0370*/ 	.byte	0x04, 0x1e
        /*0372*/ 	.short	(.L_259 - .L_258)
.L_258:
        /*0374*/ 	.word	0x00000000


	//----- nvinfo : EIATTR_CBANK_PARAM_SIZE
	.align		4
.L_259:
        /*0378*/ 	.byte	0x03, 0x19
        /*037a*/ 	.short	0x06f0


	//----- nvinfo : EIATTR_PARAM_CBANK
	.align		4
        /*037c*/ 	.byte	0x04, 0x0a
        /*037e*/ 	.short	(.L_261 - .L_260)
	.align		4
.L_260:
        /*0380*/ 	.word	index@(.nv.constant0._ZN7cutlass13device_kernelIN5flash11enable_sm90INS1_16FlashAttnBwdSm90INS1_25CollectiveMainloopBwdSm90ILi2ELi2ELi2EN4cute5tupleIJNS5_1CILi1EEES8_S8_EEENS6_IJNS7_ILi64EEENS7_ILi128EEENS7_ILi96EEEEEENS_6half_tEfNS_4arch4Sm90ELb0ELb0ELb1ELb0ELb0ELb1ELb0ELb0ELi2ELi1ELi2ELi1ELb1EEENS1_24CollectiveEpilogueBwdGQAISD_fSG_Li256ELb0ELb0EEENS1_19SingleTileSchedulerILb0ELb0ELb0ELi128EEEEEEEEEvNT_6ParamsE)
        /*0384*/ 	.short	0x0210
        /*0386*/ 	.short	0x06f0


	//----- nvinfo : EIATTR_SW_WAR
	.align		4
.L_261:
        /*0388*/ 	.byte	0x04, 0x36
        /*038a*/ 	.short	(.L_263 - .L_262)
.L_262:
        /*038c*/ 	.word	0x00000008
.L_263:


//--------------------- .nv.info._ZN7cutlass13device_kernelIN5flash11enable_sm90INS1_16FlashAttnBwdSm90INS1_25CollectiveMainloopBwdSm90ILi2ELi2ELi2EN4cute5tupleIJNS5_1CILi1EEES8_S8_EEENS6_IJNS7_ILi64EEENS7_ILi128EEENS7_ILi96EEEEEENS_6half_tEfNS_4arch4Sm90ELb0ELb0ELb1ELb0ELb1ELb1ELb0ELb0ELi2ELi1ELi2ELi1ELb1EEENS1_24CollectiveEpilogueBwdGQAISD_fSG_Li256ELb0ELb1EEENS1_19SingleTileSchedulerILb0ELb0ELb0ELi128EEEEEEEEEvNT_6ParamsE --------------------------
	.section	.nv.info._ZN7cutlass13device_kernelIN5flash11enable_sm90INS1_16FlashAttnBwdSm90INS1_25CollectiveMainloopBwdSm90ILi2ELi2ELi2EN4cute5tupleIJNS5_1CILi1EEES8_S8_EEENS6_IJNS7_ILi64EEENS7_ILi128EEENS7_ILi96EEEEEENS_6half_tEfNS_4arch4Sm90ELb0ELb0ELb1ELb0ELb1ELb1ELb0ELb0ELi2ELi1ELi2ELi1ELb1EEENS1_24CollectiveEpilogueBwdGQAISD_fSG_Li256ELb0ELb1EEENS1_19SingleTileSchedulerILb0ELb0ELb0ELi128EEEEEEEEEvNT_6ParamsE,"",@"SHT_CUDA_INFO"
	.sectionflags	@""
	.align	4


	//----- nvinfo : EIATTR_CUDA_API_VERSION
	.align		4
        /*0000*/ 	.byte	0x04, 0x37
        /*0002*/ 	.short	(.L_265 - .L_264)
.L_264:
        /*0004*/ 	.word	0x00000082


	//----- nvinfo : EIATTR_KPARAM_INFO
	.align		4
.L_265:
        /*0008*/ 	.byte	0x04, 0x17
        /*000a*/ 	.short	(.L_267 - .L_266)
.L_266:
        /*000c*/ 	.word	0x00000000
        /*0010*/ 	.short	0x0000
        /*0012*/ 	.short	0x0070
        /*0014*/ 	.byte	0x00, 0xf0, 0x01, 0x1a


	//----- nvinfo : EIATTR_SPARSE_MMA_MASK
	.align		4
.L_267:
        /*0018*/ 	.byte	0x03, 0x50
        /*001a*/ 	.short	0x0000


	//----- nvinfo : EIATTR_MAXREG_COUNT
	.align		4
        /*001c*/ 	.byte	0x03, 0x1b
        /*001e*/ 	.short	0x00a8


	//----- nvinfo : EIATTR_NUM_BARRIERS
	.align		4
        /*0020*/ 	.byte	0x02, 0x4c
        /*0022*/ 	.byte	0x10
	.zero		1


	//----- nvinfo : EIATTR_EXTERNS
	.align		4
        /*0024*/ 	.byte	0x04, 0x0f
        /*0026*/ 	.short	(.L_269 - .L_268)


	//   ....[0]....
	.align		4
.L_268:
        /*0028*/ 	.word	index@(__assertfail)


	//----- nvinfo : EIATTR_MERCURY_ISA_VERSION
	.align		4
.L_269:
        /*002c*/ 	.byte	0x03, 0x5f
        /*002e*/ 	.short	0x0101


	//----- nvinfo : EIATTR_INT_WARP_WIDE_INSTR_OFFSETS
	.align		4
        /*0030*/ 	.byte	0x04, 0x31
        /*0032*/ 	.short	(.L_271 - .L_270)


	//   ....[0]....
.L_270:
        /*0034*/ 	.word	0x00000180


	//   ....[1]....
        /*0038*/ 	.word	0x000001b0


	//   ....[2]....
        /*003c*/ 	.word	0x00005da0


	//   ....[3]....
        /*0040*/ 	.word	0x00006210


	//   ....[4]....
        /*0044*/ 	.word	0x000067e0


	//----- nvinfo : EIATTR_COOP_GROUP_MASK_REGIDS
	.align		4
.L_271:
        /*0048*/ 	.byte	0x04, 0x29
        /*004a*/ 	.short	(.L_273 - .L_272)


	//   ....[0]....
.L_272:
        /*004c*/ 	.word	0xffffffff


	//   ....[1]....
        /*0050*/ 	.word	0xffffffff


	//   ....[2]....
        /*0054*/ 	.word	0xffffffff


	//   ....[3]....
        /*0058*/ 	.word	0xffffffff


	//   ....[4]....
        /*005c*/ 	.word	0xffffffff


	//   ....[5]....
        /*0060*/ 	.word	0xffffffff


	//   ....[6]....
        /*0064*/ 	.word	0xffffffff


	//   ....[7]....
        /*0068*/ 	.word	0xffffffff


	//   ....[8]....
        /*006c*/ 	.word	0xffffffff


	//   ....[9]....
        /*0070*/ 	.word	0xffffffff


	//   ....[10]....
        /*0074*/ 	.word	0xffffffff


	//   ....[11]....
        /*0078*/ 	.word	0xffffffff


	//   ....[12]....
        /*007c*/ 	.word	0xffffffff


	//   ....[13]....
        /*0080*/ 	.word	0xffffffff


	//   ....[14]....
        /*0084*/ 	.word	0xffffffff


	//   ....[15]....
        /*0088*/ 	.word	0xffffffff


	//   ....[16]....
        /*008c*/ 	.word	0xffffffff


	//   ....[17]....
        /*0090*/ 	.word	0x0500000f


	//   ....[18]....
        /*0094*/ 	.word	0x0500000f


	//   ....[19]....
        /*0098*/ 	.word	0x0500000f


	//   ....[20]....
        /*009c*/ 	.word	0x0500000f


	//   ....[21]....
        /*00a0*/ 	.word	0x0500000f


	//   ....[22]....
        /*00a4*/ 	.word	0x0500000f


	//----- nvinfo : EIATTR_COOP_GROUP_INSTR_OFFSETS
	.align		4
.L_273:
        /*00a8*/ 	.byte	0x04, 0x28
        /*00aa*/ 	.short	(.L_275 - .L_274)


	//   ....[0]....
.L_274:
        /*00ac*/ 	.word	0x00000050


	//   ....[1]....
        /*00b0*/ 	.word	0x00000190


	//   ....[2]....
        /*00b4*/ 	.word	0x000001e0


	//   ....[3]....
        /*00b8*/ 	.word	0x000003d0


	//   ....[4]....
        /*00bc*/ 	.word	0x000005f0


	//   ....[5]....
        /*00c0*/ 	.word	0x00000b30


	//   ....[6]....
        /*00c4*/ 	.word	0x00004e10


	//   ....[7]....
        /*00c8*/ 	.word	0x00004fa0


	//   ....[8]....
        /*00cc*/ 	.word	0x00005250


	//   ....[9]....
        /*00d0*/ 	.word	0x000053f0


	//   ....[10]....
        /*00d4*/ 	.word	0x00005510


	//   ....[11]....
        /*00d8*/ 	.word	0x00005a40


	//   ....[12]....
        /*00dc*/ 	.word	0x00005cd0


	//   ....[13]....
        /*00e0*/ 	.word	0x00005f10


	//   ....[14]....
        /*00e4*/ 	.word	0x00006140


	//   ....[15]....
        /*00e8*/ 	.word	0x000063f0


	//   ....[16]....
        /*00ec*/ 	.word	0x00006720


	//   ....[17]....
        /*00f0*/ 	.word	0x00008c00


	//   ....[18]....
        /*00f4*/ 	.word	0x00008d70


	//   ....[19]....
        /*00f8*/ 	.word	0x00008de0


	//   ....[20]....
        /*00fc*/ 	.word	0x00008e50


	//   ....[21]....
        /*0100*/ 	.word	0x00008ec0


	//   ....[22]....
        /*0104*/ 	.word	0x00008f30


	//----- nvinfo : EIATTR_REG_RECONFIG
	.align		4
.L_275:
        /*0108*/ 	.byte	0x01, 0x54
	.zero		2


	//----- nvinfo : EIATTR_SYSCALL_OFFSETS
	.align		4
        /*010c*/ 	.byte	0x04, 0x46
        /*010e*/ 	.short	(.L_277 - .L_276)


	//   ....[0]....
.L_276:
        /*0110*/ 	.word	0x00000790


	//   ....[1]....
        /*0114*/ 	.word	0x00000880


	//   ....[2]....
        /*0118*/ 	.word	0x000009e0


	//   ....[3]....
        /*011c*/ 	.word	0x00000ad0


	//   ....[4]....
        /*0120*/ 	.word	0x00000d50


	//----- nvinfo : EIATTR_MBARRIER_INSTR_OFFSETS
	.align		4
.L_277:
        /*0124*/ 	.byte	0x04, 0x39
        /*0126*/ 	.short	(.L_279 - .L_278)


	//   ....[0]....
.L_278:
        /*0128*/ 	.word	0x00000280
        /*012c*/ 	.word	0x000000ff
        /*0130*/ 	.word	0x00026800
        /*0134*/ 	.short	0x0100
        /*0136*/ 	.byte	0x06
	.zero		1


	//   ....[1]....
        /*0138*/ 	.word	0x00000380
        /*013c*/ 	.word	0x000000ff
        /*0140*/ 	.word	0x00026810
        /*0144*/ 	.short	0x0100
        /*0146*/ 	.byte	0x08
	.zero		1


	//   ....[2]....
        /*0148*/ 	.word	0x00000390
        /*014c*/ 	.word	0x000000ff
        /*0150*/ 	.word	0x00026820
        /*0154*/ 	.short	0x0100
        /*0156*/ 	.byte	0x08
	.zero		1


	//   ....[3]....
        /*0158*/ 	.word	0x000003a0
        /*015c*/ 	.word	0x000000ff
        /*0160*/ 	.word	0x00026818
        /*0164*/ 	.short	0x0100
        /*0166*/ 	.byte	0x08
	.zero		1


	//   ....[4]....
        /*0168*/ 	.word	0x000003b0
        /*016c*/ 	.word	0x000000ff
        /*0170*/ 	.word	0x00026828
        /*0174*/ 	.short	0x0100
        /*0176*/ 	.byte	0x08
	.zero		1


	//   ....[5]....
        /*0178*/ 	.word	0x000004e0
        /*017c*/ 	.word	0x000000ff
        /*0180*/ 	.word	0x00026830
        /*0184*/ 	.short	0x0100
        /*0186*/ 	.byte	0x08
	.zero		1


	//   ....[6]....
        /*0188*/ 	.word	0x000004f0
        /*018c*/ 	.word	0x000000ff
        /*0190*/ 	.word	0x00026840
        /*0194*/ 	.short	0x0100
        /*0196*/ 	.byte	0x08
	.zero		1


	//   ....[7]....
        /*0198*/ 	.word	0x00000500
        /*019c*/ 	.word	0x000000ff
        /*01a0*/ 	.word	0x00026838
        /*01a4*/ 	.short	0x0100
        /*01a6*/ 	.byte	0x08
	.zero		1


	//   ....[8]....
        /*01a8*/ 	.word	0x00000510
        /*01ac*/ 	.word	0x000000ff
        /*01b0*/ 	.word	0x00026848
        /*01b4*/ 	.short	0x0100
        /*01b6*/ 	.byte	0x08
	.zero		1


	//   ....[9]....
        /*01b8*/ 	.word	0x00000b60
        /*01bc*/ 	.word	0x00000012
        /*01c0*/ 	.word	0x00026800
        /*01c4*/ 	.short	0x010a
        /*01c6*/ 	.byte	0x3f
	.zero		1


	//   ....[10]....
        /*01c8*/ 	.word	0x00000c10
        /*01cc*/ 	.word	0x00000012
        /*01d0*/ 	.word	0x00026800
        /*01d4*/ 	.short	0x010a
        /*01d6*/ 	.byte	0x3f
	.zero		1


	//   ....[11]....
        /*01d8*/ 	.word	0x000018f0
        /*01dc*/ 	.word	0x000000ff
        /*01e0*/ 	.word	0x00026810
        /*01e4*/ 	.short	0x010a
        /*01e6*/ 	.byte	0x08
	.zero		1


	//   ....[12]....
        /*01e8*/ 	.word	0x00001930
        /*01ec*/ 	.word	0x000000ff
        /*01f0*/ 	.word	0x00026810
        /*01f4*/ 	.short	0x010a
        /*01f6*/ 	.byte	0x08
	.zero		1


	//   ....[13]....
        /*01f8*/ 	.word	0x00001d80
        /*01fc*/ 	.word	0x000000ff
        /*0200*/ 	.word	0x00026830
        /*0204*/ 	.short	0x010a
        /*0206*/ 	.byte	0x08
	.zero		1


	//   ....[14]....
        /*0208*/ 	.word	0x00001dc0
        /*020c*/ 	.word	0x000000ff
        /*0210*/ 	.word	0x00026830
        /*0214*/ 	.short	0x010a
        /*0216*/ 	.byte	0x08
	.zero		1


	//   ....[15]....
        /*0218*/ 	.word	0x00004240
        /*021c*/ 	.word	0x000000ff
        /*0220*/ 	.word	0x00000000
        /*0224*/ 	.short	0x0101
        /*0226*/ 	.byte	0x0a
	.zero		1


	//   ....[16]....
        /*0228*/ 	.word	0x00004520
        /*022c*/ 	.word	0x000000ff
        /*0230*/ 	.word	0x00000000
        /*0234*/ 	.short	0x0101
        /*0236*/ 	.byte	0x08
	.zero		1


	//   ....[17]....
        /*0238*/ 	.word	0x00006b20
        /*023c*/ 	.word	0x00000000
        /*0240*/ 	.word	0x00026820
        /*0244*/ 	.short	0x010a
        /*0246*/ 	.byte	0x3f
	.zero		1


	//   ....[18]....
        /*0248*/ 	.word	0x000074b0
        /*024c*/ 	.word	0x00000000
        /*0250*/ 	.word	0x00026840
        /*0254*/ 	.short	0x010a
        /*0256*/ 	.byte	0x3f
	.zero		1


	//   ....[19]....
        /*0258*/ 	.word	0x000077b0
        /*025c*/ 	.word	0x00000000
        /*0260*/ 	.word	0x00026828
        /*0264*/ 	.short	0x010a
        /*0266*/ 	.byte	0x3f
	.zero		1


	//   ....[20]....
        /*0268*/ 	.word	0x00007a30
        /*026c*/ 	.word	0x00000000
        /*0270*/ 	.word	0x00026848
        /*0274*/ 	.short	0x010a
        /*0276*/ 	.byte	0x3f
	.zero		1


	//   ....[21]....
        /*0278*/ 	.word	0x00007d00
        /*027c*/ 	.word	0x00000000
        /*0280*/ 	.word	0x00026820
        /*0284*/ 	.short	0x010a
        /*0286*/ 	.byte	0x3f
	.zero		1


	//   ....[22]....
        /*0288*/ 	.word	0x00007ff0
        /*028c*/ 	.word	0x00000000
        /*0290*/ 	.word	0x00026840
        /*0294*/ 	.short	0x010a
        /*0296*/ 	.byte	0x3f
	.zero		1


	//   ....[23]....
        /*0298*/ 	.word	0x000082d0
        /*029c*/ 	.word	0x00000000
        /*02a0*/ 	.word	0x00026828
        /*02a4*/ 	.short	0x010a
        /*02a6*/ 	.byte	0x3f
	.zero		1


	//   ....[24]....
        /*02a8*/ 	.word	0x000085b0
        /*02ac*/ 	.word	0x00000003
        /*02b0*/ 	.word	0x00026840
        /*02b4*/ 	.short	0x010a
        /*02b6*/ 	.byte	0x3f
	.zero		1


	//   ....[25]....
        /*02b8*/ 	.word	0x00008a60
        /*02bc*/ 	.word	0x00000006
        /*02c0*/ 	.word	0x00000000
        /*02c4*/ 	.short	0x010a
        /*02c6*/ 	.byte	0x3f
	.zero		1


	//   ....[26]....
        /*02c8*/ 	.word	0x00008ac0
        /*02cc*/ 	.word	0x00000003
        /*02d0*/ 	.word	0x00000000
        /*02d4*/ 	.short	0x010a
        /*02d6*/ 	.byte	0x3f
	.zero		1


	//   ....[27]....
        /*02d8*/ 	.word	0x00008b20
        /*02dc*/ 	.word	0x00000000
        /*02e0*/ 	.word	0x00000000
        /*02e4*/ 	.short	0x010a
        /*02e6*/ 	.byte	0x3f
	.zero		1


	//   ....[28]....
        /*02e8*/ 	.word	0x00008b50
        /*02ec*/ 	.word	0x00000003
        /*02f0*/ 	.word	0x00000000
        /*02f4*/ 	.short	0x010a
        /*02f6*/ 	.byte	0x3f
	.zero		1


	//   ....[29]....
        /*02f8*/ 	.word	0x00008c30
        /*02fc*/ 	.word	0x00000012
        /*0300*/ 	.word	0x00026800
        /*0304*/ 	.short	0x010a
        /*0306*/ 	.byte	0x3f
	.zero		1


	//   ....[30]....
        /*0308*/ 	.word	0x00008c90
        /*030c*/ 	.word	0x00000005
        /*0310*/ 	.word	0x00026810
        /*0314*/ 	.short	0x010a
        /*0316*/ 	.byte	0x3f
	.zero		1


	//   ....[31]....
        /*0318*/ 	.word	0x00008cf0
        /*031c*/ 	.word	0x00000079
        /*0320*/ 	.word	0x00026830
        /*0324*/ 	.short	0x010a
        /*0326*/ 	.byte	0x3f
	.zero		1


	//   ....[32]....
        /*0328*/ 	.word	0x00008f70
        /*032c*/ 	.word	0x00000000
        /*0330*/ 	.word	0x00026820
        /*0334*/ 	.short	0x010a
        /*0336*/ 	.byte	0x3f
	.zero		1


	//   ....[33]....
        /*0338*/ 	.word	0x00008fc0
        /*033c*/ 	.word	0x00000000
        /*0340*/ 	.word	0x00026840
        /*0344*/ 	.short	0x010a
        /*0346*/ 	.byte	0x3f
	.zero		1


	//   ....[34]....
        /*0348*/ 	.word	0x00009010
        /*034c*/ 	.word	0x00000000
        /*0350*/ 	.word	0x00026828
        /*0354*/ 	.short	0x010a
        /*0356*/ 	.byte	0x3f
	.zero		1


	//   ....[35]....
        /*0358*/ 	.word	0x00009060
        /*035c*/ 	.word	0x00000000
        /*0360*/ 	.word	0x00026848
        /*0364*/ 	.short	0x010a
        /*0366*/ 	.byte	0x3f
	.zero		1


	//   ....[36]....
        /*0368*/ 	.word	0x000090c0
        /*036c*/ 	.word	0x00000000
        /*0370*/ 	.word	0x00026820
        /*0374*/ 	.short	0x010a
        /*0376*/ 	.byte	0x3f
	.zero		1


	//   ....[37]....
        /*0378*/ 	.word	0x00009110
        /*037c*/ 	.word	0x00000000
        /*0380*/ 	.word	0x00026840
        /*0384*/ 	.short	0x010a
        /*0386*/ 	.byte	0x3f
	.zero		1


	//   ....[38]....
        /*0388*/ 	.word	0x00009160
        /*038c*/ 	.word	0x00000000
        /*0390*/ 	.word	0x00026828
        /*0394*/ 	.short	0x010a
        /*0396*/ 	.byte	0x3f
	.zero		1


	//   ....[39]....
        /*0398*/ 	.word	0x000091b0
        /*039c*/ 	.word	0x00000003
        /*03a0*/ 	.word	0x00026840
        /*03a4*/ 	.short	0x010a
        /*03a6*/ 	.byte	0x3f
	.zero		1


	//   ....[40]....
        /*03a8*/ 	.word	0x00009290
        /*03ac*/ 	.word	0x00000006
        /*03b0*/ 	.word	0x00000000
        /*03b4*/ 	.short	0x010a
        /*03b6*/ 	.byte	0x3f
	.zero		1


	//   ....[41]....
        /*03b8*/ 	.word	0x000092e0
        /*03bc*/ 	.word	0x00000003
        /*03c0*/ 	.word	0x00000000
        /*03c4*/ 	.short	0x010a
        /*03c6*/ 	.byte	0x3f
	.zero		1


	//   ....[42]....
        /*03c8*/ 	.word	0x00009330
        /*03cc*/ 	.word	0x00000000
        /*03d0*/ 	.word	0x00000000
        /*03d4*/ 	.short	0x010a
        /*03d6*/ 	.byte	0x3f
	.zero		1


	//----- nvinfo : EIATTR_NUM_MBARRIERS
	.align		4
.L_279:
        /*03d8*/ 	.byte	0x03, 0x38
        /*03da*/ 	.short	0x0009


	//----- nvinfo : EIATTR_EXIT_INSTR_OFFSETS
	.align		4
        /*03dc*/ 	.byte	0x04, 0x1c
        /*03de*/ 	.short	(.L_281 - .L_280)


	//   ....[0]....
.L_280:
        /*03e0*/ 	.word	0x00008ba0


	//----- nvinfo : EIATTR_MAX_THREADS
	.align		4
.L_281:
        /*03e4*/ 	.byte	0x04, 0x05
        /*03e6*/ 	.short	(.L_283 - .L_282)
.L_282:
        /*03e8*/ 	.word	0x00000180
        /*03ec*/ 	.word	0x00000001
        /*03f0*/ 	.word	0x00000001


	//----- nvinfo : EIATTR_CRS_STACK_SIZE
	.align		4
.L_283:
        /*03f4*/ 	.byte	0x04, 0x1e
        /*03f6*/ 	.short	(.L_285 - .L_284)
.L_284:
        /*03f8*/ 	.word	0x00000000


	//----- nvinfo : EIATTR_CBANK_PARAM_SIZE
	.align		4
.L_285:
        /*03fc*/ 	.byte	0x03, 0x19
        /*03fe*/ 	.short	0x06f0


	//----- nvinfo : EIATTR_PARAM_CBANK
	.align		4
        /*0400*/ 	.byte	0x04, 0x0a
        /*0402*/ 	.short	(.L_287 - .L_286)
	.align		4
.L_286:
        /*0404*/ 	.word	index@(.nv.constant0._ZN7cutlass13device_kernelIN5flash11enable_sm90INS1_16FlashAttnBwdSm90INS1_25CollectiveMainloopBwdSm90ILi2ELi2ELi2EN4cute5tupleIJNS5_1CILi1EEES8_S8_EEENS6_IJNS7_ILi64EEENS7_ILi128EEENS7_ILi96EEEEEENS_6half_tEfNS_4arch4Sm90ELb0ELb0ELb1ELb0ELb1ELb1ELb0ELb0ELi2ELi1ELi2ELi1ELb1EEENS1_24CollectiveEpilogueBwdGQAISD_fSG_Li256ELb0ELb1EEENS1_19SingleTileSchedulerILb0ELb0ELb0ELi128EEEEEEEEEvNT_6ParamsE)
        /*0408*/ 	.short	0x0210
        /*040a*/ 	.short	0x06f0


	//----- nvinfo : EIATTR_SW_WAR
	.align		4
.L_287:
        /*040c*/ 	.byte	0x04, 0x36
        /*040e*/ 	.short	(.L_289 - .L_288)
.L_288:
        /*0410*/ 	.word	0x00000008
.L_289:


//--------------------- .nv.info._ZN7cutlass13device_kernelIN5flash11enable_sm90INS1_16FlashAttnBwdSm90INS1_25CollectiveMainloopBwdSm90ILi2ELi2ELi2EN4cute5tupleIJNS5_1CILi1EEES8_S8_EEENS6_IJNS7_ILi64EEENS7_ILi128EEENS7_ILi96EEEEEENS_6half_tEfNS_4arch4Sm90ELb0ELb0ELb1ELb1ELb0ELb1ELb0ELb0ELi2ELi1ELi2ELi1ELb1EEENS1_21CollectiveEpilogueBwdISD_SE_SG_Li256ELb1ELb0ELi1EEENS1_19SingleTileSchedulerILb1ELb0ELb0ELi128EEEEEEEEEvNT_6ParamsE --------------------------
	.section	.nv.info._ZN7cutlass13device_kernelIN5flash11enable_sm90INS1_16FlashAttnBwdSm90INS1_25CollectiveMainloopBwdSm90ILi2ELi2ELi2EN4cute5tupleIJNS5_1CILi1EEES8_S8_EEENS6_IJNS7_ILi64EEENS7_ILi128EEENS7_ILi96EEEEEENS_6half_tEfNS_4arch4Sm90ELb0ELb0ELb1ELb1ELb0ELb1ELb0ELb0ELi2ELi1ELi2ELi1ELb1EEENS1_21CollectiveEpilogueBwdISD_SE_SG_Li256ELb1ELb0ELi1EEENS1_19SingleTileSchedulerILb1ELb0ELb0ELi128EEEEEEEEEvNT_6ParamsE,"",@"SHT_CUDA_INFO"
	.sectionflags	@""
	.align	4


	//----- nvinfo : EIATTR_CUDA_API_VERSION
	.align		4
        /*0000*/ 	.byte	0x04, 0x37
        /*0002*/ 	.short	(.L_291 - .L_290)
.L_290:
        /*0004*/ 	.word	0x00000082


	//----- nvinfo : EIATTR_KPARAM_INFO
	.align		4
.L_291:
        /*0008*/ 	.byte	0x04, 0x17
        /*000a*/ 	.short	(.L_293 - .L_292)
.L_292:
        /*000c*/ 	.word	0x00000000
        /*0010*/ 	.short	0x0000
        /*0012*/ 	.short	0x0070
        /*0014*/ 	.byte	0x00, 0xf0, 0x01, 0x1a


	//----- nvinfo : EIATTR_SPARSE_MMA_MASK
	.align		4
.L_293:
        /*0018*/ 	.byte	0x03, 0x50
        /*001a*/ 	.short	0x0000


	//----- nvinfo : EIATTR_MAXREG_COUNT
	.align		4
        /*001c*/ 	.byte	0x03, 0x1b
        /*001e*/ 	.short	0x00a8


	//----- nvinfo : EIATTR_NUM_BARRIERS
	.align		4
        /*0020*/ 	.byte	0x02, 0x4c
        /*0022*/ 	.byte	0x10
	.zero		1


	//----- nvinfo : EIATTR_EXTERNS
	.align		4
        /*0024*/ 	.byte	0x04, 0x0f
        /*0026*/ 	.short	(.L_295 - .L_294)


	//   ....[0]....
	.align		4
.L_294:
        /*0028*/ 	.word	index@(__assertfail)


	//----- nvinfo : EIATTR_MERCURY_ISA_VERSION
	.align		4
.L_295:
        /*002c*/ 	.byte	0x03, 0x5f
        /*002e*/ 	.short	0x0101


	//----- nvinfo : EIATTR_INT_WARP_WIDE_INSTR_OFFSETS
	.align		4
        /*0030*/ 	.byte	0x04, 0x31
        /*0032*/ 	.short	(.L_297 - .L_296)


	//   ....[0]....
.L_296:
        /*0034*/ 	.word	0x00000180


	//   ....[1]....
        /*0038*/ 	.word	0x000001b0


	//----- nvinfo : EIATTR_COOP_GROUP_MASK_REGIDS
	.align		4
.L_297:
        /*003c*/ 	.byte	0x04, 0x29
        /*003e*/ 	.short	(.L_299 - .L_298)


	//   ....[0]....
.L_298:
        /*0040*/ 	.word	0xffffffff


	//   ....[1]....
        /*0044*/ 	.word	0xffffffff


	//   ....[2]....
        /*0048*/ 	.word	0xffffffff


	//   ....[3]....
        /*004c*/ 	.word	0xffffffff


	//   ....[4]....
        /*0050*/ 	.word	0xffffffff


	//   ....[5]....
        /*0054*/ 	.word	0xffffffff


	//   ....[6]....
        /*0058*/ 	.word	0xffffffff


	//   ....[7]....
        /*005c*/ 	.word	0x0500000f


	//----- nvinfo : EIATTR_COOP_GROUP_INSTR_OFFSETS
	.align		4
.L_299:
        /*0060*/ 	.byte	0x04, 0x28
        /*0062*/ 	.short	(.L_301 - .L_300)


	//   ....[0]....
.L_300:
        /*0064*/ 	.word	0x00000050


	//   ....[1]....
        /*0068*/ 	.word	0x00000190


	//   ....[2]....
        /*006c*/ 	.word	0x000001e0


	//   ....[3]....
        /*0070*/ 	.word	0x000003d0


	//   ....[4]....
        /*0074*/ 	.word	0x00000600


	//   ....[5]....
        /*0078*/ 	.word	0x00001360


	//   ....[6]....
        /*007c*/ 	.word	0x000068a0


	//   ....[7]....
        /*0080*/ 	.word	0x0000a1e0


	//----- nvinfo : EIATTR_REG_RECONFIG
	.align		4
.L_301:
        /*0084*/ 	.byte	0x01, 0x54
	.zero		2


	//----- nvinfo : EIATTR_SYSCALL_OFFSETS
	.align		4
        /*0088*/ 	.byte	0x04, 0x46
        /*008a*/ 	.short	(.L_303 - .L_302)


	//   ....[0]....
.L_302:
        /*008c*/ 	.word	0x00000fc0


	//   ....[1]....
        /*0090*/ 	.word	0x000010b0


	//   ....[2]....
        /*0094*/ 	.word	0x00001210


	//   ....[3]....
        /*0098*/ 	.word	0x00001300


	//   ....[4]....
        /*009c*/ 	.word	0x00001570


	//----- nvinfo : EIATTR_MBARRIER_INSTR_OFFSETS
	.align		4
.L_303:
        /*00a0*/ 	.byte	0x04, 0x39
        /*00a2*/ 	.short	(.L_305 - .L_304)


	//   ....[0]....
.L_304:
        /*00a4*/ 	.word	0x00000280
        /*00a8*/ 	.word	0x000000ff
        /*00ac*/ 	.word	0x00026800
        /*00b0*/ 	.short	0x0100
        /*00b2*/ 	.byte	0x06
	.zero		1


	//   ....[1]....
        /*00b4*/ 	.word	0x00000380
        /*00b8*/ 	.word	0x000000ff
        /*00bc*/ 	.word	0x00026810
        /*00c0*/ 	.short	0x0100
        /*00c2*/ 	.byte	0x08
	.zero		1


	//   ....[2]....
        /*00c4*/ 	.word	0x00000390
        /*00c8*/ 	.word	0x000000ff
        /*00cc*/ 	.word	0x00026820
        /*00d0*/ 	.short	0x0100
        /*00d2*/ 	.byte	0x08
	.zero		1


	//   ....[3]....
        /*00d4*/ 	.word	0x000003a0
        /*00d8*/ 	.word	0x000000ff
        /*00dc*/ 	.word	0x00026818
        /*00e0*/ 	.short	0x0100
        /*00e2*/ 	.byte	0x08
	.zero		1


	//   ....[4]....
        /*00e4*/ 	.word	0x000003b0
        /*00e8*/ 	.word	0x000000ff
        /*00ec*/ 	.word	0x00026828
        /*00f0*/ 	.short	0x0100
        /*00f2*/ 	.byte	0x08
	.zero		1


	//   ....[5]....
        /*00f4*/ 	.word	0x000004e0
        /*00f8*/ 	.word	0x000000ff
        /*00fc*/ 	.word	0x00026830
        /*0100*/ 	.short	0x0100
        /*0102*/ 	.byte	0x08
	.zero		1


	//   ....[6]....
        /*0104*/ 	.word	0x000004f0
        /*0108*/ 	.word	0x000000ff
        /*010c*/ 	.word	0x00026840
        /*0110*/ 	.short	0x0100
        /*0112*/ 	.byte	0x08
	.zero		1


	//   ....[7]....
        /*0114*/ 	.word	0x00000500
        /*0118*/ 	.word	0x000000ff
        /*011c*/ 	.word	0x00026838
        /*0120*/ 	.short	0x0100
        /*0122*/ 	.byte	0x08
	.zero		1


	//   ....[8]....
        /*0124*/ 	.word	0x00000510
        /*0128*/ 	.word	0x000000ff
        /*012c*/ 	.word	0x00026848
        /*0130*/ 	.short	0x0100
        /*0132*/ 	.byte	0x08
	.zero		1


	//   ....[9]....
        /*0134*/ 	.word	0x000013a0
        /*0138*/ 	.word	0x00000012
        /*013c*/ 	.word	0x00026800
        /*0140*/ 	.short	0x010a
        /*0142*/ 	.byte	0x3f
	.zero		1


	//   ....[10]....
        /*0144*/ 	.word	0x00001430
        /*0148*/ 	.word	0x00000012
        /*014c*/ 	.word	0x00026800
        /*0150*/ 	.short	0x010a
        /*0152*/ 	.byte	0x3f
	.zero		1


	//   ....[11]....
        /*0154*/ 	.word	0x00001de0
        /*0158*/ 	.word	0x000000ff
        /*015c*/ 	.word	0x00026810
        /*0160*/ 	.short	0x010a
        /*0162*/ 	.byte	0x0a
	.zero		1


	//   ....[12]....
        /*0164*/ 	.word	0x00001e20
        /*0168*/ 	.word	0x000000ff
        /*016c*/ 	.word	0x00026810
        /*0170*/ 	.short	0x010a
        /*0172*/ 	.byte	0x0a
	.zero		1


	//   ....[13]....
        /*0174*/ 	.word	0x00002270
        /*0178*/ 	.word	0x000000ff
        /*017c*/ 	.word	0x00026830
        /*0180*/ 	.short	0x010a
        /*0182*/ 	.byte	0x0a
	.zero		1


	//   ....[14]....
        /*0184*/ 	.word	0x000022b0
        /*0188*/ 	.word	0x000000ff
        /*018c*/ 	.word	0x00026830
        /*0190*/ 	.short	0x010a
        /*0192*/ 	.byte	0x0a
	.zero		1


	//   ....[15]....
        /*0194*/ 	.word	0x000046a0
        /*0198*/ 	.word	0x000000ff
        /*019c*/ 	.word	0x00000000
        /*01a0*/ 	.short	0x0101
        /*01a2*/ 	.byte	0x0c
	.zero		1


	//   ....[16]....
        /*01a4*/ 	.word	0x00004950
        /*01a8*/ 	.word	0x000000ff
        /*01ac*/ 	.word	0x00000000
        /*01b0*/ 	.short	0x0101
        /*01b2*/ 	.byte	0x0a
	.zero		1


	//   ....[17]....
        /*01b4*/ 	.word	0x00008130
        /*01b8*/ 	.word	0x00000000
        /*01bc*/ 	.word	0x00026820
        /*01c0*/ 	.short	0x010a
        /*01c2*/ 	.byte	0x3f
	.zero		1


	//   ....[18]....
        /*01c4*/ 	.word	0x00008a00
        /*01c8*/ 	.word	0x00000000
        /*01cc*/ 	.word	0x00026840
        /*01d0*/ 	.short	0x010a
        /*01d2*/ 	.byte	0x3f
	.zero		1


	//   ....[19]....
        /*01d4*/ 	.word	0x00008d10
        /*01d8*/ 	.word	0x00000000
        /*01dc*/ 	.word	0x00026828
        /*01e0*/ 	.short	0x010a
        /*01e2*/ 	.byte	0x3f
	.zero		1


	//   ....[20]....
        /*01e4*/ 	.word	0x00008fb0
        /*01e8*/ 	.word	0x00000000
        /*01ec*/ 	.word	0x00026848
        /*01f0*/ 	.short	0x010a
        /*01f2*/ 	.byte	0x3f
	.zero		1


	//   ....[21]....
        /*01f4*/ 	.word	0x000092a0
        /*01f8*/ 	.word	0x00000000
        /*01fc*/ 	.word	0x00026820
        /*0200*/ 	.short	0x010a
        /*0202*/ 	.byte	0x3f
	.zero		1


	//   ....[22]....
        /*0204*/ 	.word	0x000095a0
        /*0208*/ 	.word	0x00000000
        /*020c*/ 	.word	0x00026840
        /*0210*/ 	.short	0x010a
        /*0212*/ 	.byte	0x3f
	.zero		1


	//   ....[23]....
        /*0214*/ 	.word	0x00009890
        /*0218*/ 	.word	0x00000000
        /*021c*/ 	.word	0x00026828
        /*0220*/ 	.short	0x010a
        /*0222*/ 	.byte	0x3f
	.zero		1


	//   ....[24]....
        /*0224*/ 	.word	0x00009b80
        /*0228*/ 	.word	0x00000003
        /*022c*/ 	.word	0x00026840
        /*0230*/ 	.short	0x010a
        /*0232*/ 	.byte	0x3f
	.zero		1


	//   ....[25]....
        /*0234*/ 	.word	0x0000a040
        /*0238*/ 	.word	0x00000006
        /*023c*/ 	.word	0x00000000
        /*0240*/ 	.short	0x010a
        /*0242*/ 	.byte	0x3f
	.zero		1


	//   ....[26]....
        /*0244*/ 	.word	0x0000a0a0
        /*0248*/ 	.word	0x00000003
        /*024c*/ 	.word	0x00000000
        /*0250*/ 	.short	0x010a
        /*0252*/ 	.byte	0x3f
	.zero		1


	//   ....[27]....
        /*0254*/ 	.word	0x0000a100
        /*0258*/ 	.word	0x00000000
        /*025c*/ 	.word	0x00000000
        /*0260*/ 	.short	0x010a
        /*0262*/ 	.byte	0x3f
	.zero		1


	//   ....[28]....
        /*0264*/ 	.word	0x0000a130
        /*0268*/ 	.word	0x00000003
        /*026c*/ 	.word	0x00000000
        /*0270*/ 	.short	0x010a
        /*0272*/ 	.byte	0x3f
	.zero		1


	//   ....[29]....
        /*0274*/ 	.word	0x0000a210
        /*0278*/ 	.word	0x00000012
        /*027c*/ 	.word	0x00026800
        /*0280*/ 	.short	0x010a
        /*0282*/ 	.byte	0x3f
	.zero		1


	//   ....[30]....
        /*0284*/ 	.word	0x0000a270
        /*0288*/ 	.word	0x00000005
        /*028c*/ 	.word	0x00026810
        /*0290*/ 	.short	0x010a
        /*0292*/ 	.byte	0x3f
	.zero		1


	//   ....[31]....
        /*0294*/ 	.word	0x0000a2d0
        /*0298*/ 	.word	0x00000079
        /*029c*/ 	.word	0x00026830
        /*02a0*/ 	.short	0x010a
        /*02a2*/ 	.byte	0x3f
	.zero		1


	//   ....[32]....
        /*02a4*/ 	.word	0x0000a320
        /*02a8*/ 	.word	0x00000000
        /*02ac*/ 	.word	0x00026820
        /*02b0*/ 	.short	0x010a
        /*02b2*/ 	.byte	0x3f
	.zero		1


	//   ....[33]....
        /*02b4*/ 	.word	0x0000a370
        /*02b8*/ 	.word	0x00000000
        /*02bc*/ 	.word	0x00026840
        /*02c0*/ 	.short	0x010a
        /*02c2*/ 	.byte	0x3f
	.zero		1


	//   ....[34]....
        /*02c4*/ 	.word	0x0000a3c0
        /*02c8*/ 	.word	0x00000000
        /*02cc*/ 	.word	0x00026828
        /*02d0*/ 	.short	0x010a
        /*02d2*/ 	.byte	0x3f
	.zero		1


	//   ....[35]....
        /*02d4*/ 	.word	0x0000a410
        /*02d8*/ 	.word	0x00000000
        /*02dc*/ 	.word	0x00026848
        /*02e0*/ 	.short	0x010a
        /*02e2*/ 	.byte	0x3f
	.zero		1


	//   ....[36]....
        /*02e4*/ 	.word	0x0000a470
        /*02e8*/ 	.word	0x00000000
        /*02ec*/ 	.word	0x00026820
        /*02f0*/ 	.short	0x010a
        /*02f2*/ 	.byte	0x3f
	.zero		1


	//   ....[37]....
        /*02f4*/ 	.word	0x0000a4c0
        /*02f8*/ 	.word	0x00000000
        /*02fc*/ 	.word	0x00026840
        /*0300*/ 	.short	0x010a
        /*0302*/ 	.byte	0x3f
	.zero		1


	//   ....[38]....
        /*0304*/ 	.word	0x0000a510
        /*0308*/ 	.word	0x00000000
        /*030c*/ 	.word	0x00026828
        /*0310*/ 	.short	0x010a
        /*0312*/ 	.byte	0x3f
	.zero		1


	//   ....[39]....
        /*0314*/ 	.word	0x0000a560
        /*0318*/ 	.word	0x00000003
        /*031c*/ 	.word	0x00026840
        /*0320*/ 	.short	0x010a
        /*0322*/ 	.byte	0x3f
	.zero		1


	//   ....[40]....
        /*0324*/ 	.word	0x0000a640
        /*0328*/ 	.word	0x00000006
        /*032c*/ 	.word	0x00000000
        /*0330*/ 	.short	0x010a
        /*0332*/ 	.byte	0x3f
	.zero		1


	//   ....[41]....
        /*0334*/ 	.word	0x0000a690
        /*0338*/ 	.word	0x00000003
        /*033c*/ 	.word	0x00000000
        /*0340*/ 	.short	0x010a
        /*0342*/ 	.byte	0x3f
	.zero		1


	//   ....[42]....
        /*0344*/ 	.word	0x0000a6e0
        /*0348*/ 	.word	0x00000000
        /*034c*/ 	.word	0x00000000
        /*0350*/ 	.short	0x010a
        /*0352*/ 	.byte	0x3f
	.zero		1


	//----- nvinfo : EIATTR_NUM_MBARRIERS
	.align		4
.L_305:
        /*0354*/ 	.byte	0x03, 0x38
        /*0356*/ 	.short	0x0009


	//----- nvinfo : EIATTR_EXIT_INSTR_OFFSETS
	.align		4
        /*0358*/ 	.byte	0x04, 0x1c
        /*035a*/ 	.short	(.L_307 - .L_306)


	//   ....[0]....
.L_306:
        /*035c*/ 	.word	0x0000a180


	//----- nvinfo : EIATTR_MAX_THREADS
	.align		4
.L_307:
        /*0360*/ 	.byte	0x04, 0x05
        /*0362*/ 	.short	(.L_309 - .L_308)
.L_308:
        /*0364*/ 	.word	0x00000180
        /*0368*/ 	.word	0x00000001
        /*036c*/ 	.word	0x00000001


	//----- nvinfo : EIATTR_CRS_STACK_SIZE
	.align		4
.L_309:
        /*0370*/ 	.byte	0x04, 0x1e
        /*0372*/ 	.short	(.L_311 - .L_310)
.L_310:
        /*0374*/ 	.word	0x00000000


	//----- nvinfo : EIATTR_CBANK_PARAM_SIZE
	.align		4
.L_311:
        /*0378*/ 	.byte	0x03, 0x19
        /*037a*/ 	.short	0x06f0


	//----- nvinfo : EIATTR_PARAM_CBANK
	.align		4
        /*037c*/ 	.byte	0x04, 0x0a
        /*037e*/ 	.short	(.L_313 - .L_312)
	.align		4
.L_312:
        /*0380*/ 	.word	index@(.nv.constant0._ZN7cutlass13device_kernelIN5flash11enable_sm90INS1_16FlashAttnBwdSm90INS1_25CollectiveMainloopBwdSm90ILi2ELi2ELi2EN4cute5tupleIJNS5_1CILi1EEES8_S8_EEENS6_IJNS7_ILi64EEENS7_ILi128EEENS7_ILi96EEEEEENS_6half_tEfNS_4arch4Sm90ELb0ELb0ELb1ELb1ELb0ELb1ELb0ELb0ELi2ELi1ELi2ELi1ELb1EEENS1_21CollectiveEpilogueBwdISD_SE_SG_Li256ELb1ELb0ELi1EEENS1_19SingleTileSchedulerILb1ELb0ELb0ELi128EEEEEEEEEvNT_6ParamsE)
        /*0384*/ 	.short	0x0210
        /*0386*/ 	.short	0x06f0


	//----- nvinfo : EIATTR_SW_WAR
	.align		4
.L_313:
        /*0388*/ 	.byte	0x04, 0x36
        /*038a*/ 	.short	(.L_315 - .L_314)
.L_314:
        /*038c*/ 	.word	0x00000008
.L_315:


//--------------------- .nv.info._ZN7cutlass13device_kernelIN5flash11enable_sm90INS1_16FlashAttnBwdSm90INS1_25CollectiveMainloopBwdSm90ILi2ELi2ELi2EN4cute5tupleIJNS5_1CILi1EEES8_S8_EEENS6_IJNS7_ILi64EEENS7_ILi128EEENS7_ILi96EEEEEENS_6half_tEfNS_4arch4Sm90ELb0ELb0ELb1ELb1ELb1ELb1ELb0ELb0ELi2ELi1ELi2ELi1ELb1EEENS1_21CollectiveEpilogueBwdISD_SE_SG_Li256ELb1ELb0ELi1EEENS1_19SingleTileSchedulerILb1ELb0ELb0ELi128EEEEEEEEEvNT_6ParamsE --------------------------
	.section	.nv.info._ZN7cutlass13device_kernelIN5flash11enable_sm90INS1_16FlashAttnBwdSm90INS1_25CollectiveMainloopBwdSm90ILi2ELi2ELi2EN4cute5tupleIJNS5_1CILi1EEES8_S8_EEENS6_IJNS7_ILi64EEENS7_ILi128EEENS7_ILi96EEEEEENS_6half_tEfNS_4arch4Sm90ELb0ELb0ELb1ELb1ELb1ELb1ELb0ELb0ELi2ELi1ELi2ELi1ELb1EEENS1_21CollectiveEpilogueBwdISD_SE_SG_Li256ELb1ELb0ELi1EEENS1_19SingleTileSchedulerILb1ELb0ELb0ELi128EEEEEEEEEvNT_6ParamsE,"",@"SHT_CUDA_INFO"
	.sectionflags	@""
	.align	4


	//----- nvinfo : EIATTR_CUDA_API_VERSION
	.align		4
        /*0000*/ 	.byte	0x04, 0x37
        /*0002*/ 	.short	(.L_317 - .L_316)
.L_316:
        /*0004*/ 	.word	0x00000082


	//----- nvinfo : EIATTR_KPARAM_INFO
	.align		4
.L_317:
        /*0008*/ 	.byte	0x04, 0x17
        /*000a*/ 	.short	(.L_319 - .L_318)
.L_318:
        /*000c*/ 	.word	0x00000000
        /*0010*/ 	.short	0x0000
        /*0012*/ 	.short	0x0070
        /*0014*/ 	.byte	0x00, 0xf0, 0x01, 0x1a


	//----- nvinfo : EIATTR_SPARSE_MMA_MASK
	.align		4
.L_319:
        /*0018*/ 	.byte	0x03, 0x50
        /*001a*/ 	.short	0x0000


	//----- nvinfo : EIATTR_MAXREG_COUNT
	.align		4
        /*001c*/ 	.byte	0x03, 0x1b
        /*001e*/ 	.short	0x00a8


	//----- nvinfo : EIATTR_NUM_BARRIERS
	.align		4
        /*0020*/ 	.byte	0x02, 0x4c
        /*0022*/ 	.byte	0x10
	.zero		1


	//----- nvinfo : EIATTR_EXTERNS
	.align		4
        /*0024*/ 	.byte	0x04, 0x0f
        /*0026*/ 	.short	(.L_321 - .L_320)


	//   ....[0]....
	.align		4
.L_320:
        /*0028*/ 	.word	index@(__assertfail)


	//----- nvinfo : EIATTR_MERCURY_ISA_VERSION
	.align		4
.L_321:
        /*002c*/ 	.byte	0x03, 0x5f
        /*002e*/ 	.short	0x0101


	//----- nvinfo : EIATTR_INT_WARP_WIDE_INSTR_OFFSETS
	.align		4
        /*0030*/ 	.byte	0x04, 0x31
        /*0032*/ 	.short	(.L_323 - .L_322)


	//   ....[0]....
.L_322:
        /*0034*/ 	.word	0x00000180


	//   ....[1]....
        /*0038*/ 	.word	0x000001b0


	//   ....[2]....
        /*003c*/ 	.word	0x000075d0


	//   ....[3]....
        /*0040*/ 	.word	0x00007a40


	//   ....[4]....
        /*0044*/ 	.word	0x00008010


	//----- nvinfo : EIATTR_COOP_GROUP_MASK_REGIDS
	.align		4
.L_323:
        /*0048*/ 	.byte	0x04, 0x29
        /*004a*/ 	.short	(.L_325 - .L_324)


	//   ....[0]....
.L_324:
        /*004c*/ 	.word	0xffffffff


	//   ....[1]....
        /*0050*/ 	.word	0xffffffff


	//   ....[2]....
        /*0054*/ 	.word	0xffffffff


	//   ....[3]....
        /*0058*/ 	.word	0xffffffff


	//   ....[4]....
        /*005c*/ 	.word	0xffffffff


	//   ....[5]....
        /*0060*/ 	.word	0xffffffff


	//   ....[6]....
        /*0064*/ 	.word	0xffffffff


	//   ....[7]....
        /*0068*/ 	.word	0xffffffff


	//   ....[8]....
        /*006c*/ 	.word	0xffffffff


	//   ....[9]....
        /*0070*/ 	.word	0xffffffff


	//   ....[10]....
        /*0074*/ 	.word	0xffffffff


	//   ....[11]....
        /*0078*/ 	.word	0xffffffff


	//   ....[12]....
        /*007c*/ 	.word	0xffffffff


	//   ....[13]....
        /*0080*/ 	.word	0x0500000f


	//   ....[14]....
        /*0084*/ 	.word	0x0500000f


	//   ....[15]....
        /*0088*/ 	.word	0x0500000f


	//   ....[16]....
        /*008c*/ 	.word	0x0500000f


	//----- nvinfo : EIATTR_COOP_GROUP_INSTR_OFFSETS
	.align		4
.L_325:
        /*0090*/ 	.byte	0x04, 0x28
        /*0092*/ 	.short	(.L_327 - .L_326)


	//   ....[0]....
.L_326:
        /*0094*/ 	.word	0x00000050


	//   ....[1]....
        /*0098*/ 	.word	0x00000190


	//   ....[2]....
        /*009c*/ 	.word	0x000001e0


	//   ....[3]....
        /*00a0*/ 	.word	0x000003d0


	//   ....[4]....
        /*00a4*/ 	.word	0x00000600


	//   ....[5]....
        /*00a8*/ 	.word	0x00001360


	//   ....[6]....
        /*00ac*/ 	.word	0x000068a0


	//   ....[7]....
        /*00b0*/ 	.word	0x00007270


	//   ....[8]....
        /*00b4*/ 	.word	0x00007500


	//   ....[9]....
        /*00b8*/ 	.word	0x00007740


	//   ....[10]....
        /*00bc*/ 	.word	0x00007970


	//   ....[11]....
        /*00c0*/ 	.word	0x00007c20


	//   ....[12]....
        /*00c4*/ 	.word	0x00007f50


	//   ....[13]....
        /*00c8*/ 	.word	0x0000aa30


	//   ....[14]....
        /*00cc*/ 	.word	0x0000aba0


	//   ....[15]....
        /*00d0*/ 	.word	0x0000ac10


	//   ....[16]....
        /*00d4*/ 	.word	0x0000ac80


	//----- nvinfo : EIATTR_REG_RECONFIG
	.align		4
.L_327:
        /*00d8*/ 	.byte	0x01, 0x54
	.zero		2


	//----- nvinfo : EIATTR_SYSCALL_OFFSETS
	.align		4
        /*00dc*/ 	.byte	0x04, 0x46
        /*00de*/ 	.short	(.L_329 - .L_328)


	//   ....[0]....
.L_328:
        /*00e0*/ 	.word	0x00000fc0


	//   ....[1]....
        /*00e4*/ 	.word	0x000010b0


	//   ....[2]....
        /*00e8*/ 	.word	0x00001210


	//   ....[3]....
        /*00ec*/ 	.word	0x00001300


	//   ....[4]....
        /*00f0*/ 	.word	0x00001570


	//----- nvinfo : EIATTR_MBARRIER_INSTR_OFFSETS
	.align		4
.L_329:
        /*00f4*/ 	.byte	0x04, 0x39
        /*00f6*/ 	.short	(.L_331 - .L_330)


	//   ....[0]....
.L_330:
        /*00f8*/ 	.word	0x00000280
        /*00fc*/ 	.word	0x000000ff
        /*0100*/ 	.word	0x00026800
        /*0104*/ 	.short	0x0100
        /*0106*/ 	.byte	0x06
	.zero		1


	//   ....[1]....
        /*0108*/ 	.word	0x00000380
        /*010c*/ 	.word	0x000000ff
        /*0110*/ 	.word	0x00026810
        /*0114*/ 	.short	0x0100
        /*0116*/ 	.byte	0x08
	.zero		1


	//   ....[2]....
        /*0118*/ 	.word	0x00000390
        /*011c*/ 	.word	0x000000ff
        /*0120*/ 	.word	0x00026820
        /*0124*/ 	.short	0x0100
        /*0126*/ 	.byte	0x08
	.zero		1


	//   ....[3]....
        /*0128*/ 	.word	0x000003a0
        /*012c*/ 	.word	0x000000ff
        /*0130*/ 	.word	0x00026818
        /*0134*/ 	.short	0x0100
        /*0136*/ 	.byte	0x08
	.zero		1


	//   ....[4]....
        /*0138*/ 	.word	0x000003b0
        /*013c*/ 	.word	0x000000ff
        /*0140*/ 	.word	0x00026828
        /*0144*/ 	.short	0x0100
        /*0146*/ 	.byte	0x08
	.zero		1


	//   ....[5]....
        /*0148*/ 	.word	0x000004e0
        /*014c*/ 	.word	0x000000ff
        /*0150*/ 	.word	0x00026830
        /*0154*/ 	.short	0x0100
        /*0156*/ 	.byte	0x08
	.zero		1


	//   ....[6]....
        /*0158*/ 	.word	0x000004f0
        /*015c*/ 	.word	0x000000ff
        /*0160*/ 	.word	0x00026840
        /*0164*/ 	.short	0x0100
        /*0166*/ 	.byte	0x08
	.zero		1


	//   ....[7]....
        /*0168*/ 	.word	0x00000500
        /*016c*/ 	.word	0x000000ff
        /*0170*/ 	.word	0x00026838
        /*0174*/ 	.short	0x0100
        /*0176*/ 	.byte	0x08
	.zero		1


	//   ....[8]....
        /*0178*/ 	.word	0x00000510
        /*017c*/ 	.word	0x000000ff
        /*0180*/ 	.word	0x00026848
        /*0184*/ 	.short	0x0100
        /*0186*/ 	.byte	0x08
	.zero		1


	//   ....[9]....
        /*0188*/ 	.word	0x000013a0
        /*018c*/ 	.word	0x00000012
        /*0190*/ 	.word	0x00026800
        /*0194*/ 	.short	0x010a
        /*0196*/ 	.byte	0x3f
	.zero		1


	//   ....[10]....
        /*0198*/ 	.word	0x00001430
        /*019c*/ 	.word	0x00000012
        /*01a0*/ 	.word	0x00026800
        /*01a4*/ 	.short	0x010a
        /*01a6*/ 	.byte	0x3f
	.zero		1


	//   ....[11]....
        /*01a8*/ 	.word	0x00001de0
        /*01ac*/ 	.word	0x000000ff
        /*01b0*/ 	.word	0x00026810
        /*01b4*/ 	.short	0x010a
        /*01b6*/ 	.byte	0x0a
	.zero		1


	//   ....[12]....
        /*01b8*/ 	.word	0x00001e20
        /*01bc*/ 	.word	0x000000ff
        /*01c0*/ 	.word	0x00026810
        /*01c4*/ 	.short	0x010a
        /*01c6*/ 	.byte	0x0a
	.zero		1


	//   ....[13]....
        /*01c8*/ 	.word	0x00002270
        /*01cc*/ 	.word	0x000000ff
        /*01d0*/ 	.word	0x00026830
        /*01d4*/ 	.short	0x010a
        /*01d6*/ 	.byte	0x0a
	.zero		1


	//   ....[14]....
        /*01d8*/ 	.word	0x000022b0
        /*01dc*/ 	.word	0x000000ff
        /*01e0*/ 	.word	0x00026830
        /*01e4*/ 	.short	0x010a
        /*01e6*/ 	.byte	0x0a
	.zero		1


	//   ....[15]....
        /*01e8*/ 	.word	0x000046a0
        /*01ec*/ 	.word	0x000000ff
        /*01f0*/ 	.word	0x00000000
        /*01f4*/ 	.short	0x0101
        /*01f6*/ 	.byte	0x0c
	.zero		1


	//   ....[16]....
        /*01f8*/ 	.word	0x00004950
        /*01fc*/ 	.word	0x000000ff
        /*0200*/ 	.word	0x00000000
        /*0204*/ 	.short	0x0101
        /*0206*/ 	.byte	0x0a
	.zero		1


	//   ....[17]....
        /*0208*/ 	.word	0x00008980
        /*020c*/ 	.word	0x00000000
        /*0210*/ 	.word	0x00026820
        /*0214*/ 	.short	0x010a
        /*0216*/ 	.byte	0x3f
	.zero		1


	//   ....[18]....
        /*0218*/ 	.word	0x00009250
        /*021c*/ 	.word	0x00000000
        /*0220*/ 	.word	0x00026840
        /*0224*/ 	.short	0x010a
        /*0226*/ 	.byte	0x3f
	.zero		1


	//   ....[19]....
        /*0228*/ 	.word	0x00009560
        /*022c*/ 	.word	0x00000000
        /*0230*/ 	.word	0x00026828
        /*0234*/ 	.short	0x010a
        /*0236*/ 	.byte	0x3f
	.zero		1


	//   ....[20]....
        /*0238*/ 	.word	0x00009800
        /*023c*/ 	.word	0x00000000
        /*0240*/ 	.word	0x00026848
        /*0244*/ 	.short	0x010a
        /*0246*/ 	.byte	0x3f
	.zero		1


	//   ....[21]....
        /*0248*/ 	.word	0x00009af0
        /*024c*/ 	.word	0x00000000
        /*0250*/ 	.word	0x00026820
        /*0254*/ 	.short	0x010a
        /*0256*/ 	.byte	0x3f
	.zero		1


	//   ....[22]....
        /*0258*/ 	.word	0x00009df0
        /*025c*/ 	.word	0x00000000
        /*0260*/ 	.word	0x00026840
        /*0264*/ 	.short	0x010a
        /*0266*/ 	.byte	0x3f
	.zero		1


	//   ....[23]....
        /*0268*/ 	.word	0x0000a0e0
        /*026c*/ 	.word	0x00000000
        /*0270*/ 	.word	0x00026828
        /*0274*/ 	.short	0x010a
        /*0276*/ 	.byte	0x3f
	.zero		1


	//   ....[24]....
        /*0278*/ 	.word	0x0000a3d0
        /*027c*/ 	.word	0x00000003
        /*0280*/ 	.word	0x00026840
        /*0284*/ 	.short	0x010a
        /*0286*/ 	.byte	0x3f
	.zero		1


	//   ....[25]....
        /*0288*/ 	.word	0x0000a890
        /*028c*/ 	.word	0x00000006
        /*0290*/ 	.word	0x00000000
        /*0294*/ 	.short	0x010a
        /*0296*/ 	.byte	0x3f
	.zero		1


	//   ....[26]....
        /*0298*/ 	.word	0x0000a8f0
        /*029c*/ 	.word	0x00000003
        /*02a0*/ 	.word	0x00000000
        /*02a4*/ 	.short	0x010a
        /*02a6*/ 	.byte	0x3f
	.zero		1


	//   ....[27]....
        /*02a8*/ 	.word	0x0000a950
        /*02ac*/ 	.word	0x00000000
        /*02b0*/ 	.word	0x00000000
        /*02b4*/ 	.short	0x010a
        /*02b6*/ 	.byte	0x3f
	.zero		1


	//   ....[28]....
        /*02b8*/ 	.word	0x0000a980
        /*02bc*/ 	.word	0x00000003
        /*02c0*/ 	.word	0x00000000
        /*02c4*/ 	.short	0x010a
        /*02c6*/ 	.byte	0x3f
	.zero		1


	//   ....[29]....
        /*02c8*/ 	.word	0x0000aa60
        /*02cc*/ 	.word	0x00000012
        /*02d0*/ 	.word	0x00026800
        /*02d4*/ 	.short	0x010a
        /*02d6*/ 	.byte	0x3f
	.zero		1


	//   ....[30]....
        /*02d8*/ 	.word	0x0000aac0
        /*02dc*/ 	.word	0x00000005
        /*02e0*/ 	.word	0x00026810
        /*02e4*/ 	.short	0x010a
        /*02e6*/ 	.byte	0x3f
	.zero		1


	//   ....[31]....
        /*02e8*/ 	.word	0x0000ab20
        /*02ec*/ 	.word	0x00000079
        /*02f0*/ 	.word	0x00026830
        /*02f4*/ 	.short	0x010a
        /*02f6*/ 	.byte	0x3f
	.zero		1


	//   ....[32]....
        /*02f8*/ 	.word	0x0000acc0
        /*02fc*/ 	.word	0x00000000
        /*0300*/ 	.word	0x00026820
        /*0304*/ 	.short	0x010a
        /*0306*/ 	.byte	0x3f
	.zero		1


	//   ....[33]....
        /*0308*/ 	.word	0x0000ad10
        /*030c*/ 	.word	0x00000000
        /*0310*/ 	.word	0x00026840
        /*0314*/ 	.short	0x010a
        /*0316*/ 	.byte	0x3f
	.zero		1


	//   ....[34]....
        /*0318*/ 	.word	0x0000ad60
        /*031c*/ 	.word	0x00000000
        /*0320*/ 	.word	0x00026828
        /*0324*/ 	.short	0x010a
        /*0326*/ 	.byte	0x3f
	.zero		1


	//   ....[35]....
        /*0328*/ 	.word	0x0000adb0
        /*032c*/ 	.word	0x00000000
        /*0330*/ 	.word	0x00026848
        /*0334*/ 	.short	0x010a
        /*0336*/ 	.byte	0x3f
	.zero		1


	//   ....[36]....
        /*0338*/ 	.word	0x0000ae10
        /*033c*/ 	.word	0x00000000
        /*0340*/ 	.word	0x00026820
        /*0344*/ 	.short	0x010a
        /*0346*/ 	.byte	0x3f
	.zero		1


	//   ....[37]....
        /*0348*/ 	.word	0x0000ae60
        /*034c*/ 	.word	0x00000000
        /*0350*/ 	.word	0x00026840
        /*0354*/ 	.short	0x010a
        /*0356*/ 	.byte	0x3f
	.zero		1


	//   ....[38]....
        /*0358*/ 	.word	0x0000aeb0
        /*035c*/ 	.word	0x00000000
        /*0360*/ 	.word	0x00026828
        /*0364*/ 	.short	0x010a
        /*0366*/ 	.byte	0x3f
	.zero		1


	//   ....[39]....
        /*0368*/ 	.word	0x0000af00
        /*036c*/ 	.word	0x00000003
        /*0370*/ 	.word	0x00026840
        /*0374*/ 	.short	0x010a
        /*0376*/ 	.byte	0x3f
	.zero		1


	//   ....[40]....
        /*0378*/ 	.word	0x0000afe0
        /*037c*/ 	.word	0x00000006
        /*0380*/ 	.word	0x00000000
        /*0384*/ 	.short	0x010a
        /*0386*/ 	.byte	0x3f
	.zero		1


	//   ....[41]....
        /*0388*/ 	.word	0x0000b030
        /*038c*/ 	.word	0x00000003
        /*0390*/ 	.word	0x00000000
        /*0394*/ 	.short	0x010a
        /*0396*/ 	.byte	0x3f
	.zero		1


	//   ....[42]....
        /*0398*/ 	.word	0x0000b080
        /*039c*/ 	.word	0x00000000
        /*03a0*/ 	.word	0x00000000
        /*03a4*/ 	.short	0x010a
        /*03a6*/ 	.byte	0x3f
	.zero		1


	//----- nvinfo : EIATTR_NUM_MBARRIERS
	.align		4
.L_331:
        /*03a8*/ 	.byte	0x03, 0x38
        /*03aa*/ 	.short	0x0009


	//----- nvinfo : EIATTR_EXIT_INSTR_OFFSETS
	.align		4
        /*03ac*/ 	.byte	0x04, 0x1c
        /*03ae*/ 	.short	(.L_333 - .L_332)


	//   ....[0]....
.L_332:
        /*03b0*/ 	.word	0x0000a9d0


	//----- nvinfo : EIATTR_MAX_THREADS
	.align		4
.L_333:
        /*03b4*/ 	.byte	0x04, 0x05
        /*03b6*/ 	.short	(.L_335 - .L_334)
.L_334:
        /*03b8*/ 	.word	0x00000180
        /*03bc*/ 	.word	0x00000001
        /*03c0*/ 	.word	0x00000001


	//----- nvinfo : EIATTR_CRS_STACK_SIZE
	.align		4
.L_335:
        /*03c4*/ 	.byte	0x04, 0x1e
        /*03c6*/ 	.short	(.L_337 - .L_336)
.L_336:
        /*03c8*/ 	.word	0x00000000


	//----- nvinfo : EIATTR_CBANK_PARAM_SIZE
	.align		4
.L_337:
        /*03cc*/ 	.byte	0x03, 0x19
        /*03ce*/ 	.short	0x06f0


	//----- nvinfo : EIATTR_PARAM_CBANK
	.align		4
        /*03d0*/ 	.byte	0x04, 0x0a
        /*03d2*/ 	.short	(.L_339 - .L_338)
	.align		4
.L_338:
        /*03d4*/ 	.word	index@(.nv.constant0._ZN7cutlass13device_kernelIN5flash11enable_sm90INS1_16FlashAttnBwdSm90INS1_25CollectiveMainloopBwdSm90ILi2ELi2ELi2EN4cute5tupleIJNS5_1CILi1EEES8_S8_EEENS6_IJNS7_ILi64EEENS7_ILi128EEENS7_ILi96EEEEEENS_6half_tEfNS_4arch4Sm90ELb0ELb0ELb1ELb1ELb1ELb1ELb0ELb0ELi2ELi1ELi2ELi1ELb1EEENS1_21CollectiveEpilogueBwdISD_SE_SG_Li256ELb1ELb0ELi1EEENS1_19SingleTileSchedulerILb1ELb0ELb0ELi128EEEEEEEEEvNT_6ParamsE)
        /*03d8*/ 	.short	0x0210
        /*03da*/ 	.short	0x06f0


	//----- nvinfo : EIATTR_SW_WAR
	.align		4
.L_339:
        /*03dc*/ 	.byte	0x04, 0x36
        /*03de*/ 	.short	(.L_341 - .L_340)
.L_340:
        /*03e0*/ 	.word	0x00000008
.L_341:


//--------------------- .nv.info._ZN7cutlass13device_kernelIN5flash11enable_sm90INS1_16FlashAttnBwdSm90INS1_25CollectiveMainloopBwdSm90ILi2ELi2ELi2EN4cute5tupleIJNS5_1CILi1EEES8_S8_EEENS6_IJNS7_ILi64EEENS7_ILi128EEENS7_ILi96EEEEEENS_6half_tEfNS_4arch4Sm90ELb0ELb0ELb1ELb1ELb0ELb1ELb0ELb0ELi2ELi1ELi2ELi1ELb1EEENS1_24CollectiveEpilogueBwdGQAISD_fSG_Li256ELb1ELb0EEENS1_19SingleTileSchedulerILb1ELb0ELb0ELi128EEEEEEEEEvNT_6ParamsE --------------------------
	.section	.nv.info._ZN7cutlass13device_kernelIN5flash11enable_sm90INS1_16FlashAttnBwdSm90INS1_25CollectiveMainloopBwdSm90ILi2ELi2ELi2EN4cute5tupleIJNS5_1CILi1EEES8_S8_EEENS6_IJNS7_ILi64EEENS7_ILi128EEENS7_ILi96EEEEEENS_6half_tEfNS_4arch4Sm90ELb0ELb0ELb1ELb1ELb0ELb1ELb0ELb0ELi2ELi1ELi2ELi1ELb1EEENS1_24CollectiveEpilogueBwdGQAISD_fSG_Li256ELb1ELb0EEENS1_19SingleTileSchedulerILb1ELb0ELb0ELi128EEEEEEEEEvNT_6ParamsE,"",@"SHT_CUDA_INFO"
	.sectionflags	@""
	.align	4


	//----- nvinfo : EIATTR_CUDA_API_VERSION
	.align		4
        /*0000*/ 	.byte	0x04, 0x37
        /*0002*/ 	.short	(.L_343 - .L_342)
.L_342:
        /*0004*/ 	.word	0x00000082


	//----- nvinfo : EIATTR_KPARAM_INFO
	.align		4
.L_343:
        /*0008*/ 	.byte	0x04, 0x17
        /*000a*/ 	.short	(.L_345 - .L_344)
.L_344:
        /*000c*/ 	.word	0x00000000
        /*0010*/ 	.short	0x0000
        /*0012*/ 	.short	0x0070
        /*0014*/ 	.byte	0x00, 0xf0, 0x01, 0x1a


	//----- nvinfo : EIATTR_SPARSE_MMA_MASK
	.align		4
.L_345:
        /*0018*/ 	.byte	0x03, 0x50
        /*001a*/ 	.short	0x0000


	//----- nvinfo : EIATTR_MAXREG_COUNT
	.align		4
        /*001c*/ 	.byte	0x03, 0x1b
        /*001e*/ 	.short	0x00a8


	//----- nvinfo : EIATTR_NUM_BARRIERS
	.align		4
        /*0020*/ 	.byte	0x02, 0x4c
        /*0022*/ 	.byte	0x10
	.zero		1


	//----- nvinfo : EIATTR_EXTERNS
	.align		4
        /*0024*/ 	.byte	0x04, 0x0f
        /*0026*/ 	.short	(.L_347 - .L_346)


	//   ....[0]....
	.align		4
.L_346:
        /*0028*/ 	.word	index@(__assertfail)


	//----- nvinfo : EIATTR_MERCURY_ISA_VERSION
	.align		4
.L_347:
        /*002c*/ 	.byte	0x03, 0x5f
        /*002e*/ 	.short	0x0101


	//----- nvinfo : EIATTR_INT_WARP_WIDE_INSTR_OFFSETS
	.align		4
        /*0030*/ 	.byte	0x04, 0x31
        /*0032*/ 	.short	(.L_349 - .L_348)


	//   ....[0]....
.L_348:
        /*0034*/ 	.word	0x00000180


	//   ....[1]....
        /*0038*/ 	.word	0x000001b0


	//----- nvinfo : EIATTR_COOP_GROUP_MASK_REGIDS
	.align		4
.L_349:
        /*003c*/ 	.byte	0x04, 0x29
        /*003e*/ 	.short	(.L_351 - .L_350)


	//   ....[0]....
.L_350:
        /*0040*/ 	.word	0xffffffff


	//   ....[1]....
        /*0044*/ 	.word	0xffffffff


	//   ....[2]....
        /*0048*/ 	.word	0xffffffff


	//   ....[3]....
        /*004c*/ 	.word	0xffffffff


	//   ....[4]....
        /*0050*/ 	.word	0xffffffff


	//   ....[5]....
        /*0054*/ 	.word	0xffffffff


	//   ....[6]....
        /*0058*/ 	.word	0xffffffff


	//   ....[7]....
        /*005c*/ 	.word	0x0500000f


	//----- nvinfo : EIATTR_COOP_GROUP_INSTR_OFFSETS
	.align		4
.L_351:
        /*0060*/ 	.byte	0x04, 0x28
        /*0062*/ 	.short	(.L_353 - .L_352)


	//   ....[0]....
.L_352:
        /*0064*/ 	.word	0x00000050


	//   ....[1]....
        /*0068*/ 	.word	0x00000190


	//   ....[2]....
        /*006c*/ 	.word	0x000001e0


	//   ....[3]....
        /*0070*/ 	.word	0x000003d0


	//   ....[4]....
        /*0074*/ 	.word	0x00000600


	//   ....[5]....
        /*0078*/ 	.word	0x00001350


	//   ....[6]....
        /*007c*/ 	.word	0x00005630


	//   ....[7]....
        /*0080*/ 	.word	0x00008f70


	//----- nvinfo : EIATTR_REG_RECONFIG
	.align		4
.L_353:
        /*0084*/ 	.byte	0x01, 0x54
	.zero		2


	//----- nvinfo : EIATTR_SYSCALL_OFFSETS
	.align		4
        /*0088*/ 	.byte	0x04, 0x46
        /*008a*/ 	.short	(.L_355 - .L_354)


	//   ....[0]....
.L_354:
        /*008c*/ 	.word	0x00000fb0


	//   ....[1]....
        /*0090*/ 	.word	0x000010a0


	//   ....[2]....
        /*0094*/ 	.word	0x00001200


	//   ....[3]....
        /*0098*/ 	.word	0x000012f0


	//   ....[4]....
        /*009c*/ 	.word	0x00001560


	//----- nvinfo : EIATTR_MBARRIER_INSTR_OFFSETS
	.align		4
.L_355:
        /*00a0*/ 	.byte	0x04, 0x39
        /*00a2*/ 	.short	(.L_357 - .L_356)


	//   ....[0]....
.L_356:
        /*00a4*/ 	.word	0x00000280
        /*00a8*/ 	.word	0x000000ff
        /*00ac*/ 	.word	0x00026800
        /*00b0*/ 	.short	0x0100
        /*00b2*/ 	.byte	0x06
	.zero		1


	//   ....[1]....
        /*00b4*/ 	.word	0x00000380
        /*00b8*/ 	.word	0x000000ff
        /*00bc*/ 	.word	0x00026810
        /*00c0*/ 	.short	0x0100
        /*00c2*/ 	.byte	0x08
	.zero		1


	//   ....[2]....
        /*00c4*/ 	.word	0x00000390
        /*00c8*/ 	.word	0x000000ff
        /*00cc*/ 	.word	0x00026820
        /*00d0*/ 	.short	0x0100
        /*00d2*/ 	.byte	0x08
	.zero		1


	//   ....[3]....
        /*00d4*/ 	.word	0x000003a0
        /*00d8*/ 	.word	0x000000ff
        /*00dc*/ 	.word	0x00026818
        /*00e0*/ 	.short	0x0100
        /*00e2*/ 	.byte	0x08
	.zero		1


	//   ....[4]....
        /*00e4*/ 	.word	0x000003b0
        /*00e8*/ 	.word	0x000000ff
        /*00ec*/ 	.word	0x00026828
        /*00f0*/ 	.short	0x0100
        /*00f2*/ 	.byte	0x08
	.zero		1


	//   ....[5]....
        /*00f4*/ 	.word	0x000004e0
        /*00f8*/ 	.word	0x000000ff
        /*00fc*/ 	.word	0x00026830
        /*0100*/ 	.short	0x0100
        /*0102*/ 	.byte	0x08
	.zero		1


	//   ....[6]....
        /*0104*/ 	.word	0x000004f0
        /*0108*/ 	.word	0x000000ff
        /*010c*/ 	.word	0x00026840
        /*0110*/ 	.short	0x0100
        /*0112*/ 	.byte	0x08
	.zero		1


	//   ....[7]....
        /*0114*/ 	.word	0x00000500
        /*0118*/ 	.word	0x000000ff
        /*011c*/ 	.word	0x00026838
        /*0120*/ 	.short	0x0100
        /*0122*/ 	.byte	0x08
	.zero		1


	//   ....[8]....
        /*0124*/ 	.word	0x00000510
        /*0128*/ 	.word	0x000000ff
        /*012c*/ 	.word	0x00026848
        /*0130*/ 	.short	0x0100
        /*0132*/ 	.byte	0x08
	.zero		1


	//   ....[9]....
        /*0134*/ 	.word	0x00001390
        /*0138*/ 	.word	0x00000012
        /*013c*/ 	.word	0x00026800
        /*0140*/ 	.short	0x010a
        /*0142*/ 	.byte	0x3f
	.zero		1


	//   ....[10]....
        /*0144*/ 	.word	0x00001420
        /*0148*/ 	.word	0x00000012
        /*014c*/ 	.word	0x00026800
        /*0150*/ 	.short	0x010a
        /*0152*/ 	.byte	0x3f
	.zero		1


	//   ....[11]....
        /*0154*/ 	.word	0x00001dd0
        /*0158*/ 	.word	0x000000ff
        /*015c*/ 	.word	0x00026810
        /*0160*/ 	.short	0x010a
        /*0162*/ 	.byte	0x0a
	.zero		1


	//   ....[12]....
        /*0164*/ 	.word	0x00001e10
        /*0168*/ 	.word	0x000000ff
        /*016c*/ 	.word	0x00026810
        /*0170*/ 	.short	0x010a
        /*0172*/ 	.byte	0x0a
	.zero		1


	//   ....[13]....
        /*0174*/ 	.word	0x00002260
        /*0178*/ 	.word	0x000000ff
        /*017c*/ 	.word	0x00026830
        /*0180*/ 	.short	0x010a
        /*0182*/ 	.byte	0x0a
	.zero		1


	//   ....[14]....
        /*0184*/ 	.word	0x000022a0
        /*0188*/ 	.word	0x000000ff
        /*018c*/ 	.word	0x00026830
        /*0190*/ 	.short	0x010a
        /*0192*/ 	.byte	0x0a
	.zero		1


	//   ....[15]....
        /*0194*/ 	.word	0x00004690
        /*0198*/ 	.word	0x000000ff
        /*019c*/ 	.word	0x00000000
        /*01a0*/ 	.short	0x0101
        /*01a2*/ 	.byte	0x0c
	.zero		1


	//   ....[16]....
        /*01a4*/ 	.word	0x00004940
        /*01a8*/ 	.word	0x000000ff
        /*01ac*/ 	.word	0x00000000
        /*01b0*/ 	.short	0x0101
        /*01b2*/ 	.byte	0x0a
	.zero		1


	//   ....[17]....
        /*01b4*/ 	.word	0x00006ec0
        /*01b8*/ 	.word	0x00000000
        /*01bc*/ 	.word	0x00026820
        /*01c0*/ 	.short	0x010a
        /*01c2*/ 	.byte	0x3f
	.zero		1


	//   ....[18]....
        /*01c4*/ 	.word	0x00007790
        /*01c8*/ 	.word	0x00000000
        /*01cc*/ 	.word	0x00026840
        /*01d0*/ 	.short	0x010a
        /*01d2*/ 	.byte	0x3f
	.zero		1


	//   ....[19]....
        /*01d4*/ 	.word	0x00007aa0
        /*01d8*/ 	.word	0x00000000
        /*01dc*/ 	.word	0x00026828
        /*01e0*/ 	.short	0x010a
        /*01e2*/ 	.byte	0x3f
	.zero		1


	//   ....[20]....
        /*01e4*/ 	.word	0x00007d40
        /*01e8*/ 	.word	0x00000000
        /*01ec*/ 	.word	0x00026848
        /*01f0*/ 	.short	0x010a
        /*01f2*/ 	.byte	0x3f
	.zero		1


	//   ....[21]....
        /*01f4*/ 	.word	0x00008030
        /*01f8*/ 	.word	0x00000000
        /*01fc*/ 	.word	0x00026820
        /*0200*/ 	.short	0x010a
        /*0202*/ 	.byte	0x3f
	.zero		1


	//   ....[22]....
        /*0204*/ 	.word	0x00008330
        /*0208*/ 	.word	0x00000000
        /*020c*/ 	.word	0x00026840
        /*0210*/ 	.short	0x010a
        /*0212*/ 	.byte	0x3f
	.zero		1


	//   ....[23]....
        /*0214*/ 	.word	0x00008620
        /*0218*/ 	.word	0x00000000
        /*021c*/ 	.word	0x00026828
        /*0220*/ 	.short	0x010a
        /*0222*/ 	.byte	0x3f
	.zero		1


	//   ....[24]....
        /*0224*/ 	.word	0x00008910
        /*0228*/ 	.word	0x00000003
        /*022c*/ 	.word	0x00026840
        /*0230*/ 	.short	0x010a
        /*0232*/ 	.byte	0x3f
	.zero		1


	//   ....[25]....
        /*0234*/ 	.word	0x00008dd0
        /*0238*/ 	.word	0x00000006
        /*023c*/ 	.word	0x00000000
        /*0240*/ 	.short	0x010a
        /*0242*/ 	.byte	0x3f
	.zero		1


	//   ....[26]....
        /*0244*/ 	.word	0x00008e30
        /*0248*/ 	.word	0x00000003
        /*024c*/ 	.word	0x00000000
        /*0250*/ 	.short	0x010a
        /*0252*/ 	.byte	0x3f
	.zero		1


	//   ....[27]....
        /*0254*/ 	.word	0x00008e90
        /*0258*/ 	.word	0x00000000
        /*025c*/ 	.word	0x00000000
        /*0260*/ 	.short	0x010a
        /*0262*/ 	.byte	0x3f
	.zero		1


	//   ....[28]....
        /*0264*/ 	.word	0x00008ec0
        /*0268*/ 	.word	0x00000003
        /*026c*/ 	.word	0x00000000
        /*0270*/ 	.short	0x010a
        /*0272*/ 	.byte	0x3f
	.zero		1


	//   ....[29]....
        /*0274*/ 	.word	0x00008fa0
        /*0278*/ 	.word	0x00000012
        /*027c*/ 	.word	0x00026800
        /*0280*/ 	.short	0x010a
        /*0282*/ 	.byte	0x3f
	.zero		1


	//   ....[30]....
        /*0284*/ 	.word	0x00009000
        /*0288*/ 	.word	0x00000005
        /*028c*/ 	.word	0x00026810
        /*0290*/ 	.short	0x010a
        /*0292*/ 	.byte	0x3f
	.zero		1


	//   ....[31]....
        /*0294*/ 	.word	0x00009060
        /*0298*/ 	.word	0x00000079
        /*029c*/ 	.word	0x00026830
        /*02a0*/ 	.short	0x010a
        /*02a2*/ 	.byte	0x3f
	.zero		1


	//   ....[32]....
        /*02a4*/ 	.word	0x000090b0
        /*02a8*/ 	.word	0x00000000
        /*02ac*/ 	.word	0x00026820
        /*02b0*/ 	.short	0x010a
        /*02b2*/ 	.byte	0x3f
	.zero		1


	//   ....[33]....
        /*02b4*/ 	.word	0x00009100
        /*02b8*/ 	.word	0x00000000
        /*02bc*/ 	.word	0x00026840
        /*02c0*/ 	.short	0x010a
        /*02c2*/ 	.byte	0x3f
	.zero		1


	//   ....[34]....
        /*02c4*/ 	.word	0x00009150
        /*02c8*/ 	.word	0x00000000
        /*02cc*/ 	.word	0x00026828
        /*02d0*/ 	.short	0x010a
        /*02d2*/ 	.byte	0x3f
	.zero		1


	//   ....[35]....
        /*02d4*/ 	.word	0x000091a0
        /*02d8*/ 	.word	0x00000000
        /*02dc*/ 	.word	0x00026848
        /*02e0*/ 	.short	0x010a
        /*02e2*/ 	.byte	0x3f
	.zero		1


	//   ....[36]....
        /*02e4*/ 	.word	0x00009200
        /*02e8*/ 	.word	0x00000000
        /*02ec*/ 	.word	0x00026820
        /*02f0*/ 	.short	0x010a
        /*02f2*/ 	.byte	0x3f
	.zero		1


	//   ....[37]....
        /*02f4*/ 	.word	0x00009250
        /*02f8*/ 	.word	0x00000000
        /*02fc*/ 	.word	0x00026840
        /*0300*/ 	.short	0x010a
        /*0302*/ 	.byte	0x3f
	.zero		1


	//   ....[38]....
        /*0304*/ 	.word	0x000092a0
        /*0308*/ 	.word	0x00000000
        /*030c*/ 	.word	0x00026828
        /*0310*/ 	.short	0x010a
        /*0312*/ 	.byte	0x3f
	.zero		1


	//   ....[39]....
        /*0314*/ 	.word	0x000092f0
        /*0318*/ 	.word	0x00000003
        /*031c*/ 	.word	0x00026840
        /*0320*/ 	.short	0x010a
        /*0322*/ 	.byte	0x3f
	.zero		1


	//   ....[40]....
        /*0324*/ 	.word	0x000093d0
        /*0328*/ 	.word	0x00000006
        /*032c*/ 	.word	0x00000000
        /*0330*/ 	.short	0x010a
        /*0332*/ 	.byte	0x3f
	.zero		1


	//   ....[41]....
        /*0334*/ 	.word	0x00009420
        /*0338*/ 	.word	0x00000003
        /*033c*/ 	.word	0x00000000
        /*0340*/ 	.short	0x010a
        /*0342*/ 	.byte	0x3f
	.zero		1


	//   ....[42]....
        /*0344*/ 	.word	0x00009470
        /*0348*/ 	.word	0x00000000
        /*034c*/ 	.word	0x00000000
        /*0350*/ 	.short	0x010a
        /*0352*/ 	.byte	0x3f
	.zero		1


	//----- nvinfo : EIATTR_NUM_MBARRIERS
	.align		4
.L_357:
        /*0354*/ 	.byte	0x03, 0x38
        /*0356*/ 	.short	0x0009


	//----- nvinfo : EIATTR_EXIT_INSTR_OFFSETS
	.align		4
        /*0358*/ 	.byte	0x04, 0x1c
        /*035a*/ 	.short	(.L_359 - .L_358)


	//   ....[0]....
.L_358:
        /*035c*/ 	.word	0x00008f10


	//----- nvinfo : EIATTR_MAX_THREADS
	.align		4
.L_359:
        /*0360*/ 	.byte	0x04, 0x05
        /*0362*/ 	.short	(.L_361 - .L_360)
.L_360:
        /*0364*/ 	.word	0x00000180
        /*0368*/ 	.word	0x00000001
        /*036c*/ 	.word	0x00000001


	//----- nvinfo : EIATTR_CRS_STACK_SIZE
	.align		4
.L_361:
        /*0370*/ 	.byte	0x04, 0x1e
        /*0372*/ 	.short	(.L_363 - .L_362)
.L_362:
        /*0374*/ 	.word	0x00000000


	//----- nvinfo : EIATTR_CBANK_PARAM_SIZE
	.align		4
.L_363:
        /*0378*/ 	.byte	0x03, 0x19
        /*037a*/ 	.short	0x06f0


	//----- nvinfo : EIATTR_PARAM_CBANK
	.align		4
        /*037c*/ 	.byte	0x04, 0x0a
        /*037e*/ 	.short	(.L_365 - .L_364)
	.align		4
.L_364:
        /*0380*/ 	.word	index@(.nv.constant0._ZN7cutlass13device_kernelIN5flash11enable_sm90INS1_16FlashAttnBwdSm90INS1_25CollectiveMainloopBwdSm90ILi2ELi2ELi2EN4cute5tupleIJNS5_1CILi1EEES8_S8_EEENS6_IJNS7_ILi64EEENS7_ILi128EEENS7_ILi96EEEEEENS_6half_tEfNS_4arch4Sm90ELb0ELb0ELb1ELb1ELb0ELb1ELb0ELb0ELi2ELi1ELi2ELi1ELb1EEENS1_24CollectiveEpilogueBwdGQAISD_fSG_Li256ELb1ELb0EEENS1_19SingleTileSchedulerILb1ELb0ELb0ELi128EEEEEEEEEvNT_6ParamsE)
        /*0384*/ 	.short	0x0210
        /*0386*/ 	.short	0x06f0


	//----- nvinfo : EIATTR_SW_WAR
	.align		4
.L_365:
        /*0388*/ 	.byte	0x04, 0x36
        /*038a*/ 	.short	(.L_367 - .L_366)
.L_366:
        /*038c*/ 	.word	0x00000008
.L_367:


//--------------------- .nv.info._ZN7cutlass13device_kernelIN5flash11enable_sm90INS1_16FlashAttnBwdSm90INS1_25CollectiveMainloopBwdSm90ILi2ELi2ELi2EN4cute5tupleIJNS5_1CILi1EEES8_S8_EEENS6_IJNS7_ILi64EEENS7_ILi128EEENS7_ILi96EEEEEENS_6half_tEfNS_4arch4Sm90ELb0ELb0ELb1ELb1ELb1ELb1ELb0ELb0ELi2ELi1ELi2ELi1ELb1EEENS1_24CollectiveEpilogueBwdGQAISD_fSG_Li256ELb1ELb1EEENS1_19SingleTileSchedulerILb1ELb0ELb0ELi128EEEEEEEEEvNT_6ParamsE --------------------------
	.section	.nv.info._ZN7cutlass13device_kernelIN5flash11enable_sm90INS1_16FlashAttnBwdSm90INS1_25CollectiveMainloopBwdSm90ILi2ELi2ELi2EN4cute5tupleIJNS5_1CILi1EEES8_S8_EEENS6_IJNS7_ILi64EEENS7_ILi128EEENS7_ILi96EEEEEENS_6half_tEfNS_4arch4Sm90ELb0ELb0ELb1ELb1ELb1ELb1ELb0ELb0ELi2ELi1ELi2ELi1ELb1EEENS1_24CollectiveEpilogueBwdGQAISD_fSG_Li256ELb1ELb1EEENS1_19SingleTileSchedulerILb1ELb0ELb0ELi128EEEEEEEEEvNT_6ParamsE,"",@"SHT_CUDA_INFO"
	.sectionflags	@""
	.align	4


	//----- nvinfo : EIATTR_CUDA_API_VERSION
	.align		4
        /*0000*/ 	.byte	0x04, 0x37
        /*0002*/ 	.short	(.L_369 - .L_368)
.L_368:
        /*0004*/ 	.word	0x00000082


	//----- nvinfo : EIATTR_KPARAM_INFO
	.align		4
.L_369:
        /*0008*/ 	.byte	0x04, 0x17
        /*000a*/ 	.short	(.L_371 - .L_370)
.L_370:
        /*000c*/ 	.word	0x00000000
        /*0010*/ 	.short	0x0000
        /*0012*/ 	.short	0x0070
        /*0014*/ 	.byte	0x00, 0xf0, 0x01, 0x1a


	//----- nvinfo : EIATTR_SPARSE_MMA_MASK
	.align		4
.L_371:
        /*0018*/ 	.byte	0x03, 0x50
        /*001a*/ 	.short	0x0000


	//----- nvinfo : EIATTR_MAXREG_COUNT
	.align		4
        /*001c*/ 	.byte	0x03, 0x1b
        /*001e*/ 	.short	0x00a8


	//----- nvinfo : EIATTR_NUM_BARRIERS
	.align		4
        /*0020*/ 	.byte	0x02, 0x4c
        /*0022*/ 	.byte	0x10
	.zero		1


	//----- nvinfo : EIATTR_EXTERNS
	.align		4
        /*0024*/ 	.byte	0x04, 0x0f
        /*0026*/ 	.short	(.L_373 - .L_372)


	//   ....[0]....
	.align		4
.L_372:
        /*0028*/ 	.word	index@(__assertfail)


	//----- nvinfo : EIATTR_MERCURY_ISA_VERSION
	.align		4
.L_373:
        /*002c*/ 	.byte	0x03, 0x5f
        /*002e*/ 	.short	0x0101


	//----- nvinfo : EIATTR_INT_WARP_WIDE_INSTR_OFFSETS
	.align		4
        /*0030*/ 	.byte	0x04, 0x31
        /*0032*/ 	.short	(.L_375 - .L_374)


	//   ....[0]....
.L_374:
        /*0034*/ 	.word	0x00000180


	//   ....[1]....
        /*0038*/ 	.word	0x000001b0


	//   ....[2]....
        /*003c*/ 	.word	0x00006850


	//   ....[3]....
        /*0040*/ 	.word	0x00006cc0


	//   ....[4]....
        /*0044*/ 	.word	0x00007290


	//----- nvinfo : EIATTR_COOP_GROUP_MASK_REGIDS
	.align		4
.L_375:
        /*0048*/ 	.byte	0x04, 0x29
        /*004a*/ 	.short	(.L_377 - .L_376)


	//   ....[0]....
.L_376:
        /*004c*/ 	.word	0xffffffff


	//   ....[1]....
        /*0050*/ 	.word	0xffffffff


	//   ....[2]....
        /*0054*/ 	.word	0xffffffff


	//   ....[3]....
        /*0058*/ 	.word	0xffffffff


	//   ....[4]....
        /*005c*/ 	.word	0xffffffff


	//   ....[5]....
        /*0060*/ 	.word	0xffffffff


	//   ....[6]....
        /*0064*/ 	.word	0xffffffff


	//   ....[7]....
        /*0068*/ 	.word	0xffffffff


	//   ....[8]....
        /*006c*/ 	.word	0xffffffff


	//   ....[9]....
        /*0070*/ 	.word	0xffffffff


	//   ....[10]....
        /*0074*/ 	.word	0xffffffff


	//   ....[11]....
        /*0078*/ 	.word	0xffffffff


	//   ....[12]....
        /*007c*/ 	.word	0xffffffff


	//   ....[13]....
        /*0080*/ 	.word	0xffffffff


	//   ....[14]....
        /*0084*/ 	.word	0xffffffff


	//   ....[15]....
        /*0088*/ 	.word	0xffffffff


	//   ....[16]....
        /*008c*/ 	.word	0xffffffff


	//   ....[17]....
        /*0090*/ 	.word	0x0500000f


	//   ....[18]....
        /*0094*/ 	.word	0x0500000f


	//   ....[19]....
        /*0098*/ 	.word	0x0500000f


	//   ....[20]....
        /*009c*/ 	.word	0x0500000f


	//   ....[21]....
        /*00a0*/ 	.word	0x0500000f


	//   ....[22]....
        /*00a4*/ 	.word	0x0500000f


	//----- nvinfo : EIATTR_COOP_GROUP_INSTR_OFFSETS
	.align		4
.L_377:
        /*00a8*/ 	.byte	0x04, 0x28
        /*00aa*/ 	.short	(.L_379 - .L_378)


	//   ....[0]....
.L_378:
        /*00ac*/ 	.word	0x00000050


	//   ....[1]....
        /*00b0*/ 	.word	0x00000190


	//   ....[2]....
        /*00b4*/ 	.word	0x000001e0


	//   ....[3]....
        /*00b8*/ 	.word	0x000003d0


	//   ....[4]....
        /*00bc*/ 	.word	0x00000600


	//   ....[5]....
        /*00c0*/ 	.word	0x00001350


	//   ....[6]....
        /*00c4*/ 	.word	0x00005440


	//   ....[7]....
        /*00c8*/ 	.word	0x000055d0


	//   ....[8]....
        /*00cc*/ 	.word	0x00005880


	//   ....[9]....
        /*00d0*/ 	.word	0x00005a10


	//   ....[10]....
        /*00d4*/ 	.word	0x00005b20


	//   ....[11]....
        /*00d8*/ 	.word	0x000064f0


	//   ....[12]....
        /*00dc*/ 	.word	0x00006780


	//   ....[13]....
        /*00e0*/ 	.word	0x000069c0


	//   ....[14]....
        /*00e4*/ 	.word	0x00006bf0


	//   ....[15]....
        /*00e8*/ 	.word	0x00006ea0


	//   ....[16]....
        /*00ec*/ 	.word	0x000071d0


	//   ....[17]....
        /*00f0*/ 	.word	0x00009cb0


	//   ....[18]....
        /*00f4*/ 	.word	0x00009e20


	//   ....[19]....
        /*00f8*/ 	.word	0x00009e90


	//   ....[20]....
        /*00fc*/ 	.word	0x00009f00


	//   ....[21]....
        /*0100*/ 	.word	0x00009f70


	//   ....[22]....
        /*0104*/ 	.word	0x00009fe0


	//----- nvinfo : EIATTR_REG_RECONFIG
	.align		4
.L_379:
        /*0108*/ 	.byte	0x01, 0x54
	.zero		2


	//----- nvinfo : EIATTR_SYSCALL_OFFSETS
	.align		4
        /*010c*/ 	.byte	0x04, 0x46
        /*010e*/ 	.short	(.L_381 - .L_380)


	//   ....[0]....
.L_380:
        /*0110*/ 	.word	0x00000fb0


	//   ....[1]....
        /*0114*/ 	.word	0x000010a0


	//   ....[2]....
        /*0118*/ 	.word	0x00001200


	//   ....[3]....
        /*011c*/ 	.word	0x000012f0


	//   ....[4]....
        /*0120*/ 	.word	0x00001560


	//----- nvinfo : EIATTR_MBARRIER_INSTR_OFFSETS
	.align		4
.L_381:
        /*0124*/ 	.byte	0x04, 0x39
        /*0126*/ 	.short	(.L_383 - .L_382)


	//   ....[0]....
.L_382:
        /*0128*/ 	.word	0x00000280
        /*012c*/ 	.word	0x000000ff
        /*0130*/ 	.word	0x00026800
        /*0134*/ 	.short	0x0100
        /*0136*/ 	.byte	0x06
	.zero		1


	//   ....[1]....
        /*0138*/ 	.word	0x00000380
        /*013c*/ 	.word	0x000000ff
        /*0140*/ 	.word	0x00026810
        /*0144*/ 	.short	0x0100
        /*0146*/ 	.byte	0x08
	.zero		1


	//   ....[2]....
        /*0148*/ 	.word	0x00000390
        /*014c*/ 	.word	0x000000ff
        /*0150*/ 	.word	0x00026820
        /*0154*/ 	.short	0x0100
        /*0156*/ 	.byte	0x08
	.zero		1


	//   ....[3]....
        /*0158*/ 	.word	0x000003a0
        /*015c*/ 	.word	0x000000ff
        /*0160*/ 	.word	0x00026818
        /*0164*/ 	.short	0x0100
        /*0166*/ 	.byte	0x08
	.zero		1


	//   ....[4]....
        /*0168*/ 	.word	0x000003b0
        /*016c*/ 	.word	0x000000ff
        /*0170*/ 	.word	0x00026828
        /*0174*/ 	.short	0x0100
        /*0176*/ 	.byte	0x08
	.zero		1


	//   ....[5]....
        /*0178*/ 	.word	0x000004e0
        /*017c*/ 	.word	0x000000ff
        /*0180*/ 	.word	0x00026830
        /*0184*/ 	.short	0x0100
        /*0186*/ 	.byte	0x08
	.zero		1


	//   ....[6]....
        /*0188*/ 	.word	0x000004f0
        /*018c*/ 	.word	0x000000ff
        /*0190*/ 	.word	0x00026840
        /*0194*/ 	.short	0x0100
        /*0196*/ 	.byte	0x08
	.zero		1


	//   ....[7]....
        /*0198*/ 	.word	0x00000500
        /*019c*/ 	.word	0x000000ff
        /*01a0*/ 	.word	0x00026838
        /*01a4*/ 	.short	0x0100
        /*01a6*/ 	.byte	0x08
	.zero		1


	//   ....[8]....
        /*01a8*/ 	.word	0x00000510
        /*01ac*/ 	.word	0x000000ff
        /*01b0*/ 	.word	0x00026848
        /*01b4*/ 	.short	0x0100
        /*01b6*/ 	.byte	0x08
	.zero		1


	//   ....[9]....
        /*01b8*/ 	.word	0x00001390
        /*01bc*/ 	.word	0x00000012
        /*01c0*/ 	.word	0x00026800
        /*01c4*/ 	.short	0x010a
        /*01c6*/ 	.byte	0x3f
	.zero		1


	//   ....[10]....
        /*01c8*/ 	.word	0x00001420
        /*01cc*/ 	.word	0x00000012
        /*01d0*/ 	.word	0x00026800
        /*01d4*/ 	.short	0x010a
        /*01d6*/ 	.byte	0x3f
	.zero		1


	//   ....[11]....
        /*01d8*/ 	.word	0x00001dd0
        /*01dc*/ 	.word	0x000000ff
        /*01e0*/ 	.word	0x00026810
        /*01e4*/ 	.short	0x010a
        /*01e6*/ 	.byte	0x0a
	.zero		1


	//   ....[12]....
        /*01e8*/ 	.word	0x00001e10
        /*01ec*/ 	.word	0x000000ff
        /*01f0*/ 	.word	0x00026810
        /*01f4*/ 	.short	0x010a
        /*01f6*/ 	.byte	0x0a
	.zero		1


	//   ....[13]....
        /*01f8*/ 	.word	0x00002260
        /*01fc*/ 	.word	0x000000ff
        /*0200*/ 	.word	0x00026830
        /*0204*/ 	.short	0x010a
        /*0206*/ 	.byte	0x0a
	.zero		1


	//   ....[14]....
        /*0208*/ 	.word	0x000022a0
        /*020c*/ 	.word	0x000000ff
        /*0210*/ 	.word	0x00026830
        /*0214*/ 	.short	0x010a
        /*0216*/ 	.byte	0x0a
	.zero		1


	//   ....[15]....
        /*0218*/ 	.word	0x00004690
        /*021c*/ 	.word	0x000000ff
        /*0220*/ 	.word	0x00000000
        /*0224*/ 	.short	0x0101
        /*0226*/ 	.byte	0x0c
	.zero		1


	//   ....[16]....
        /*0228*/ 	.word	0x00004940
        /*022c*/ 	.word	0x000000ff
        /*0230*/ 	.word	0x00000000
        /*0234*/ 	.short	0x0101
        /*0236*/ 	.byte	0x0a
	.zero		1


	//   ....[17]....
        /*0238*/ 	.word	0x00007c00
        /*023c*/ 	.word	0x00000000
        /*0240*/ 	.word	0x00026820
        /*0244*/ 	.short	0x010a
        /*0246*/ 	.byte	0x3f
	.zero		1


	//   ....[18]....
        /*0248*/ 	.word	0x000084d0
        /*024c*/ 	.word	0x00000000
        /*0250*/ 	.word	0x00026840
        /*0254*/ 	.short	0x010a
        /*0256*/ 	.byte	0x3f
	.zero		1


	//   ....[19]....
        /*0258*/ 	.word	0x000087e0
        /*025c*/ 	.word	0x00000000
        /*0260*/ 	.word	0x00026828
        /*0264*/ 	.short	0x010a
        /*0266*/ 	.byte	0x3f
	.zero		1


	//   ....[20]....
        /*0268*/ 	.word	0x00008a80
        /*026c*/ 	.word	0x00000000
        /*0270*/ 	.word	0x00026848
        /*0274*/ 	.short	0x010a
        /*0276*/ 	.byte	0x3f
	.zero		1


	//   ....[21]....
        /*0278*/ 	.word	0x00008d70
        /*027c*/ 	.word	0x00000000
        /*0280*/ 	.word	0x00026820
        /*0284*/ 	.short	0x010a
        /*0286*/ 	.byte	0x3f
	.zero		1


	//   ....[22]....
        /*0288*/ 	.word	0x00009070
        /*028c*/ 	.word	0x00000000
        /*0290*/ 	.word	0x00026840
        /*0294*/ 	.short	0x010a
        /*0296*/ 	.byte	0x3f
	.zero		1


	//   ....[23]....
        /*0298*/ 	.word	0x00009360
        /*029c*/ 	.word	0x00000000
        /*02a0*/ 	.word	0x00026828
        /*02a4*/ 	.short	0x010a
        /*02a6*/ 	.byte	0x3f
	.zero		1


	//   ....[24]....
        /*02a8*/ 	.word	0x00009650
        /*02ac*/ 	.word	0x00000003
        /*02b0*/ 	.word	0x00026840
        /*02b4*/ 	.short	0x010a
        /*02b6*/ 	.byte	0x3f
	.zero		1


	//   ....[25]....
        /*02b8*/ 	.word	0x00009b10
        /*02bc*/ 	.word	0x00000006
        /*02c0*/ 	.word	0x00000000
        /*02c4*/ 	.short	0x010a
        /*02c6*/ 	.byte	0x3f
	.zero		1


	//   ....[26]....
        /*02c8*/ 	.word	0x00009b70
        /*02cc*/ 	.word	0x00000003
        /*02d0*/ 	.word	0x00000000
        /*02d4*/ 	.short	0x010a
        /*02d6*/ 	.byte	0x3f
	.zero		1


	//   ....[27]....
        /*02d8*/ 	.word	0x00009bd0
        /*02dc*/ 	.word	0x00000000
        /*02e0*/ 	.word	0x00000000
        /*02e4*/ 	.short	0x010a
        /*02e6*/ 	.byte	0x3f
	.zero		1


	//   ....[28]....
        /*02e8*/ 	.word	0x00009c00
        /*02ec*/ 	.word	0x00000003
        /*02f0*/ 	.word	0x00000000
        /*02f4*/ 	.short	0x010a
        /*02f6*/ 	.byte	0x3f
	.zero		1


	//   ....[29]....
        /*02f8*/ 	.word	0x00009ce0
        /*02fc*/ 	.word	0x00000012
        /*0300*/ 	.word	0x00026800
        /*0304*/ 	.short	0x010a
        /*0306*/ 	.byte	0x3f
	.zero		1


	//   ....[30]....
        /*0308*/ 	.word	0x00009d40
        /*030c*/ 	.word	0x00000005
        /*0310*/ 	.word	0x00026810
        /*0314*/ 	.short	0x010a
        /*0316*/ 	.byte	0x3f
	.zero		1


	//   ....[31]....
        /*0318*/ 	.word	0x00009da0
        /*031c*/ 	.word	0x00000079
        /*0320*/ 	.word	0x00026830
        /*0324*/ 	.short	0x010a
        /*0326*/ 	.byte	0x3f
	.zero		1


	//   ....[32]....
        /*0328*/ 	.word	0x0000a020
        /*032c*/ 	.word	0x00000000
        /*0330*/ 	.word	0x00026820
        /*0334*/ 	.short	0x010a
        /*0336*/ 	.byte	0x3f
	.zero		1


	//   ....[33]....
        /*0338*/ 	.word	0x0000a070
        /*033c*/ 	.word	0x00000000
        /*0340*/ 	.word	0x00026840
        /*0344*/ 	.short	0x010a
        /*0346*/ 	.byte	0x3f
	.zero		1


	//   ....[34]....
        /*0348*/ 	.word	0x0000a0c0
        /*034c*/ 	.word	0x00000000
        /*0350*/ 	.word	0x00026828
        /*0354*/ 	.short	0x010a
        /*0356*/ 	.byte	0x3f
	.zero		1


	//   ....[35]....
        /*0358*/ 	.word	0x0000a110
        /*035c*/ 	.word	0x00000000
        /*0360*/ 	.word	0x00026848
        /*0364*/ 	.short	0x010a
        /*0366*/ 	.byte	0x3f
	.zero		1


	//   ....[36]....
        /*0368*/ 	.word	0x0000a170
        /*036c*/ 	.word	0x00000000
        /*0370*/ 	.word	0x00026820
        /*0374*/ 	.short	0x010a
        /*0376*/ 	.byte	0x3f
	.zero		1


	//   ....[37]....
        /*0378*/ 	.word	0x0000a1c0
        /*037c*/ 	.word	0x00000000
        /*0380*/ 	.word	0x00026840
        /*0384*/ 	.short	0x010a
        /*0386*/ 	.byte	0x3f
	.zero		1


	//   ....[38]....
        /*0388*/ 	.word	0x0000a210
        /*038c*/ 	.word	0x00000000
        /*0390*/ 	.word	0x00026828
        /*0394*/ 	.short	0x010a
        /*0396*/ 	.byte	0x3f
	.zero		1


	//   ....[39]....
        /*0398*/ 	.word	0x0000a260
        /*039c*/ 	.word	0x00000003
        /*03a0*/ 	.word	0x00026840
        /*03a4*/ 	.short	0x010a
        /*03a6*/ 	.byte	0x3f
	.zero		1


	//   ....[40]....
        /*03a8*/ 	.word	0x0000a340
        /*03ac*/ 	.word	0x00000006
        /*03b0*/ 	.word	0x00000000
        /*03b4*/ 	.short	0x010a
        /*03b6*/ 	.byte	0x3f
	.zero		1


	//   ....[41]....
        /*03b8*/ 	.word	0x0000a390
        /*03bc*/ 	.word	0x00000003
        /*03c0*/ 	.word	0x00000000
        /*03c4*/ 	.short	0x010a
        /*03c6*/ 	.byte	0x3f
	.zero		1


	//   ....[42]....
        /*03c8*/ 	.word	0x0000a3e0
        /*03cc*/ 	.word	0x00000000
        /*03d0*/ 	.word	0x00000000
        /*03d4*/ 	.short	0x010a
        /*03d6*/ 	.byte	0x3f
	.zero		1


	//----- nvinfo : EIATTR_NUM_MBARRIERS
	.align		4
.L_383:
        /*03d8*/ 	.byte	0x03, 0x38
        /*03da*/ 	.short	0x0009


	//----- nvinfo : EIATTR_EXIT_INSTR_OFFSETS
	.align		4
        /*03dc*/ 	.byte	0x04, 0x1c
        /*03de*/ 	.short	(.L_385 - .L_384)


	//   ....[0]....
.L_384:
        /*03e0*/ 	.word	0x00009c50


	//----- nvinfo : EIATTR_MAX_THREADS
	.align		4
.L_385:
        /*03e4*/ 	.byte	0x04, 0x05
        /*03e6*/ 	.short	(.L_387 - .L_386)
.L_386:
        /*03e8*/ 	.word	0x00000180
        /*03ec*/ 	.word	0x00000001
        /*03f0*/ 	.word	0x00000001


	//----- nvinfo : EIATTR_CRS_STACK_SIZE
	.align		4
.L_387:
        /*03f4*/ 	.byte	0x04, 0x1e
        /*03f6*/ 	.short	(.L_389 - .L_388)
.L_388:
        /*03f8*/ 	.word	0x00000000


	//----- nvinfo : EIATTR_CBANK_PARAM_SIZE
	.align		4
.L_389:
        /*03fc*/ 	.byte	0x03, 0x19
        /*03fe*/ 	.short	0x06f0


	//----- nvinfo : EIATTR_PARAM_CBANK
	.align		4
        /*0400*/ 	.byte	0x04, 0x0a
        /*0402*/ 	.short	(.L_391 - .L_390)
	.align		4
.L_390:
        /*0404*/ 	.word	index@(.nv.constant0._ZN7cutlass13device_kernelIN5flash11enable_sm90INS1_16FlashAttnBwdSm90INS1_25CollectiveMainloopBwdSm90ILi2ELi2ELi2EN4cute5tupleIJNS5_1CILi1EEES8_S8_EEENS6_IJNS7_ILi64EEENS7_ILi128EEENS7_ILi96EEEEEENS_6half_tEfNS_4arch4Sm90ELb0ELb0ELb1ELb1ELb1ELb1ELb0ELb0ELi2ELi1ELi2ELi1ELb1EEENS1_24CollectiveEpilogueBwdGQAISD_fSG_Li256ELb1ELb1EEENS1_19SingleTileSchedulerILb1ELb0ELb0ELi128EEEEEEEEEvNT_6ParamsE)
        /*0408*/ 	.short	0x0210
        /*040a*/ 	.short	0x06f0


	//----- nvinfo : EIATTR_SW_WAR
	.align		4
.L_391:
        /*040c*/ 	.byte	0x04, 0x36
        /*040e*/ 	.short	(.L_393 - .L_392)
.L_392:
        /*0410*/ 	.word	0x00000008
.L_393:


//--------------------- .nv.info._ZN7cutlass13device_kernelIN5flash11enable_sm90INS1_16FlashAttnBwdSm90INS1_25CollectiveMainloopBwdSm90ILi2ELi2ELi2EN4cute5tupleIJNS5_1CILi1EEES8_S8_EEENS6_IJNS7_ILi64EEENS7_ILi128EEENS7_ILi96EEEEEENS_6half_tEfNS_4arch4Sm90ELb0ELb1ELb1ELb0ELb0ELb1ELb0ELb0ELi2ELi1ELi2ELi1ELb1EEENS1_21CollectiveEpilogueBwdISD_SE_SG_Li256ELb0ELb0ELi1EEENS1_19SingleTileSchedulerILb0ELb0ELb0ELi128EEEEEEEEEvNT_6ParamsE --------------------------
	.section	.nv.info._ZN7cutlass13device_kernelIN5flash11enable_sm90INS1_16FlashAttnBwdSm90INS1_25CollectiveMainloopBwdSm90ILi2ELi2ELi2EN4cute5tupleIJNS5_1CILi1EEES8_S8_EEENS6_IJNS7_ILi64EEENS7_ILi128EEENS7_ILi96EEEEEENS_6half_tEfNS_4arch4Sm90ELb0ELb1ELb1ELb0ELb0ELb1ELb0ELb0ELi2ELi1ELi2ELi1ELb1EEENS1_21CollectiveEpilogueBwdISD_SE_SG_Li256ELb0ELb0ELi1EEENS1_19SingleTileSchedulerILb0ELb0ELb0ELi128EEEEEEEEEvNT_6ParamsE,"",@"SHT_CUDA_INFO"
	.sectionflags	@""
	.align	4


	//----- nvinfo : EIATTR_CUDA_API_VERSION
	.align		4
        /*0000*/ 	.byte	0x04, 0x37
        /*0002*/ 	.short	(.L_395 - .L_394)
.L_394:
        /*0004*/ 	.word	0x00000082


	//----- nvinfo : EIATTR_KPARAM_INFO
	.align		4
.L_395:
        /*0008*/ 	.byte	0x04, 0x17
        /*000a*/ 	.short	(.L_397 - .L_396)
.L_396:
        /*000c*/ 	.word	0x00000000
        /*0010*/ 	.short	0x0000
        /*0012*/ 	.short	0x0070
        /*0014*/ 	.byte	0x00, 0xf0, 0x01, 0x24


	//----- nvinfo : EIATTR_SPARSE_MMA_MASK
	.align		4
.L_397:
        /*0018*/ 	.byte	0x03, 0x50
        /*001a*/ 	.short	0x0000


	//----- nvinfo : EIATTR_MAXREG_COUNT
	.align		4
        /*001c*/ 	.byte	0x03, 0x1b
        /*001e*/ 	.short	0x00a8


	//----- nvinfo : EIATTR_NUM_BARRIERS
	.align		4
        /*0020*/ 	.byte	0x02, 0x4c
        /*0022*/ 	.byte	0x10
	.zero		1


	//----- nvinfo : EIATTR_EXTERNS
	.align		4
        /*0024*/ 	.byte	0x04, 0x0f
        /*0026*/ 	.short	(.L_399 - .L_398)


	//   ....[0]....
	.align		4
.L_398:
        /*0028*/ 	.word	index@(__assertfail)


	//----- nvinfo : EIATTR_ANNOTATIONS
	.align		4
.L_399:
        /*002c*/ 	.byte	0x04, 0x55
        /*002e*/ 	.short	(.L_401 - .L_400)


	//   ....[0]....
.L_400:
        /*0030*/ 	.word	0x00000001
        /*0034*/ 	.byte	0xd0, 0x16, 0x00, 0x00, 0x01, 0x00, 0x00, 0x00, 0x20, 0x29, 0x00, 0x00, 0x01, 0x00, 0x00, 0x00
        /*0044*/ 	.byte	0xd0, 0x7c, 0x00, 0x00, 0x01, 0x00, 0x00, 0x00, 0x20, 0x80, 0x00, 0x00, 0x01, 0x00, 0x00, 0x00
        /*0054*/ 	.byte	0xd0, 0x8c, 0x00, 0x00, 0x01, 0x00, 0x00, 0x00, 0xf0, 0x8c, 0x00, 0x00, 0x01, 0x00, 0x00, 0x00
        /*0064*/ 	.byte	0x30, 0x92, 0x00, 0x00


	//----- nvinfo : EIATTR_MERCURY_ISA_VERSION
	.align		4
.L_401:
        /*0068*/ 	.byte	0x03, 0x5f
        /*006a*/ 	.short	0x0101


	//----- nvinfo : EIATTR_INT_WARP_WIDE_INSTR_OFFSETS
	.align		4
        /*006c*/ 	.byte	0x04, 0x31
        /*006e*/ 	.short	(.L_403 - .L_402)


	//   ....[0]....
.L_402:
        /*0070*/ 	.word	0x000001f0


	//   ....[1]....
        /*0074*/ 	.word	0x00000220


	//----- nvinfo : EIATTR_COOP_GROUP_MASK_REGIDS
	.align		4
.L_403:
        /*0078*/ 	.byte	0x04, 0x29
        /*007a*/ 	.short	(.L_405 - .L_404)


	//   ....[0]....
.L_404:
        /*007c*/ 	.word	0xffffffff


	//   ....[1]....
        /*0080*/ 	.word	0xffffffff


	//   ....[2]....
        /*0084*/ 	.word	0xffffffff


	//   ....[3]....
        /*0088*/ 	.word	0xffffffff


	//   ....[4]....
        /*008c*/ 	.word	0xffffffff


	//   ....[5]....
        /*0090*/ 	.word	0xffffffff


	//   ....[6]....
        /*0094*/ 	.word	0xffffffff


	//   ....[7]....
        /*0098*/ 	.word	0xffffffff


	//   ....[8]....
        /*009c*/ 	.word	0x0500000f


	//----- nvinfo : EIATTR_COOP_GROUP_INSTR_OFFSETS
	.align		4
.L_405:
        /*00a0*/ 	.byte	0x04, 0x28
        /*00a2*/ 	.short	(.L_407 - .L_406)


	//   ....[0]....
.L_406:
        /*00a4*/ 	.word	0x00000070


	//   ....[1]....
        /*00a8*/ 	.word	0x00000200


	//   ....[2]....
        /*00ac*/ 	.word	0x00000250


	//   ....[3]....
        /*00b0*/ 	.word	0x00000440


	//   ....[4]....
        /*00b4*/ 	.word	0x00000650


	//   ....[5]....
        /*00b8*/ 	.word	0x000010a0


	//   ....[6]....
        /*00bc*/ 	.word	0x000058c0


	//   ....[7]....
        /*00c0*/ 	.word	0x00006640


	//   ....[8]....
        /*00c4*/ 	.word	0x000099b0


	//----- nvinfo : EIATTR_REG_RECONFIG
	.align		4
.L_407:
        /*00c8*/ 	.byte	0x01, 0x54
	.zero		2


	//----- nvinfo : EIATTR_SYSCALL_OFFSETS
	.align		4
        /*00cc*/ 	.byte	0x04, 0x46
        /*00ce*/ 	.short	(.L_409 - .L_408)


	//   ....[0]....
.L_408:
        /*00d0*/ 	.word	0x00000d00


	//   ....[1]....
        /*00d4*/ 	.word	0x00000df0


	//   ....[2]....
        /*00d8*/ 	.word	0x00000f50


	//   ....[3]....
        /*00dc*/ 	.word	0x00001040


	//   ....[4]....
        /*00e0*/ 	.word	0x000012c0


	//   ....[5]....
        /*00e4*/ 	.word	0x000050f0


	//   ....[6]....
        /*00e8*/ 	.word	0x00005230


	//   ....[7]....
        /*00ec*/ 	.word	0x00005350


	//   ....[8]....
        /*00f0*/ 	.word	0x00005470


	//----- nvinfo : EIATTR_MBARRIER_INSTR_OFFSETS
	.align		4
.L_409:
        /*00f4*/ 	.byte	0x04, 0x39
        /*00f6*/ 	.short	(.L_411 - .L_410)


	//   ....[0]....
.L_410:
        /*00f8*/ 	.word	0x000002f0
        /*00fc*/ 	.word	0x000000ff
        /*0100*/ 	.word	0x00026800
        /*0104*/ 	.short	0x0100
        /*0106*/ 	.byte	0x06
	.zero		1


	//   ....[1]....
        /*0108*/ 	.word	0x000003f0
        /*010c*/ 	.word	0x000000ff
        /*0110*/ 	.word	0x00026810
        /*0114*/ 	.short	0x0100
        /*0116*/ 	.byte	0x08
	.zero		1


	//   ....[2]....
        /*0118*/ 	.word	0x00000400
        /*011c*/ 	.word	0x000000ff
        /*0120*/ 	.word	0x00026820
        /*0124*/ 	.short	0x0100
        /*0126*/ 	.byte	0x08
	.zero		1


	//   ....[3]....
        /*0128*/ 	.word	0x00000410
        /*012c*/ 	.word	0x000000ff
        /*0130*/ 	.word	0x00026818
        /*0134*/ 	.short	0x0100
        /*0136*/ 	.byte	0x08
	.zero		1


	//   ....[4]....
        /*0138*/ 	.word	0x00000420
        /*013c*/ 	.word	0x000000ff
        /*0140*/ 	.word	0x00026828
        /*0144*/ 	.short	0x0100
        /*0146*/ 	.byte	0x08
	.zero		1


	//   ....[5]....
        /*0148*/ 	.word	0x00000550
        /*014c*/ 	.word	0x000000ff
        /*0150*/ 	.word	0x00026830
        /*0154*/ 	.short	0x0100
        /*0156*/ 	.byte	0x08
	.zero		1


	//   ....[6]....
        /*0158*/ 	.word	0x00000560
        /*015c*/ 	.word	0x000000ff
        /*0160*/ 	.word	0x00026840
        /*0164*/ 	.short	0x0100
        /*0166*/ 	.byte	0x08
	.zero		1


	//   ....[7]....
        /*0168*/ 	.word	0x00000570
        /*016c*/ 	.word	0x000000ff
        /*0170*/ 	.word	0x00026838
        /*0174*/ 	.short	0x0100
        /*0176*/ 	.byte	0x08
	.zero		1


	//   ....[8]....
        /*0178*/ 	.word	0x00000580
        /*017c*/ 	.word	0x000000ff
        /*0180*/ 	.word	0x00026848
        /*0184*/ 	.short	0x0100
        /*0186*/ 	.byte	0x08
	.zero		1


	//   ....[9]....
        /*0188*/ 	.word	0x000010e0
        /*018c*/ 	.word	0x000000ed
        /*0190*/ 	.word	0x00026800
        /*0194*/ 	.short	0x010a
        /*0196*/ 	.byte	0x3f
	.zero		1


	//   ....[10]....
        /*0198*/ 	.word	0x00001180
        /*019c*/ 	.word	0x000000ed
        /*01a0*/ 	.word	0x00026800
        /*01a4*/ 	.short	0x010a
        /*01a6*/ 	.byte	0x3f
	.zero		1


	//   ....[11]....
        /*01a8*/ 	.word	0x00001b40
        /*01ac*/ 	.word	0x000000ff
        /*01b0*/ 	.word	0x00026810
        /*01b4*/ 	.short	0x010a
        /*01b6*/ 	.byte	0x06
	.zero		1


	//   ....[12]....
        /*01b8*/ 	.word	0x00001b80
        /*01bc*/ 	.word	0x000000ff
        /*01c0*/ 	.word	0x00026810
        /*01c4*/ 	.short	0x010a
        /*01c6*/ 	.byte	0x06
	.zero		1


	//   ....[13]....
        /*01c8*/ 	.word	0x00001fc0
        /*01cc*/ 	.word	0x000000ff
        /*01d0*/ 	.word	0x00026830
        /*01d4*/ 	.short	0x010a
        /*01d6*/ 	.byte	0x06
	.zero		1


	//   ....[14]....
        /*01d8*/ 	.word	0x000022f0
        /*01dc*/ 	.word	0x000000ff
        /*01e0*/ 	.word	0x00026830
        /*01e4*/ 	.short	0x010a
        /*01e6*/ 	.byte	0x06
	.zero		1


	//   ....[15]....
        /*01e8*/ 	.word	0x00004940
        /*01ec*/ 	.word	0x000000ff
        /*01f0*/ 	.word	0x00000000
        /*01f4*/ 	.short	0x0101
        /*01f6*/ 	.byte	0x08
	.zero		1


	//   ....[16]....
        /*01f8*/ 	.word	0x00004c20
        /*01fc*/ 	.word	0x000000ff
        /*0200*/ 	.word	0x00000000
        /*0204*/ 	.short	0x0101
        /*0206*/ 	.byte	0x06
	.zero		1


	//   ....[17]....
        /*0208*/ 	.word	0x00007790
        /*020c*/ 	.word	0x00000010
        /*0210*/ 	.word	0x00026820
        /*0214*/ 	.short	0x010a
        /*0216*/ 	.byte	0x3f
	.zero		1


	//   ....[18]....
        /*0218*/ 	.word	0x000080b0
        /*021c*/ 	.word	0x00000010
        /*0220*/ 	.word	0x00026840
        /*0224*/ 	.short	0x010a
        /*0226*/ 	.byte	0x3f
	.zero		1


	//   ....[19]....
        /*0228*/ 	.word	0x000083c0
        /*022c*/ 	.word	0x00000010
        /*0230*/ 	.word	0x00026828
        /*0234*/ 	.short	0x010a
        /*0236*/ 	.byte	0x3f
	.zero		1


	//   ....[20]....
        /*0238*/ 	.word	0x000086d0
        /*023c*/ 	.word	0x00000010
        /*0240*/ 	.word	0x00026848
        /*0244*/ 	.short	0x010a
        /*0246*/ 	.byte	0x3f
	.zero		1


	//   ....[21]....
        /*0248*/ 	.word	0x00008990
        /*024c*/ 	.word	0x00000010
        /*0250*/ 	.word	0x00026820
        /*0254*/ 	.short	0x010a
        /*0256*/ 	.byte	0x3f
	.zero		1


	//   ....[22]....
        /*0258*/ 	.word	0x00008d20
        /*025c*/ 	.word	0x00000010
        /*0260*/ 	.word	0x00026840
        /*0264*/ 	.short	0x010a
        /*0266*/ 	.byte	0x3f
	.zero		1


	//   ....[23]....
        /*0268*/ 	.word	0x00009000
        /*026c*/ 	.word	0x00000010
        /*0270*/ 	.word	0x00026828
        /*0274*/ 	.short	0x010a
        /*0276*/ 	.byte	0x3f
	.zero		1


	//   ....[24]....
        /*0278*/ 	.word	0x00009360
        /*027c*/ 	.word	0x00000003
        /*0280*/ 	.word	0x00026840
        /*0284*/ 	.short	0x010a
        /*0286*/ 	.byte	0x3f
	.zero		1


	//   ....[25]....
        /*0288*/ 	.word	0x00009810
        /*028c*/ 	.word	0x00000006
        /*0290*/ 	.word	0x00000000
        /*0294*/ 	.short	0x010a
        /*0296*/ 	.byte	0x3f
	.zero		1


	//   ....[26]....
        /*0298*/ 	.word	0x00009870
        /*029c*/ 	.word	0x00000003
        /*02a0*/ 	.word	0x00000000
        /*02a4*/ 	.short	0x010a
        /*02a6*/ 	.byte	0x3f
	.zero		1


	//   ....[27]....
        /*02a8*/ 	.word	0x000098d0
        /*02ac*/ 	.word	0x00000000
        /*02b0*/ 	.word	0x00000000
        /*02b4*/ 	.short	0x010a
        /*02b6*/ 	.byte	0x3f
	.zero		1


	//   ....[28]....
        /*02b8*/ 	.word	0x00009900
        /*02bc*/ 	.word	0x00000003
        /*02c0*/ 	.word	0x00000000
        /*02c4*/ 	.short	0x010a
        /*02c6*/ 	.byte	0x3f
	.zero		1


	//   ....[29]....
        /*02c8*/ 	.word	0x000099e0
        /*02cc*/ 	.word	0x000000ed
        /*02d0*/ 	.word	0x00026800
        /*02d4*/ 	.short	0x010a
        /*02d6*/ 	.byte	0x3f
	.zero		1


	//   ....[30]....
        /*02d8*/ 	.word	0x00009a40
        /*02dc*/ 	.word	0x00000005
        /*02e0*/ 	.word	0x00026810
        /*02e4*/ 	.short	0x010a
        /*02e6*/ 	.byte	0x3f
	.zero		1


	//   ....[31]....
        /*02e8*/ 	.word	0x00009aa0
        /*02ec*/ 	.word	0x00000079
        /*02f0*/ 	.word	0x00026830
        /*02f4*/ 	.short	0x010a
        /*02f6*/ 	.byte	0x3f
	.zero		1


	//   ....[32]....
        /*02f8*/ 	.word	0x00009af0
        /*02fc*/ 	.word	0x00000010
        /*0300*/ 	.word	0x00026820
        /*0304*/ 	.short	0x010a
        /*0306*/ 	.byte	0x3f
	.zero		1


	//   ....[33]....
        /*0308*/ 	.word	0x00009b40
        /*030c*/ 	.word	0x00000010
        /*0310*/ 	.word	0x00026840
        /*0314*/ 	.short	0x010a
        /*0316*/ 	.byte	0x3f
	.zero		1


	//   ....[34]....
        /*0318*/ 	.word	0x00009b90
        /*031c*/ 	.word	0x00000010
        /*0320*/ 	.word	0x00026828
        /*0324*/ 	.short	0x010a
        /*0326*/ 	.byte	0x3f
	.zero		1


	//   ....[35]....
        /*0328*/ 	.word	0x00009be0
        /*032c*/ 	.word	0x00000010
        /*0330*/ 	.word	0x00026848
        /*0334*/ 	.short	0x010a
        /*0336*/ 	.byte	0x3f
	.zero		1


	//   ....[36]....
        /*0338*/ 	.word	0x00009c40
        /*033c*/ 	.word	0x00000010
        /*0340*/ 	.word	0x00026820
        /*0344*/ 	.short	0x010a
        /*0346*/ 	.byte	0x3f
	.zero		1


	//   ....[37]....
        /*0348*/ 	.word	0x00009c90
        /*034c*/ 	.word	0x00000010
        /*0350*/ 	.word	0x00026840
        /*0354*/ 	.short	0x010a
        /*0356*/ 	.byte	0x3f
	.zero		1


	//   ....[38]....
        /*0358*/ 	.word	0x00009ce0
        /*035c*/ 	.word	0x00000010
        /*0360*/ 	.word	0x00026828
        /*0364*/ 	.short	0x010a
        /*0366*/ 	.byte	0x3f
	.zero		1


	//   ....[39]....
        /*0368*/ 	.word	0x00009d30
        /*036c*/ 	.word	0x00000003
        /*0370*/ 	.word	0x00026840
        /*0374*/ 	.short	0x010a
        /*0376*/ 	.byte	0x3f
	.zero		1


	//   ....[40]....
        /*0378*/ 	.word	0x00009e00
        /*037c*/ 	.word	0x00000006
        /*0380*/ 	.word	0x00000000
        /*0384*/ 	.short	0x010a
        /*0386*/ 	.byte	0x3f
	.zero		1


	//   ....[41]....
        /*0388*/ 	.word	0x00009e50
        /*038c*/ 	.word	0x00000003
        /*0390*/ 	.word	0x00000000
        /*0394*/ 	.short	0x010a
        /*0396*/ 	.byte	0x3f
	.zero		1


	//   ....[42]....
        /*0398*/ 	.word	0x00009ea0
        /*039c*/ 	.word	0x00000000
        /*03a0*/ 	.word	0x00000000
        /*03a4*/ 	.short	0x010a
        /*03a6*/ 	.byte	0x3f
	.zero		1


	//----- nvinfo : EIATTR_NUM_MBARRIERS
	.align		4
.L_411:
        /*03a8*/ 	.byte	0x03, 0x38
        /*03aa*/ 	.short	0x0009


	//----- nvinfo : EIATTR_EXIT_INSTR_OFFSETS
	.align		4
        /*03ac*/ 	.byte	0x04, 0x1c
        /*03ae*/ 	.short	(.L_413 - .L_412)


	//   ....[0]....
.L_412:
        /*03b0*/ 	.word	0x000006b0


	//   ....[1]....
        /*03b4*/ 	.word	0x00005df0


	//   ....[2]....
        /*03b8*/ 	.word	0x000065e0


	//   ....[3]....
        /*03bc*/ 	.word	0x00009950


	//----- nvinfo : EIATTR_MAX_THREADS
	.align		4
.L_413:
        /*03c0*/ 	.byte	0x04, 0x05
        /*03c2*/ 	.short	(.L_415 - .L_414)
.L_414:
        /*03c4*/ 	.word	0x00000180
        /*03c8*/ 	.word	0x00000001
        /*03cc*/ 	.word	0x00000001


	//----- nvinfo : EIATTR_CRS_STACK_SIZE
	.align		4
.L_415:
        /*03d0*/ 	.byte	0x04, 0x1e
        /*03d2*/ 	.short	(.L_417 - .L_416)
.L_416:
        /*03d4*/ 	.word	0x00000000


	//----- nvinfo : EIATTR_CBANK_PARAM_SIZE
	.align		4
.L_417:
        /*03d8*/ 	.byte	0x03, 0x19
        /*03da*/ 	.short	0x0970


	//----- nvinfo : EIATTR_PARAM_CBANK
	.align		4
        /*03dc*/ 	.byte	0x04, 0x0a
        /*03de*/ 	.short	(.L_419 - .L_418)
	.align		4
.L_418:
        /*03e0*/ 	.word	index@(.nv.constant0._ZN7cutlass13device_kernelIN5flash11enable_sm90INS1_16FlashAttnBwdSm90INS1_25CollectiveMainloopBwdSm90ILi2ELi2ELi2EN4cute5tupleIJNS5_1CILi1EEES8_S8_EEENS6_IJNS7_ILi64EEENS7_ILi128EEENS7_ILi96EEEEEENS_6half_tEfNS_4arch4Sm90ELb0ELb1ELb1ELb0ELb0ELb1ELb0ELb0ELi2ELi1ELi2ELi1ELb1EEENS1_21CollectiveEpilogueBwdISD_SE_SG_Li256ELb0ELb0ELi1EEENS1_19SingleTileSchedulerILb0ELb0ELb0ELi128EEEEEEEEEvNT_6ParamsE)
        /*03e4*/ 	.short	0x0210
        /*03e6*/ 	.short	0x0970


	//----- nvinfo : EIATTR_SW_WAR
	.align		4
.L_419:
        /*03e8*/ 	.byte	0x04, 0x36
        /*03ea*/ 	.short	(.L_421 - .L_420)
.L_420:
        /*03ec*/ 	.word	0x00000008
.L_421:


//--------------------- .nv.info._ZN7cutlass13device_kernelIN5flash11enable_sm90INS1_16FlashAttnBwdSm90INS1_25CollectiveMainloopBwdSm90ILi2ELi2ELi2EN4cute5tupleIJNS5_1CILi1EEES8_S8_EEENS6_IJNS7_ILi64EEENS7_ILi128EEENS7_ILi96EEEEEENS_6half_tEfNS_4arch4Sm90ELb0ELb1ELb1ELb0ELb1ELb1ELb0ELb0ELi2ELi1ELi2ELi1ELb1EEENS1_21CollectiveEpilogueBwdISD_SE_SG_Li256ELb0ELb0ELi1EEENS1_19SingleTileSchedulerILb0ELb0ELb0ELi128EEEEEEEEEvNT_6ParamsE --------------------------
	.section	.nv.info._ZN7cutlass13device_kernelIN5flash11enable_sm90INS1_16FlashAttnBwdSm90INS1_25CollectiveMainloopBwdSm90ILi2ELi2ELi2EN4cute5tupleIJNS5_1CILi1EEES8_S8_EEENS6_IJNS7_ILi64EEENS7_ILi128EEENS7_ILi96EEEEEENS_6half_tEfNS_4arch4Sm90ELb0ELb1ELb1ELb0ELb1ELb1ELb0ELb0ELi2ELi1ELi2ELi1ELb1EEENS1_21CollectiveEpilogueBwdISD_SE_SG_Li256ELb0ELb0ELi1EEENS1_19SingleTileSchedulerILb0ELb0ELb0ELi128EEEEEEEEEvNT_6ParamsE,"",@"SHT_CUDA_INFO"
	.sectionflags	@""
	.align	4


	//----- nvinfo : EIATTR_CUDA_API_VERSION
	.align		4
        /*0000*/ 	.byte	0x04, 0x37
        /*0002*/ 	.short	(.L_423 - .L_422)
.L_422:
        /*0004*/ 	.word	0x00000082


	//----- nvinfo : EIATTR_KPARAM_INFO
	.align		4
.L_423:
        /*0008*/ 	.byte	0x04, 0x17
        /*000a*/ 	.short	(.L_425 - .L_424)
.L_424:
        /*000c*/ 	.word	0x00000000
        /*0010*/ 	.short	0x0000
        /*0012*/ 	.short	0x0070
        /*0014*/ 	.byte	0x00, 0xf0, 0x01, 0x24


	//----- nvinfo : EIATTR_SPARSE_MMA_MASK
	.align		4
.L_425:
        /*0018*/ 	.byte	0x03, 0x50
        /*001a*/ 	.short	0x0000


	//----- nvinfo : EIATTR_MAXREG_COUNT
	.align		4
        /*001c*/ 	.byte	0x03, 0x1b
        /*001e*/ 	.short	0x00a8


	//----- nvinfo : EIATTR_NUM_BARRIERS
	.align		4
        /*0020*/ 	.byte	0x02, 0x4c
        /*0022*/ 	.byte	0x10
	.zero		1


	//----- nvinfo : EIATTR_EXTERNS
	.align		4
        /*0024*/ 	.byte	0x04, 0x0f
        /*0026*/ 	.short	(.L_427 - .L_426)


	//   ....[0]....
	.align		4
.L_426:
        /*0028*/ 	.word	index@(__assertfail)


	//----- nvinfo : EIATTR_ANNOTATIONS
	.align		4
.L_427:
        /*002c*/ 	.byte	0x04, 0x55
        /*002e*/ 	.short	(.L_429 - .L_428)


	//   ....[0]....
.L_428:
        /*0030*/ 	.word	0x00000001
        /*0034*/ 	.byte	0xe0, 0x16, 0x00, 0x00, 0x01, 0x00, 0x00, 0x00, 0xf0, 0x28, 0x00, 0x00, 0x01, 0x00, 0x00, 0x00
        /*0044*/ 	.byte	0xb0, 0x8b, 0x00, 0x00, 0x01, 0x00, 0x00, 0x00, 0x00, 0x8f, 0x00, 0x00, 0x01, 0x00, 0x00, 0x00
        /*0054*/ 	.byte	0xb0, 0x9b, 0x00, 0x00, 0x01, 0x00, 0x00, 0x00, 0xd0, 0x9b, 0x00, 0x00, 0x01, 0x00, 0x00, 0x00
        /*0064*/ 	.byte	0x10, 0xa1, 0x00, 0x00


	//----- nvinfo : EIATTR_MERCURY_ISA_VERSION
	.align		4
.L_429:
        /*0068*/ 	.byte	0x03, 0x5f
        /*006a*/ 	.short	0x0101


	//----- nvinfo : EIATTR_INT_WARP_WIDE_INSTR_OFFSETS
	.align		4
        /*006c*/ 	.byte	0x04, 0x31
        /*006e*/ 	.short	(.L_431 - .L_430)


	//   ....[0]....
.L_430:
        /*0070*/ 	.word	0x000001f0


	//   ....[1]....
        /*0074*/ 	.word	0x00000220


	//   ....[2]....
        /*0078*/ 	.word	0x00006f80


	//   ....[3]....
        /*007c*/ 	.word	0x00007580


	//   ....[4]....
        /*0080*/ 	.word	0x00007a30


	//   ....[5]....
        /*0084*/ 	.word	0x00007d00


	//   ....[6]....
        /*0088*/ 	.word	0x00007f60


	//   ....[7]....
        /*008c*/ 	.word	0x000080f0


	//----- nvinfo : EIATTR_COOP_GROUP_MASK_REGIDS
	.align		4
.L_431:
        /*0090*/ 	.byte	0x04, 0x29
        /*0092*/ 	.short	(.L_433 - .L_432)


	//   ....[0]....
.L_432:
        /*0094*/ 	.word	0xffffffff


	//   ....[1]....
        /*0098*/ 	.word	0xffffffff


	//   ....[2]....
        /*009c*/ 	.word	0xffffffff


	//   ....[3]....
        /*00a0*/ 	.word	0xffffffff


	//   ....[4]....
        /*00a4*/ 	.word	0xffffffff


	//   ....[5]....
        /*00a8*/ 	.word	0xffffffff


	//   ....[6]....
        /*00ac*/ 	.word	0xffffffff


	//   ....[7]....
        /*00b0*/ 	.word	0xffffffff


	//   ....[8]....
        /*00b4*/ 	.word	0xffffffff


	//   ....[9]....
        /*00b8*/ 	.word	0xffffffff


	//   ....[10]....
        /*00bc*/ 	.word	0xffffffff


	//   ....[11]....
        /*00c0*/ 	.word	0xffffffff


	//   ....[12]....
        /*00c4*/ 	.word	0xffffffff


	//   ....[13]....
        /*00c8*/ 	.word	0xffffffff


	//   ....[14]....
        /*00cc*/ 	.word	0xffffffff


	//   ....[15]....
        /*00d0*/ 	.word	0xffffffff


	//   ....[16]....
        /*00d4*/ 	.word	0xffffffff


	//   ....[17]....
        /*00d8*/ 	.word	0x0500000f


	//   ....[18]....
        /*00dc*/ 	.word	0x0500000f


	//   ....[19]....
        /*00e0*/ 	.word	0x0500000f


	//   ....[20]....
        /*00e4*/ 	.word	0x0500000f


	//----- nvinfo : EIATTR_COOP_GROUP_INSTR_OFFSETS
	.align		4
.L_433:
        /*00e8*/ 	.byte	0x04, 0x28
        /*00ea*/ 	.short	(.L_435 - .L_434)


	//   ....[0]....
.L_434:
        /*00ec*/ 	.word	0x00000070


	//   ....[1]....
        /*00f0*/ 	.word	0x00000200


	//   ....[2]....
        /*00f4*/ 	.word	0x00000250


	//   ....[3]....
        /*00f8*/ 	.word	0x00000440


	//   ....[4]....
        /*00fc*/ 	.word	0x00000660


	//   ....[5]....
        /*0100*/ 	.word	0x000010b0


	//   ....[6]....
        /*0104*/ 	.word	0x000058b0


	//   ....[7]....
        /*0108*/ 	.word	0x00006620


	//   ....[8]....
        /*010c*/ 	.word	0x00006b80


	//   ....[9]....
        /*0110*/ 	.word	0x00006eb0


	//   ....[10]....
        /*0114*/ 	.word	0x00007200


	//   ....[11]....
        /*0118*/ 	.word	0x000074b0


	//   ....[12]....
        /*011c*/ 	.word	0x000076f0


	//   ....[13]....
        /*0120*/ 	.word	0x00007960


	//   ....[14]....
        /*0124*/ 	.word	0x00007c40


	//   ....[15]....
        /*0128*/ 	.word	0x00007e60


	//   ....[16]....
        /*012c*/ 	.word	0x00007ff0


	//   ....[17]....
        /*0130*/ 	.word	0x0000a890


	//   ....[18]....
        /*0134*/ 	.word	0x0000aa00


	//   ....[19]....
        /*0138*/ 	.word	0x0000aa70


	//   ....[20]....
        /*013c*/ 	.word	0x0000aae0


	//----- nvinfo : EIATTR_REG_RECONFIG
	.align		4
.L_435:
        /*0140*/ 	.byte	0x01, 0x54
	.zero		2


	//----- nvinfo : EIATTR_SYSCALL_OFFSETS
	.align		4
        /*0144*/ 	.byte	0x04, 0x46
        /*0146*/ 	.short	(.L_437 - .L_436)


	//   ....[0]....
.L_436:
        /*0148*/ 	.word	0x00000d10


	//   ....[1]....
        /*014c*/ 	.word	0x00000e00


	//   ....[2]....
        /*0150*/ 	.word	0x00000f60


	//   ....[3]....
        /*0154*/ 	.word	0x00001050


	//   ....[4]....
        /*0158*/ 	.word	0x000012d0


	//   ....[5]....
        /*015c*/ 	.word	0x000050e0


	//   ....[6]....
        /*0160*/ 	.word	0x00005220


	//   ....[7]....
        /*0164*/ 	.word	0x00005340


	//   ....[8]....
        /*0168*/ 	.word	0x00005460


	//----- nvinfo : EIATTR_MBARRIER_INSTR_OFFSETS
	.align		4
.L_437:
        /*016c*/ 	.byte	0x04, 0x39
        /*016e*/ 	.short	(.L_439 - .L_438)


	//   ....[0]....
.L_438:
        /*0170*/ 	.word	0x000002f0
        /*0174*/ 	.word	0x000000ff
        /*0178*/ 	.word	0x00026800
        /*017c*/ 	.short	0x0100
        /*017e*/ 	.byte	0x06
	.zero		1


	//   ....[1]....
        /*0180*/ 	.word	0x000003f0
        /*0184*/ 	.word	0x000000ff
        /*0188*/ 	.word	0x00026810
        /*018c*/ 	.short	0x0100
        /*018e*/ 	.byte	0x08
	.zero		1


	//   ....[2]....
        /*0190*/ 	.word	0x00000400
        /*0194*/ 	.word	0x000000ff
        /*0198*/ 	.word	0x00026820
        /*019c*/ 	.short	0x0100
        /*019e*/ 	.byte	0x08
	.zero		1


	//   ....[3]....
        /*01a0*/ 	.word	0x00000410
        /*01a4*/ 	.word	0x000000ff
        /*01a8*/ 	.word	0x00026818
        /*01ac*/ 	.short	0x0100
        /*01ae*/ 	.byte	0x08
	.zero		1


	//   ....[4]....
        /*01b0*/ 	.word	0x00000420
        /*01b4*/ 	.word	0x000000ff
        /*01b8*/ 	.word	0x00026828
        /*01bc*/ 	.short	0x0100
        /*01be*/ 	.byte	0x08
	.zero		1


	//   ....[5]....
        /*01c0*/ 	.word	0x00000550
        /*01c4*/ 	.word	0x000000ff
        /*01c8*/ 	.word	0x00026830
        /*01cc*/ 	.short	0x0100
        /*01ce*/ 	.byte	0x08
	.zero		1


	//   ....[6]....
        /*01d0*/ 	.word	0x00000560
        /*01d4*/ 	.word	0x000000ff
        /*01d8*/ 	.word	0x00026840
        /*01dc*/ 	.short	0x0100
        /*01de*/ 	.byte	0x08
	.zero		1


	//   ....[7]....
        /*01e0*/ 	.word	0x00000570
        /*01e4*/ 	.word	0x000000ff
        /*01e8*/ 	.word	0x00026838
        /*01ec*/ 	.short	0x0100
        /*01ee*/ 	.byte	0x08
	.zero		1


	//   ....[8]....
        /*01f0*/ 	.word	0x00000580
        /*01f4*/ 	.word	0x000000ff
        /*01f8*/ 	.word	0x00026848
        /*01fc*/ 	.short	0x0100
        /*01fe*/ 	.byte	0x08
	.zero		1


	//   ....[9]....
        /*0200*/ 	.word	0x000010f0
        /*0204*/ 	.word	0x000000ed
        /*0208*/ 	.word	0x00026800
        /*020c*/ 	.short	0x010a
        /*020e*/ 	.byte	0x3f
	.zero		1


	//   ....[10]....
        /*0210*/ 	.word	0x00001190
        /*0214*/ 	.word	0x000000ed
        /*0218*/ 	.word	0x00026800
        /*021c*/ 	.short	0x010a
        /*021e*/ 	.byte	0x3f
	.zero		1


	//   ....[11]....
        /*0220*/ 	.word	0x00001b50
        /*0224*/ 	.word	0x000000ff
        /*0228*/ 	.word	0x00026810
        /*022c*/ 	.short	0x010a
        /*022e*/ 	.byte	0x09
	.zero		1


	//   ....[12]....
        /*0230*/ 	.word	0x00001b90
        /*0234*/ 	.word	0x000000ff
        /*0238*/ 	.word	0x00026810
        /*023c*/ 	.short	0x010a
        /*023e*/ 	.byte	0x09
	.zero		1


	//   ....[13]....
        /*0240*/ 	.word	0x00001fd0
        /*0244*/ 	.word	0x000000ff
        /*0248*/ 	.word	0x00026830
        /*024c*/ 	.short	0x010a
        /*024e*/ 	.byte	0x09
	.zero		1


	//   ....[14]....
        /*0250*/ 	.word	0x00002300
        /*0254*/ 	.word	0x000000ff
        /*0258*/ 	.word	0x00026830
        /*025c*/ 	.short	0x010a
        /*025e*/ 	.byte	0x09
	.zero		1


	//   ....[15]....
        /*0260*/ 	.word	0x00004900
        /*0264*/ 	.word	0x000000ff
        /*0268*/ 	.word	0x00000000
        /*026c*/ 	.short	0x0101
        /*026e*/ 	.byte	0x0c
	.zero		1


	//   ....[16]....
        /*0270*/ 	.word	0x00004c10
        /*0274*/ 	.word	0x000000ff
        /*0278*/ 	.word	0x00000000
        /*027c*/ 	.short	0x0101
        /*027e*/ 	.byte	0x09
	.zero		1


	//   ....[17]....
        /*0280*/ 	.word	0x00008670
        /*0284*/ 	.word	0x00000010
        /*0288*/ 	.word	0x00026820
        /*028c*/ 	.short	0x010a
        /*028e*/ 	.byte	0x3f
	.zero		1


	//   ....[18]....
        /*0290*/ 	.word	0x00008f90
        /*0294*/ 	.word	0x00000010
        /*0298*/ 	.word	0x00026840
        /*029c*/ 	.short	0x010a
        /*029e*/ 	.byte	0x3f
	.zero		1


	//   ....[19]....
        /*02a0*/ 	.word	0x000092a0
        /*02a4*/ 	.word	0x00000010
        /*02a8*/ 	.word	0x00026828
        /*02ac*/ 	.short	0x010a
        /*02ae*/ 	.byte	0x3f
	.zero		1


	//   ....[20]....
        /*02b0*/ 	.word	0x000095b0
        /*02b4*/ 	.word	0x00000010
        /*02b8*/ 	.word	0x00026848
        /*02bc*/ 	.short	0x010a
        /*02be*/ 	.byte	0x3f
	.zero		1


	//   ....[21]....
        /*02c0*/ 	.word	0x00009870
        /*02c4*/ 	.word	0x00000010
        /*02c8*/ 	.word	0x00026820
        /*02cc*/ 	.short	0x010a
        /*02ce*/ 	.byte	0x3f
	.zero		1


	//   ....[22]....
        /*02d0*/ 	.word	0x00009c00
        /*02d4*/ 	.word	0x00000010
        /*02d8*/ 	.word	0x00026840
        /*02dc*/ 	.short	0x010a
        /*02de*/ 	.byte	0x3f
	.zero		1


	//   ....[23]....
        /*02e0*/ 	.word	0x00009ee0
        /*02e4*/ 	.word	0x00000010
        /*02e8*/ 	.word	0x00026828
        /*02ec*/ 	.short	0x010a
        /*02ee*/ 	.byte	0x3f
	.zero		1


	//   ....[24]....
        /*02f0*/ 	.word	0x0000a240
        /*02f4*/ 	.word	0x00000003
        /*02f8*/ 	.word	0x00026840
        /*02fc*/ 	.short	0x010a
        /*02fe*/ 	.byte	0x3f
	.zero		1


	//   ....[25]....
        /*0300*/ 	.word	0x0000a6f0
        /*0304*/ 	.word	0x00000006
        /*0308*/ 	.word	0x00000000
        /*030c*/ 	.short	0x010a
        /*030e*/ 	.byte	0x3f
	.zero		1


	//   ....[26]....
        /*0310*/ 	.word	0x0000a750
        /*0314*/ 	.word	0x00000003
        /*0318*/ 	.word	0x00000000
        /*031c*/ 	.short	0x010a
        /*031e*/ 	.byte	0x3f
	.zero		1


	//   ....[27]....
        /*0320*/ 	.word	0x0000a7b0
        /*0324*/ 	.word	0x00000000
        /*0328*/ 	.word	0x00000000
        /*032c*/ 	.short	0x010a
        /*032e*/ 	.byte	0x3f
	.zero		1


	//   ....[28]....
        /*0330*/ 	.word	0x0000a7e0
        /*0334*/ 	.word	0x00000003
        /*0338*/ 	.word	0x00000000
        /*033c*/ 	.short	0x010a
        /*033e*/ 	.byte	0x3f
	.zero		1


	//   ....[29]....
        /*0340*/ 	.word	0x0000a8c0
        /*0344*/ 	.word	0x000000ed
        /*0348*/ 	.word	0x00026800
        /*034c*/ 	.short	0x010a
        /*034e*/ 	.byte	0x3f
	.zero		1


	//   ....[30]....
        /*0350*/ 	.word	0x0000a920
        /*0354*/ 	.word	0x00000005
        /*0358*/ 	.word	0x00026810
        /*035c*/ 	.short	0x010a
        /*035e*/ 	.byte	0x3f
	.zero		1


	//   ....[31]....
        /*0360*/ 	.word	0x0000a980
        /*0364*/ 	.word	0x00000079
        /*0368*/ 	.word	0x00026830
        /*036c*/ 	.short	0x010a
        /*036e*/ 	.byte	0x3f
	.zero		1


	//   ....[32]....
        /*0370*/ 	.word	0x0000ab20
        /*0374*/ 	.word	0x00000010
        /*0378*/ 	.word	0x00026820
        /*037c*/ 	.short	0x010a
        /*037e*/ 	.byte	0x3f
	.zero		1


	//   ....[33]....
        /*0380*/ 	.word	0x0000ab70
        /*0384*/ 	.word	0x00000010
        /*0388*/ 	.word	0x00026840
        /*038c*/ 	.short	0x010a
        /*038e*/ 	.byte	0x3f
	.zero		1


	//   ....[34]....
        /*0390*/ 	.word	0x0000abc0
        /*0394*/ 	.word	0x00000010
        /*0398*/ 	.word	0x00026828
        /*039c*/ 	.short	0x010a
        /*039e*/ 	.byte	0x3f
	.zero		1


	//   ....[35]....
        /*03a0*/ 	.word	0x0000ac10
        /*03a4*/ 	.word	0x00000010
        /*03a8*/ 	.word	0x00026848
        /*03ac*/ 	.short	0x010a
        /*03ae*/ 	.byte	0x3f
	.zero		1


	//   ....[36]....
        /*03b0*/ 	.word	0x0000ac70
        /*03b4*/ 	.word	0x00000010
        /*03b8*/ 	.word	0x00026820
        /*03bc*/ 	.short	0x010a
        /*03be*/ 	.byte	0x3f
	.zero		1


	//   ....[37]....
        /*03c0*/ 	.word	0x0000acc0
        /*03c4*/ 	.word	0x00000010
        /*03c8*/ 	.word	0x00026840
        /*03cc*/ 	.short	0x010a
        /*03ce*/ 	.byte	0x3f
	.zero		1


	//   ....[38]....
        /*03d0*/ 	.word	0x0000ad10
        /*03d4*/ 	.word	0x00000010
        /*03d8*/ 	.word	0x00026828
        /*03dc*/ 	.short	0x010a
        /*03de*/ 	.byte	0x3f
	.zero		1


	//   ....[39]....
        /*03e0*/ 	.word	0x0000ad60
        /*03e4*/ 	.word	0x00000003
        /*03e8*/ 	.word	0x00026840
        /*03ec*/ 	.short	0x010a
        /*03ee*/ 	.byte	0x3f
	.zero		1


	//   ....[40]....
        /*03f0*/ 	.word	0x0000ae30
        /*03f4*/ 	.word	0x00000006
        /*03f8*/ 	.word	0x00000000
        /*03fc*/ 	.short	0x010a
        /*03fe*/ 	.byte	0x3f
	.zero		1


	//   ....[41]....
        /*0400*/ 	.word	0x0000ae80
        /*0404*/ 	.word	0x00000003
        /*0408*/ 	.word	0x00000000
        /*040c*/ 	.short	0x010a
        /*040e*/ 	.byte	0x3f
	.zero		1


	//   ....[42]....
        /*0410*/ 	.word	0x0000aed0
        /*0414*/ 	.word	0x00000000
        /*0418*/ 	.word	0x00000000
        /*041c*/ 	.short	0x010a
        /*041e*/ 	.byte	0x3f
	.zero		1


	//----- nvinfo : EIATTR_NUM_MBARRIERS
	.align		4
.L_439:
        /*0420*/ 	.byte	0x03, 0x38
        /*0422*/ 	.short	0x0009


	//----- nvinfo : EIATTR_EXIT_INSTR_OFFSETS
	.align		4
        /*0424*/ 	.byte	0x04, 0x1c
        /*0426*/ 	.short	(.L_441 - .L_440)


	//   ....[0]....
.L_440:
        /*0428*/ 	.word	0x000006c0


	//   ....[1]....
        /*042c*/ 	.word	0x00005de0


	//   ....[2]....
        /*0430*/ 	.word	0x000065c0


	//   ....[3]....
        /*0434*/ 	.word	0x0000a830


	//----- nvinfo : EIATTR_MAX_THREADS
	.align		4
.L_441:
        /*0438*/ 	.byte	0x04, 0x05
        /*043a*/ 	.short	(.L_443 - .L_442)
.L_442:
        /*043c*/ 	.word	0x00000180
        /*0440*/ 	.word	0x00000001
        /*0444*/ 	.word	0x00000001


	//----- nvinfo : EIATTR_CRS_STACK_SIZE
	.align		4
.L_443:
        /*0448*/ 	.byte	0x04, 0x1e
        /*044a*/ 	.short	(.L_445 - .L_444)
.L_444:
        /*044c*/ 	.word	0x00000000


	//----- nvinfo : EIATTR_CBANK_PARAM_SIZE
	.align		4
.L_445:
        /*0450*/ 	.byte	0x03, 0x19
        /*0452*/ 	.short	0x0970


	//----- nvinfo : EIATTR_PARAM_CBANK
	.align		4
        /*0454*/ 	.byte	0x04, 0x0a
        /*0456*/ 	.short	(.L_447 - .L_446)
	.align		4
.L_446:
        /*0458*/ 	.word	index@(.nv.constant0._ZN7cutlass13device_kernelIN5flash11enable_sm90INS1_16FlashAttnBwdSm90INS1_25CollectiveMainloopBwdSm90ILi2ELi2ELi2EN4cute5tupleIJNS5_1CILi1EEES8_S8_EEENS6_IJNS7_ILi64EEENS7_ILi128EEENS7_ILi96EEEEEENS_6half_tEfNS_4arch4Sm90ELb0ELb1ELb1ELb0ELb1ELb1ELb0ELb0ELi2ELi1ELi2ELi1ELb1EEENS1_21CollectiveEpilogueBwdISD_SE_SG_Li256ELb0ELb0ELi1EEENS1_19SingleTileSchedulerILb0ELb0ELb0ELi128EEEEEEEEEvNT_6ParamsE)
        /*045c*/ 	.short	0x0210
        /*045e*/ 	.short	0x0970


	//----- nvinfo : EIATTR_SW_WAR
	.align		4
.L_447:
        /*0460*/ 	.byte	0x04, 0x36
        /*0462*/ 	.short	(.L_449 - .L_448)
.L_448:
        /*0464*/ 	.word	0x00000008
.L_449:


//--------------------- .nv.info._ZN7cutlass13device_kernelIN5flash11enable_sm90INS1_16FlashAttnBwdSm90INS1_25CollectiveMainloopBwdSm90ILi2ELi2ELi2EN4cute5tupleIJNS5_1CILi1EEES8_S8_EEENS6_IJNS7_ILi64EEENS7_ILi128EEENS7_ILi96EEEEEENS_6half_tEfNS_4arch4Sm90ELb0ELb1ELb1ELb0ELb0ELb1ELb0ELb0ELi2ELi1ELi2ELi1ELb1EEENS1_24CollectiveEpilogueBwdGQAISD_fSG_Li256ELb0ELb0EEENS1_19SingleTileSchedulerILb0ELb0ELb0ELi128EEEEEEEEEvNT_6ParamsE --------------------------
	.section	.nv.info._ZN7cutlass13device_kernelIN5flash11enable_sm90INS1_16FlashAttnBwdSm90INS1_25CollectiveMainloopBwdSm90ILi2ELi2ELi2EN4cute5tupleIJNS5_1CILi1EEES8_S8_EEENS6_IJNS7_ILi64EEENS7_ILi128EEENS7_ILi96EEEEEENS_6half_tEfNS_4arch4Sm90ELb0ELb1ELb1ELb0ELb0ELb1ELb0ELb0ELi2ELi1ELi2ELi1ELb1EEENS1_24CollectiveEpilogueBwdGQAISD_fSG_Li256ELb0ELb0EEENS1_19SingleTileSchedulerILb0ELb0ELb0ELi128EEEEEEEEEvNT_6ParamsE,"",@"SHT_CUDA_INFO"
	.sectionflags	@""
	.align	4


	//----- nvinfo : EIATTR_CUDA_API_VERSION
	.align		4
        /*0000*/ 	.byte	0x04, 0x37
        /*0002*/ 	.short	(.L_451 - .L_450)
.L_450:
        /*0004*/ 	.word	0x00000082


	//----- nvinfo : EIATTR_KPARAM_INFO
	.align		4
.L_451:
        /*0008*/ 	.byte	0x04, 0x17
        /*000a*/ 	.short	(.L_453 - .L_452)
.L_452:
        /*000c*/ 	.word	0x00000000
        /*0010*/ 	.short	0x0000
        /*0012*/ 	.short	0x0070
        /*0014*/ 	.byte	0x00, 0xf0, 0x01, 0x1a


	//----- nvinfo : EIATTR_SPARSE_MMA_MASK
	.align		4
.L_453:
        /*0018*/ 	.byte	0x03, 0x50
        /*001a*/ 	.short	0x0000


	//----- nvinfo : EIATTR_MAXREG_COUNT
	.align		4
        /*001c*/ 	.byte	0x03, 0x1b
        /*001e*/ 	.short	0x00a8


	//----- nvinfo : EIATTR_NUM_BARRIERS
	.align		4
        /*0020*/ 	.byte	0x02, 0x4c
        /*0022*/ 	.byte	0x10
	.zero		1


	//----- nvinfo : EIATTR_EXTERNS
	.align		4
        /*0024*/ 	.byte	0x04, 0x0f
        /*0026*/ 	.short	(.L_455 - .L_454)


	//   ....[0]....
	.align		4
.L_454:
        /*0028*/ 	.word	index@(__assertfail)


	//----- nvinfo : EIATTR_ANNOTATIONS
	.align		4
.L_455:
        /*002c*/ 	.byte	0x04, 0x55
        /*002e*/ 	.short	(.L_457 - .L_456)


	//   ....[0]....
.L_456:
        /*0030*/ 	.word	0x00000001
        /*0034*/ 	.byte	0x80, 0x16, 0x00, 0x00, 0x01, 0x00, 0x00, 0x00, 0xd0, 0x28, 0x00, 0x00, 0x01, 0x00, 0x00, 0x00
        /*0044*/ 	.byte	0xd0, 0x6d, 0x00, 0x00, 0x01, 0x00, 0x00, 0x00, 0x20, 0x71, 0x00, 0x00, 0x01, 0x00, 0x00, 0x00
        /*0054*/ 	.byte	0xd0, 0x7d, 0x00, 0x00, 0x01, 0x00, 0x00, 0x00, 0xf0, 0x7d, 0x00, 0x00, 0x01, 0x00, 0x00, 0x00
        /*0064*/ 	.byte	0x30, 0x83, 0x00, 0x00


	//----- nvinfo : EIATTR_MERCURY_ISA_VERSION
	.align		4
.L_457:
        /*0068*/ 	.byte	0x03, 0x5f
        /*006a*/ 	.short	0x0101


	//----- nvinfo : EIATTR_INT_WARP_WIDE_INSTR_OFFSETS
	.align		4
        /*006c*/ 	.byte	0x04, 0x31
        /*006e*/ 	.short	(.L_459 - .L_458)


	//   ....[0]....
.L_458:
        /*0070*/ 	.word	0x00000190


	//   ....[1]....
        /*0074*/ 	.word	0x000001c0


	//----- nvinfo : EIATTR_COOP_GROUP_MASK_REGIDS
	.align		4
.L_459:
        /*0078*/ 	.byte	0x04, 0x29
        /*007a*/ 	.short	(.L_461 - .L_460)


	//   ....[0]....
.L_460:
        /*007c*/ 	.word	0xffffffff


	//   ....[1]....
        /*0080*/ 	.word	0xffffffff


	//   ....[2]....
        /*0084*/ 	.word	0xffffffff


	//   ....[3]....
        /*0088*/ 	.word	0xffffffff


	//   ....[4]....
        /*008c*/ 	.word	0xffffffff


	//   ....[5]....
        /*0090*/ 	.word	0xffffffff


	//   ....[6]....
        /*0094*/ 	.word	0xffffffff


	//   ....[7]....
        /*0098*/ 	.word	0x0500000f


	//----- nvinfo : EIATTR_COOP_GROUP_INSTR_OFFSETS
	.align		4
.L_461:
        /*009c*/ 	.byte	0x04, 0x28
        /*009e*/ 	.short	(.L_463 - .L_462)


	//   ....[0]....
.L_462:
        /*00a0*/ 	.word	0x00000070


	//   ....[1]....
        /*00a4*/ 	.word	0x000001a0


	//   ....[2]....
        /*00a8*/ 	.word	0x000001f0


	//   ....[3]....
        /*00ac*/ 	.word	0x000003e0


	//   ....[4]....
        /*00b0*/ 	.word	0x00000600


	//   ....[5]....
        /*00b4*/ 	.word	0x00001050


	//   ....[6]....
        /*00b8*/ 	.word	0x00005750


	//   ....[7]....
        /*00bc*/ 	.word	0x00008ab0


	//----- nvinfo : EIATTR_REG_RECONFIG
	.align		4
.L_463:
        /*00c0*/ 	.byte	0x01, 0x54
	.zero		2


	//----- nvinfo : EIATTR_SYSCALL_OFFSETS
	.align		4
        /*00c4*/ 	.byte	0x04, 0x46
        /*00c6*/ 	.short	(.L_465 - .L_464)


	//   ....[0]....
.L_464:
        /*00c8*/ 	.word	0x00000cb0


	//   ....[1]....
        /*00cc*/ 	.word	0x00000da0


	//   ....[2]....
        /*00d0*/ 	.word	0x00000f00


	//   ....[3]....
        /*00d4*/ 	.word	0x00000ff0


	//   ....[4]....
        /*00d8*/ 	.word	0x00001270


	//----- nvinfo : EIATTR_MBARRIER_INSTR_OFFSETS
	.align		4
.L_465:
        /*00dc*/ 	.byte	0x04, 0x39
        /*00de*/ 	.short	(.L_467 - .L_466)


	//   ....[0]....
.L_466:
        /*00e0*/ 	.word	0x00000290
        /*00e4*/ 	.word	0x000000ff
        /*00e8*/ 	.word	0x00026800
        /*00ec*/ 	.short	0x0100
        /*00ee*/ 	.byte	0x06
	.zero		1


	//   ....[1]....
        /*00f0*/ 	.word	0x00000390
        /*00f4*/ 	.word	0x000000ff
        /*00f8*/ 	.word	0x00026810
        /*00fc*/ 	.short	0x0100
        /*00fe*/ 	.byte	0x08
	.zero		1


	//   ....[2]....
        /*0100*/ 	.word	0x000003a0
        /*0104*/ 	.word	0x000000ff
        /*0108*/ 	.word	0x00026820
        /*010c*/ 	.short	0x0100
        /*010e*/ 	.byte	0x08
	.zero		1


	//   ....[3]....
        /*0110*/ 	.word	0x000003b0
        /*0114*/ 	.word	0x000000ff
        /*0118*/ 	.word	0x00026818
        /*011c*/ 	.short	0x0100
        /*011e*/ 	.byte	0x08
	.zero		1


	//   ....[4]....
        /*0120*/ 	.word	0x000003c0
        /*0124*/ 	.word	0x000000ff
        /*0128*/ 	.word	0x00026828
        /*012c*/ 	.short	0x0100
        /*012e*/ 	.byte	0x08
	.zero		1


	//   ....[5]....
        /*0130*/ 	.word	0x000004f0
        /*0134*/ 	.word	0x000000ff
        /*0138*/ 	.word	0x00026830
        /*013c*/ 	.short	0x0100
        /*013e*/ 	.byte	0x08
	.zero		1


	//   ....[6]....
        /*0140*/ 	.word	0x00000500
        /*0144*/ 	.word	0x000000ff
        /*0148*/ 	.word	0x00026840
        /*014c*/ 	.short	0x0100
        /*014e*/ 	.byte	0x08
	.zero		1


	//   ....[7]....
        /*0150*/ 	.word	0x00000510
        /*0154*/ 	.word	0x000000ff
        /*0158*/ 	.word	0x00026838
        /*015c*/ 	.short	0x0100
        /*015e*/ 	.byte	0x08
	.zero		1


	//   ....[8]....
        /*0160*/ 	.word	0x00000520
        /*0164*/ 	.word	0x000000ff
        /*0168*/ 	.word	0x00026848
        /*016c*/ 	.short	0x0100
        /*016e*/ 	.byte	0x08
	.zero		1


	//   ....[9]....
        /*0170*/ 	.word	0x00001090
        /*0174*/ 	.word	0x000000ed
        /*0178*/ 	.word	0x00026800
        /*017c*/ 	.short	0x010a
        /*017e*/ 	.byte	0x3f
	.zero		1


	//   ....[10]....
        /*0180*/ 	.word	0x00001130
        /*0184*/ 	.word	0x000000ed
        /*0188*/ 	.word	0x00026800
        /*018c*/ 	.short	0x010a
        /*018e*/ 	.byte	0x3f
	.zero		1


	//   ....[11]....
        /*0190*/ 	.word	0x00001af0
        /*0194*/ 	.word	0x000000ff
        /*0198*/ 	.word	0x00026810
        /*019c*/ 	.short	0x010a
        /*019e*/ 	.byte	0x06
	.zero		1


	//   ....[12]....
        /*01a0*/ 	.word	0x00001b30
        /*01a4*/ 	.word	0x000000ff
        /*01a8*/ 	.word	0x00026810
        /*01ac*/ 	.short	0x010a
        /*01ae*/ 	.byte	0x06
	.zero		1


	//   ....[13]....
        /*01b0*/ 	.word	0x00001f70
        /*01b4*/ 	.word	0x000000ff
        /*01b8*/ 	.word	0x00026830
        /*01bc*/ 	.short	0x010a
        /*01be*/ 	.byte	0x06
	.zero		1


	//   ....[14]....
        /*01c0*/ 	.word	0x000022a0
        /*01c4*/ 	.word	0x000000ff
        /*01c8*/ 	.word	0x00026830
        /*01cc*/ 	.short	0x010a
        /*01ce*/ 	.byte	0x06
	.zero		1


	//   ....[15]....
        /*01d0*/ 	.word	0x000048f0
        /*01d4*/ 	.word	0x000000ff
        /*01d8*/ 	.word	0x00000000
        /*01dc*/ 	.short	0x0101
        /*01de*/ 	.byte	0x08
	.zero		1


	//   ....[16]....
        /*01e0*/ 	.word	0x00004bd0
        /*01e4*/ 	.word	0x000000ff
        /*01e8*/ 	.word	0x00000000
        /*01ec*/ 	.short	0x0101
        /*01ee*/ 	.byte	0x06
	.zero		1


	//   ....[17]....
        /*01f0*/ 	.word	0x000068a0
        /*01f4*/ 	.word	0x00000010
        /*01f8*/ 	.word	0x00026820
        /*01fc*/ 	.short	0x010a
        /*01fe*/ 	.byte	0x3f
	.zero		1


	//   ....[18]....
        /*0200*/ 	.word	0x000071b0
        /*0204*/ 	.word	0x00000010
        /*0208*/ 	.word	0x00026840
        /*020c*/ 	.short	0x010a
        /*020e*/ 	.byte	0x3f
	.zero		1


	//   ....[19]....
        /*0210*/ 	.word	0x000074c0
        /*0214*/ 	.word	0x00000010
        /*0218*/ 	.word	0x00026828
        /*021c*/ 	.short	0x010a
        /*021e*/ 	.byte	0x3f
	.zero		1


	//   ....[20]....
        /*0220*/ 	.word	0x000077d0
        /*0224*/ 	.word	0x00000010
        /*0228*/ 	.word	0x00026848
        /*022c*/ 	.short	0x010a
        /*022e*/ 	.byte	0x3f
	.zero		1


	//   ....[21]....
        /*0230*/ 	.word	0x00007a90
        /*0234*/ 	.word	0x00000010
        /*0238*/ 	.word	0x00026820
        /*023c*/ 	.short	0x010a
        /*023e*/ 	.byte	0x3f
	.zero		1


	//   ....[22]....
        /*0240*/ 	.word	0x00007e20
        /*0244*/ 	.word	0x00000010
        /*0248*/ 	.word	0x00026840
        /*024c*/ 	.short	0x010a
        /*024e*/ 	.byte	0x3f
	.zero		1


	//   ....[23]....
        /*0250*/ 	.word	0x00008100
        /*0254*/ 	.word	0x00000010
        /*0258*/ 	.word	0x00026828
        /*025c*/ 	.short	0x010a
        /*025e*/ 	.byte	0x3f
	.zero		1


	//   ....[24]....
        /*0260*/ 	.word	0x00008460
        /*0264*/ 	.word	0x00000003
        /*0268*/ 	.word	0x00026840
        /*026c*/ 	.short	0x010a
        /*026e*/ 	.byte	0x3f
	.zero		1


	//   ....[25]....
        /*0270*/ 	.word	0x00008910
        /*0274*/ 	.word	0x00000006
        /*0278*/ 	.word	0x00000000
        /*027c*/ 	.short	0x010a
        /*027e*/ 	.byte	0x3f
	.zero		1


	//   ....[26]....
        /*0280*/ 	.word	0x00008970
        /*0284*/ 	.word	0x00000003
        /*0288*/ 	.word	0x00000000
        /*028c*/ 	.short	0x010a
        /*028e*/ 	.byte	0x3f
	.zero		1


	//   ....[27]....
        /*0290*/ 	.word	0x000089d0
        /*0294*/ 	.word	0x00000000
        /*0298*/ 	.word	0x00000000
        /*029c*/ 	.short	0x010a
        /*029e*/ 	.byte	0x3f
	.zero		1


	//   ....[28]....
        /*02a0*/ 	.word	0x00008a00
        /*02a4*/ 	.word	0x00000003
        /*02a8*/ 	.word	0x00000000
        /*02ac*/ 	.short	0x010a
        /*02ae*/ 	.byte	0x3f
	.zero		1


	//   ....[29]....
        /*02b0*/ 	.word	0x00008ae0
        /*02b4*/ 	.word	0x000000ed
        /*02b8*/ 	.word	0x00026800
        /*02bc*/ 	.short	0x010a
        /*02be*/ 	.byte	0x3f
	.zero		1


	//   ....[30]....
        /*02c0*/ 	.word	0x00008b40
        /*02c4*/ 	.word	0x00000005
        /*02c8*/ 	.word	0x00026810
        /*02cc*/ 	.short	0x010a
        /*02ce*/ 	.byte	0x3f
	.zero		1


	//   ....[31]....
        /*02d0*/ 	.word	0x00008ba0
        /*02d4*/ 	.word	0x00000079
        /*02d8*/ 	.word	0x00026830
        /*02dc*/ 	.short	0x010a
        /*02de*/ 	.byte	0x3f
	.zero		1


	//   ....[32]....
        /*02e0*/ 	.word	0x00008bf0
        /*02e4*/ 	.word	0x00000010
        /*02e8*/ 	.word	0x00026820
        /*02ec*/ 	.short	0x010a
        /*02ee*/ 	.byte	0x3f
	.zero		1


	//   ....[33]....
        /*02f0*/ 	.word	0x00008c40
        /*02f4*/ 	.word	0x00000010
        /*02f8*/ 	.word	0x00026840
        /*02fc*/ 	.short	0x010a
        /*02fe*/ 	.byte	0x3f
	.zero		1


	//   ....[34]....
        /*0300*/ 	.word	0x00008c90
        /*0304*/ 	.word	0x00000010
        /*0308*/ 	.word	0x00026828
        /*030c*/ 	.short	0x010a
        /*030e*/ 	.byte	0x3f
	.zero		1


	//   ....[35]....
        /*0310*/ 	.word	0x00008ce0
        /*0314*/ 	.word	0x00000010
        /*0318*/ 	.word	0x00026848
        /*031c*/ 	.short	0x010a
        /*031e*/ 	.byte	0x3f
	.zero		1


	//   ....[36]....
        /*0320*/ 	.word	0x00008d40
        /*0324*/ 	.word	0x00000010
        /*0328*/ 	.word	0x00026820
        /*032c*/ 	.short	0x010a
        /*032e*/ 	.byte	0x3f
	.zero		1


	//   ....[37]....
        /*0330*/ 	.word	0x00008d90
        /*0334*/ 	.word	0x00000010
        /*0338*/ 	.word	0x00026840
        /*033c*/ 	.short	0x010a
        /*033e*/ 	.byte	0x3f
	.zero		1


	//   ....[38]....
        /*0340*/ 	.word	0x00008de0
        /*0344*/ 	.word	0x00000010
        /*0348*/ 	.word	0x00026828
        /*034c*/ 	.short	0x010a
        /*034e*/ 	.byte	0x3f
	.zero		1


	//   ....[39]....
        /*0350*/ 	.word	0x00008e30
        /*0354*/ 	.word	0x00000003
        /*0358*/ 	.word	0x00026840
        /*035c*/ 	.short	0x010a
        /*035e*/ 	.byte	0x3f
	.zero		1


	//   ....[40]....
        /*0360*/ 	.word	0x00008f00
        /*0364*/ 	.word	0x00000006
        /*0368*/ 	.word	0x00000000
        /*036c*/ 	.short	0x010a
        /*036e*/ 	.byte	0x3f
	.zero		1


	//   ....[41]....
        /*0370*/ 	.word	0x00008f50
        /*0374*/ 	.word	0x00000003
        /*0378*/ 	.word	0x00000000
        /*037c*/ 	.short	0x010a
        /*037e*/ 	.byte	0x3f
	.zero		1


	//   ....[42]....
        /*0380*/ 	.word	0x00008fa0
        /*0384*/ 	.word	0x00000000
        /*0388*/ 	.word	0x00000000
        /*038c*/ 	.short	0x010a
        /*038e*/ 	.byte	0x3f
	.zero		1


	//----- nvinfo : EIATTR_NUM_MBARRIERS
	.align		4
.L_467:
        /*0390*/ 	.byte	0x03, 0x38
        /*0392*/ 	.short	0x0009


	//----- nvinfo : EIATTR_EXIT_INSTR_OFFSETS
	.align		4
        /*0394*/ 	.byte	0x04, 0x1c
        /*0396*/ 	.short	(.L_469 - .L_468)


	//   ....[0]....
.L_468:
        /*0398*/ 	.word	0x00008a50


	//----- nvinfo : EIATTR_MAX_THREADS
	.align		4
.L_469:
        /*039c*/ 	.byte	0x04, 0x05
        /*039e*/ 	.short	(.L_471 - .L_470)
.L_470:
        /*03a0*/ 	.word	0x00000180
        /*03a4*/ 	.word	0x00000001
        /*03a8*/ 	.word	0x00000001


	//----- nvinfo : EIATTR_CRS_STACK_SIZE
	.align		4
.L_471:
        /*03ac*/ 	.byte	0x04, 0x1e
        /*03ae*/ 	.short	(.L_473 - .L_472)
.L_472:
        /*03b0*/ 	.word	0x00000000


	//----- nvinfo : EIATTR_CBANK_PARAM_SIZE
	.align		4
.L_473:
        /*03b4*/ 	.byte	0x03, 0x19
        /*03b6*/ 	.short	0x06f0


	//----- nvinfo : EIATTR_PARAM_CBANK
	.align		4
        /*03b8*/ 	.byte	0x04, 0x0a
        /*03ba*/ 	.short	(.L_475 - .L_474)
	.align		4
.L_474:
        /*03bc*/ 	.word	index@(.nv.constant0._ZN7cutlass13device_kernelIN5flash11enable_sm90INS1_16FlashAttnBwdSm90INS1_25CollectiveMainloopBwdSm90ILi2ELi2ELi2EN4cute5tupleIJNS5_1CILi1EEES8_S8_EEENS6_IJNS7_ILi64EEENS7_ILi128EEENS7_ILi96EEEEEENS_6half_tEfNS_4arch4Sm90ELb0ELb1ELb1ELb0ELb0ELb1ELb0ELb0ELi2ELi1ELi2ELi1ELb1EEENS1_24CollectiveEpilogueBwdGQAISD_fSG_Li256ELb0ELb0EEENS1_19SingleTileSchedulerILb0ELb0ELb0ELi128EEEEEEEEEvNT_6ParamsE)
        /*03c0*/ 	.short	0x0210
        /*03c2*/ 	.short	0x06f0


	//----- nvinfo : EIATTR_SW_WAR
	.align		4
.L_475:
        /*03c4*/ 	.byte	0x04, 0x36
        /*03c6*/ 	.short	(.L_477 - .L_476)
.L_476:
        /*03c8*/ 	.word	0x00000008
.L_477:


//--------------------- .nv.info._ZN7cutlass13device_kernelIN5flash11enable_sm90INS1_16FlashAttnBwdSm90INS1_25CollectiveMainloopBwdSm90ILi2ELi2ELi2EN4cute5tupleIJNS5_1CILi1EEES8_S8_EEENS6_IJNS7_ILi64EEENS7_ILi128EEENS7_ILi96EEEEEENS_6half_tEfNS_4arch4Sm90ELb0ELb1ELb1ELb0ELb1ELb1ELb0ELb0ELi2ELi1ELi2ELi1ELb1EEENS1_24CollectiveEpilogueBwdGQAISD_fSG_Li256ELb0ELb1EEENS1_19SingleTileSchedulerILb0ELb0ELb0ELi128EEEEEEEEEvNT_6ParamsE --------------------------
	.section	.nv.info._ZN7cutlass13device_kernelIN5flash11enable_sm90INS1_16FlashAttnBwdSm90INS1_25CollectiveMainloopBwdSm90ILi2ELi2ELi2EN4cute5tupleIJNS5_1CILi1EEES8_S8_EEENS6_IJNS7_ILi64EEENS7_ILi128EEENS7_ILi96EEEEEENS_6half_tEfNS_4arch4Sm90ELb0ELb1ELb1ELb0ELb1ELb1ELb0ELb0ELi2ELi1ELi2ELi1ELb1EEENS1_24CollectiveEpilogueBwdGQAISD_fSG_Li256ELb0ELb1EEENS1_19SingleTileSchedulerILb0ELb0ELb0ELi128EEEEEEEEEvNT_6ParamsE,"",@"SHT_CUDA_INFO"
	.sectionflags	@""
	.align	4


	//----- nvinfo : EIATTR_CUDA_API_VERSION
	.align		4
        /*0000*/ 	.byte	0x04, 0x37
        /*0002*/ 	.short	(.L_479 - .L_478)
.L_478:
        /*0004*/ 	.word	0x00000082


	//----- nvinfo : EIATTR_KPARAM_INFO
	.align		4
.L_479:
        /*0008*/ 	.byte	0x04, 0x17
        /*000a*/ 	.short	(.L_481 - .L_480)
.L_480:
        /*000c*/ 	.word	0x00000000
        /*0010*/ 	.short	0x0000
        /*0012*/ 	.short	0x0070
        /*0014*/ 	.byte	0x00, 0xf0, 0x01, 0x1a


	//----- nvinfo : EIATTR_SPARSE_MMA_MASK
	.align		4
.L_481:
        /*0018*/ 	.byte	0x03, 0x50
        /*001a*/ 	.short	0x0000


	//----- nvinfo : EIATTR_MAXREG_COUNT
	.align		4
        /*001c*/ 	.byte	0x03, 0x1b
        /*001e*/ 	.short	0x00a8


	//----- nvinfo : EIATTR_NUM_BARRIERS
	.align		4
        /*0020*/ 	.byte	0x02, 0x4c
        /*0022*/ 	.byte	0x10
	.zero		1


	//----- nvinfo : EIATTR_EXTERNS
	.align		4
        /*0024*/ 	.byte	0x04, 0x0f
        /*0026*/ 	.short	(.L_483 - .L_482)


	//   ....[0]....
	.align		4
.L_482:
        /*0028*/ 	.word	index@(__assertfail)


	//----- nvinfo : EIATTR_ANNOTATIONS
	.align		4
.L_483:
        /*002c*/ 	.byte	0x04, 0x55
        /*002e*/ 	.short	(.L_485 - .L_484)


	//   ....[0]....
.L_484:
        /*0030*/ 	.word	0x00000001
        /*0034*/ 	.byte	0x90, 0x16, 0x00, 0x00, 0x01, 0x00, 0x00, 0x00, 0xa0, 0x28, 0x00, 0x00, 0x01, 0x00, 0x00, 0x00
        /*0044*/ 	.byte	0xa0, 0x81, 0x00, 0x00, 0x01, 0x00, 0x00, 0x00, 0xf0, 0x84, 0x00, 0x00, 0x01, 0x00, 0x00, 0x00
        /*0054*/ 	.byte	0xa0, 0x91, 0x00, 0x00, 0x01, 0x00, 0x00, 0x00, 0xc0, 0x91, 0x00, 0x00, 0x01, 0x00, 0x00, 0x00
        /*0064*/ 	.byte	0x00, 0x97, 0x00, 0x00


	//----- nvinfo : EIATTR_MERCURY_ISA_VERSION
	.align		4
.L_485:
        /*0068*/ 	.byte	0x03, 0x5f
        /*006a*/ 	.short	0x0101


	//----- nvinfo : EIATTR_INT_WARP_WIDE_INSTR_OFFSETS
	.align		4
        /*006c*/ 	.byte	0x04, 0x31
        /*006e*/ 	.short	(.L_487 - .L_486)


	//   ....[0]....
.L_486:
        /*0070*/ 	.word	0x00000190


	//   ....[1]....
        /*0074*/ 	.word	0x000001c0


	//   ....[2]....
        /*0078*/ 	.word	0x00006580


	//   ....[3]....
        /*007c*/ 	.word	0x00006b80


	//   ....[4]....
        /*0080*/ 	.word	0x00007030


	//   ....[5]....
        /*0084*/ 	.word	0x00007300


	//   ....[6]....
        /*0088*/ 	.word	0x00007560


	//   ....[7]....
        /*008c*/ 	.word	0x000076f0


	//----- nvinfo : EIATTR_COOP_GROUP_MASK_REGIDS
	.align		4
.L_487:
        /*0090*/ 	.byte	0x04, 0x29
        /*0092*/ 	.short	(.L_489 - .L_488)


	//   ....[0]....
.L_488:
        /*0094*/ 	.word	0xffffffff


	//   ....[1]....
        /*0098*/ 	.word	0xffffffff


	//   ....[2]....
        /*009c*/ 	.word	0xffffffff


	//   ....[3]....
        /*00a0*/ 	.word	0xffffffff


	//   ....[4]....
        /*00a4*/ 	.word	0xffffffff


	//   ....[5]....
        /*00a8*/ 	.word	0xffffffff


	//   ....[6]....
        /*00ac*/ 	.word	0xffffffff


	//   ....[7]....
        /*00b0*/ 	.word	0xffffffff


	//   ....[8]....
        /*00b4*/ 	.word	0xffffffff


	//   ....[9]....
        /*00b8*/ 	.word	0xffffffff


	//   ....[10]....
        /*00bc*/ 	.word	0xffffffff


	//   ....[11]....
        /*00c0*/ 	.word	0xffffffff


	//   ....[12]....
        /*00c4*/ 	.word	0xffffffff


	//   ....[13]....
        /*00c8*/ 	.word	0xffffffff


	//   ....[14]....
        /*00cc*/ 	.word	0xffffffff


	//   ....[15]....
        /*00d0*/ 	.word	0xffffffff


	//   ....[16]....
        /*00d4*/ 	.word	0xffffffff


	//   ....[17]....
        /*00d8*/ 	.word	0xffffffff


	//   ....[18]....
        /*00dc*/ 	.word	0xffffffff


	//   ....[19]....
        /*00e0*/ 	.word	0xffffffff


	//   ....[20]....
        /*00e4*/ 	.word	0x0500000f


	//   ....[21]....
        /*00e8*/ 	.word	0x0500000f


	//   ....[22]....
        /*00ec*/ 	.word	0x0500000f


	//   ....[23]....
        /*00f0*/ 	.word	0x0500000f


	//   ....[24]....
        /*00f4*/ 	.word	0x0500000f


	//   ....[25]....
        /*00f8*/ 	.word	0x0500000f


	//----- nvinfo : EIATTR_COOP_GROUP_INSTR_OFFSETS
	.align		4
.L_489:
        /*00fc*/ 	.byte	0x04, 0x28
        /*00fe*/ 	.short	(.L_491 - .L_490)


	//   ....[0]....
.L_490:
        /*0100*/ 	.word	0x00000070


	//   ....[1]....
        /*0104*/ 	.word	0x000001a0


	//   ....[2]....
        /*0108*/ 	.word	0x000001f0


	//   ....[3]....
        /*010c*/ 	.word	0x000003e0


	//   ....[4]....
        /*0110*/ 	.word	0x00000610


	//   ....[5]....
        /*0114*/ 	.word	0x00001060


	//   ....[6]....
        /*0118*/ 	.word	0x00005540


	//   ....[7]....
        /*011c*/ 	.word	0x000056c0


	//   ....[8]....
        /*0120*/ 	.word	0x00005970


	//   ....[9]....
        /*0124*/ 	.word	0x00005b00


	//   ....[10]....
        /*0128*/ 	.word	0x00005c20


	//   ....[11]....
        /*012c*/ 	.word	0x00006180


	//   ....[12]....
        /*0130*/ 	.word	0x000064b0


	//   ....[13]....
        /*0134*/ 	.word	0x00006800


	//   ....[14]....
        /*0138*/ 	.word	0x00006ab0


	//   ....[15]....
        /*013c*/ 	.word	0x00006cf0


	//   ....[16]....
        /*0140*/ 	.word	0x00006f60


	//   ....[17]....
        /*0144*/ 	.word	0x00007240


	//   ....[18]....
        /*0148*/ 	.word	0x00007460


	//   ....[19]....
        /*014c*/ 	.word	0x000075f0


	//   ....[20]....
        /*0150*/ 	.word	0x00009e80


	//   ....[21]....
        /*0154*/ 	.word	0x00009ff0


	//   ....[22]....
        /*0158*/ 	.word	0x0000a060


	//   ....[23]....
        /*015c*/ 	.word	0x0000a0d0


	//   ....[24]....
        /*0160*/ 	.word	0x0000a140


	//   ....[25]....
        /*0164*/ 	.word	0x0000a1b0


	//----- nvinfo : EIATTR_REG_RECONFIG
	.align		4
.L_491:
        /*0168*/ 	.byte	0x01, 0x54
	.zero		2


	//----- nvinfo : EIATTR_SYSCALL_OFFSETS
	.align		4
        /*016c*/ 	.byte	0x04, 0x46
        /*016e*/ 	.short	(.L_493 - .L_492)


	//   ....[0]....
.L_492:
        /*0170*/ 	.word	0x00000cc0


	//   ....[1]....
        /*0174*/ 	.word	0x00000db0


	//   ....[2]....
        /*0178*/ 	.word	0x00000f10


	//   ....[3]....
        /*017c*/ 	.word	0x00001000


	//   ....[4]....
        /*0180*/ 	.word	0x00001280


	//----- nvinfo : EIATTR_MBARRIER_INSTR_OFFSETS
	.align		4
.L_493:
        /*0184*/ 	.byte	0x04, 0x39
        /*0186*/ 	.short	(.L_495 - .L_494)


	//   ....[0]....
.L_494:
        /*0188*/ 	.word	0x00000290
        /*018c*/ 	.word	0x000000ff
        /*0190*/ 	.word	0x00026800
        /*0194*/ 	.short	0x0100
        /*0196*/ 	.byte	0x06
	.zero		1


	//   ....[1]....
        /*0198*/ 	.word	0x00000390
        /*019c*/ 	.word	0x000000ff
        /*01a0*/ 	.word	0x00026810
        /*01a4*/ 	.short	0x0100
        /*01a6*/ 	.byte	0x08
	.zero		1


	//   ....[2]....
        /*01a8*/ 	.word	0x000003a0
        /*01ac*/ 	.word	0x000000ff
        /*01b0*/ 	.word	0x00026820
        /*01b4*/ 	.short	0x0100
        /*01b6*/ 	.byte	0x08
	.zero		1


	//   ....[3]....
        /*01b8*/ 	.word	0x000003b0
        /*01bc*/ 	.word	0x000000ff
        /*01c0*/ 	.word	0x00026818
        /*01c4*/ 	.short	0x0100
        /*01c6*/ 	.byte	0x08
	.zero		1


	//   ....[4]....
        /*01c8*/ 	.word	0x000003c0
        /*01cc*/ 	.word	0x000000ff
        /*01d0*/ 	.word	0x00026828
        /*01d4*/ 	.short	0x0100
        /*01d6*/ 	.byte	0x08
	.zero		1


	//   ....[5]....
        /*01d8*/ 	.word	0x000004f0
        /*01dc*/ 	.word	0x000000ff
        /*01e0*/ 	.word	0x00026830
        /*01e4*/ 	.short	0x0100
        /*01e6*/ 	.byte	0x08
	.zero		1


	//   ....[6]....
        /*01e8*/ 	.word	0x00000500
        /*01ec*/ 	.word	0x000000ff
        /*01f0*/ 	.word	0x00026840
        /*01f4*/ 	.short	0x0100
        /*01f6*/ 	.byte	0x08
	.zero		1


	//   ....[7]....
        /*01f8*/ 	.word	0x00000510
        /*01fc*/ 	.word	0x000000ff
        /*0200*/ 	.word	0x00026838
        /*0204*/ 	.short	0x0100
        /*0206*/ 	.byte	0x08
	.zero		1


	//   ....[8]....
        /*0208*/ 	.word	0x00000520
        /*020c*/ 	.word	0x000000ff
        /*0210*/ 	.word	0x00026848
        /*0214*/ 	.short	0x0100
        /*0216*/ 	.byte	0x08
	.zero		1


	//   ....[9]....
        /*0218*/ 	.word	0x000010a0
        /*021c*/ 	.word	0x000000ed
        /*0220*/ 	.word	0x00026800
        /*0224*/ 	.short	0x010a
        /*0226*/ 	.byte	0x3f
	.zero		1


	//   ....[10]....
        /*0228*/ 	.word	0x00001140
        /*022c*/ 	.word	0x000000ed
        /*0230*/ 	.word	0x00026800
        /*0234*/ 	.short	0x010a
        /*0236*/ 	.byte	0x3f
	.zero		1


	//   ....[11]....
        /*0238*/ 	.word	0x00001b00
        /*023c*/ 	.word	0x000000ff
        /*0240*/ 	.word	0x00026810
        /*0244*/ 	.short	0x010a
        /*0246*/ 	.byte	0x09
	.zero		1


	//   ....[12]....
        /*0248*/ 	.word	0x00001b40
        /*024c*/ 	.word	0x000000ff
        /*0250*/ 	.word	0x00026810
        /*0254*/ 	.short	0x010a
        /*0256*/ 	.byte	0x09
	.zero		1


	//   ....[13]....
        /*0258*/ 	.word	0x00001f80
        /*025c*/ 	.word	0x000000ff
        /*0260*/ 	.word	0x00026830
        /*0264*/ 	.short	0x010a
        /*0266*/ 	.byte	0x09
	.zero		1


	//   ....[14]....
        /*0268*/ 	.word	0x000022b0
        /*026c*/ 	.word	0x000000ff
        /*0270*/ 	.word	0x00026830
        /*0274*/ 	.short	0x010a
        /*0276*/ 	.byte	0x09
	.zero		1


	//   ....[15]....
        /*0278*/ 	.word	0x000048b0
        /*027c*/ 	.word	0x000000ff
        /*0280*/ 	.word	0x00000000
        /*0284*/ 	.short	0x0101
        /*0286*/ 	.byte	0x0c
	.zero		1


	//   ....[16]....
        /*0288*/ 	.word	0x00004bc0
        /*028c*/ 	.word	0x000000ff
        /*0290*/ 	.word	0x00000000
        /*0294*/ 	.short	0x0101
        /*0296*/ 	.byte	0x09
	.zero		1


	//   ....[17]....
        /*0298*/ 	.word	0x00007c70
        /*029c*/ 	.word	0x00000010
        /*02a0*/ 	.word	0x00026820
        /*02a4*/ 	.short	0x010a
        /*02a6*/ 	.byte	0x3f
	.zero		1


	//   ....[18]....
        /*02a8*/ 	.word	0x00008580
        /*02ac*/ 	.word	0x00000010
        /*02b0*/ 	.word	0x00026840
        /*02b4*/ 	.short	0x010a
        /*02b6*/ 	.byte	0x3f
	.zero		1


	//   ....[19]....
        /*02b8*/ 	.word	0x00008890
        /*02bc*/ 	.word	0x00000010
        /*02c0*/ 	.word	0x00026828
        /*02c4*/ 	.short	0x010a
        /*02c6*/ 	.byte	0x3f
	.zero		1


	//   ....[20]....
        /*02c8*/ 	.word	0x00008ba0
        /*02cc*/ 	.word	0x00000010
        /*02d0*/ 	.word	0x00026848
        /*02d4*/ 	.short	0x010a
        /*02d6*/ 	.byte	0x3f
	.zero		1


	//   ....[21]....
        /*02d8*/ 	.word	0x00008e60
        /*02dc*/ 	.word	0x00000010
        /*02e0*/ 	.word	0x00026820
        /*02e4*/ 	.short	0x010a
        /*02e6*/ 	.byte	0x3f
	.zero		1


	//   ....[22]....
        /*02e8*/ 	.word	0x000091f0
        /*02ec*/ 	.word	0x00000010
        /*02f0*/ 	.word	0x00026840
        /*02f4*/ 	.short	0x010a
        /*02f6*/ 	.byte	0x3f
	.zero		1


	//   ....[23]....
        /*02f8*/ 	.word	0x000094d0
        /*02fc*/ 	.word	0x00000010
        /*0300*/ 	.word	0x00026828
        /*0304*/ 	.short	0x010a
        /*0306*/ 	.byte	0x3f
	.zero		1


	//   ....[24]....
        /*0308*/ 	.word	0x00009830
        /*030c*/ 	.word	0x00000003
        /*0310*/ 	.word	0x00026840
        /*0314*/ 	.short	0x010a
        /*0316*/ 	.byte	0x3f
	.zero		1


	//   ....[25]....
        /*0318*/ 	.word	0x00009ce0
        /*031c*/ 	.word	0x00000006
        /*0320*/ 	.word	0x00000000
        /*0324*/ 	.short	0x010a
        /*0326*/ 	.byte	0x3f
	.zero		1


	//   ....[26]....
        /*0328*/ 	.word	0x00009d40
        /*032c*/ 	.word	0x00000003
        /*0330*/ 	.word	0x00000000
        /*0334*/ 	.short	0x010a
        /*0336*/ 	.byte	0x3f
	.zero		1


	//   ....[27]....
        /*0338*/ 	.word	0x00009da0
        /*033c*/ 	.word	0x00000000
        /*0340*/ 	.word	0x00000000
        /*0344*/ 	.short	0x010a
        /*0346*/ 	.byte	0x3f
	.zero		1


	//   ....[28]....
        /*0348*/ 	.word	0x00009dd0
        /*034c*/ 	.word	0x00000003
        /*0350*/ 	.word	0x00000000
        /*0354*/ 	.short	0x010a
        /*0356*/ 	.byte	0x3f
	.zero		1


	//   ....[29]....
        /*0358*/ 	.word	0x00009eb0
        /*035c*/ 	.word	0x000000ed
        /*0360*/ 	.word	0x00026800
        /*0364*/ 	.short	0x010a
        /*0366*/ 	.byte	0x3f
	.zero		1


	//   ....[30]....
        /*0368*/ 	.word	0x00009f10
        /*036c*/ 	.word	0x00000005
        /*0370*/ 	.word	0x00026810
        /*0374*/ 	.short	0x010a
        /*0376*/ 	.byte	0x3f
	.zero		1


	//   ....[31]....
        /*0378*/ 	.word	0x00009f70
        /*037c*/ 	.word	0x00000079
        /*0380*/ 	.word	0x00026830
        /*0384*/ 	.short	0x010a
        /*0386*/ 	.byte	0x3f
	.zero		1


	//   ....[32]....
        /*0388*/ 	.word	0x0000a1f0
        /*038c*/ 	.word	0x00000010
        /*0390*/ 	.word	0x00026820
        /*0394*/ 	.short	0x010a
        /*0396*/ 	.byte	0x3f
	.zero		1


	//   ....[33]....
        /*0398*/ 	.word	0x0000a240
        /*039c*/ 	.word	0x00000010
        /*03a0*/ 	.word	0x00026840
        /*03a4*/ 	.short	0x010a
        /*03a6*/ 	.byte	0x3f
	.zero		1


	//   ....[34]....
        /*03a8*/ 	.word	0x0000a290
        /*03ac*/ 	.word	0x00000010
        /*03b0*/ 	.word	0x00026828
        /*03b4*/ 	.short	0x010a
        /*03b6*/ 	.byte	0x3f
	.zero		1


	//   ....[35]....
        /*03b8*/ 	.word	0x0000a2e0
        /*03bc*/ 	.word	0x00000010
        /*03c0*/ 	.word	0x00026848
        /*03c4*/ 	.short	0x010a
        /*03c6*/ 	.byte	0x3f
	.zero		1


	//   ....[36]....
        /*03c8*/ 	.word	0x0000a340
        /*03cc*/ 	.word	0x00000010
        /*03d0*/ 	.word	0x00026820
        /*03d4*/ 	.short	0x010a
        /*03d6*/ 	.byte	0x3f
	.zero		1


	//   ....[37]....
        /*03d8*/ 	.word	0x0000a390
        /*03dc*/ 	.word	0x00000010
        /*03e0*/ 	.word	0x00026840
        /*03e4*/ 	.short	0x010a
        /*03e6*/ 	.byte	0x3f
	.zero		1


	//   ....[38]....
        /*03e8*/ 	.word	0x0000a3e0
        /*03ec*/ 	.word	0x00000010
        /*03f0*/ 	.word	0x00026828
        /*03f4*/ 	.short	0x010a
        /*03f6*/ 	.byte	0x3f
	.zero		1


	//   ....[39]....
        /*03f8*/ 	.word	0x0000a430
        /*03fc*/ 	.word	0x00000003
        /*0400*/ 	.word	0x00026840
        /*0404*/ 	.short	0x010a
        /*0406*/ 	.byte	0x3f
	.zero		1


	//   ....[40]....
        /*0408*/ 	.word	0x0000a500
        /*040c*/ 	.word	0x00000006
        /*0410*/ 	.word	0x00000000
        /*0414*/ 	.short	0x010a
        /*0416*/ 	.byte	0x3f
	.zero		1


	//   ....[41]....
        /*0418*/ 	.word	0x0000a550
        /*041c*/ 	.word	0x00000003
        /*0420*/ 	.word	0x00000000
        /*0424*/ 	.short	0x010a
        /*0426*/ 	.byte	0x3f
	.zero		1


	//   ....[42]....
        /*0428*/ 	.word	0x0000a5a0
        /*042c*/ 	.word	0x00000000
        /*0430*/ 	.word	0x00000000
        /*0434*/ 	.short	0x010a
        /*0436*/ 	.byte	0x3f
	.zero		1


	//----- nvinfo : EIATTR_NUM_MBARRIERS
	.align		4
.L_495:
        /*0438*/ 	.byte	0x03, 0x38
        /*043a*/ 	.short	0x0009


	//----- nvinfo : EIATTR_EXIT_INSTR_OFFSETS
	.align		4
        /*043c*/ 	.byte	0x04, 0x1c
        /*043e*/ 	.short	(.L_497 - .L_496)


	//   ....[0]....
.L_496:
        /*0440*/ 	.word	0x00009e20


	//----- nvinfo : EIATTR_MAX_THREADS
	.align		4
.L_497:
        /*0444*/ 	.byte	0x04, 0x05
        /*0446*/ 	.short	(.L_499 - .L_498)
.L_498:
        /*0448*/ 	.word	0x00000180
        /*044c*/ 	.word	0x00000001
        /*0450*/ 	.word	0x00000001


	//----- nvinfo : EIATTR_CRS_STACK_SIZE
	.align		4
.L_499:
        /*0454*/ 	.byte	0x04, 0x1e
        /*0456*/ 	.short	(.L_501 - .L_500)
.L_500:
        /*0458*/ 	.word	0x00000000


	//----- nvinfo : EIATTR_CBANK_PARAM_SIZE
	.align		4
.L_501:
        /*045c*/ 	.byte	0x03, 0x19
        /*045e*/ 	.short	0x06f0


	//----- nvinfo : EIATTR_PARAM_CBANK
	.align		4
        /*0460*/ 	.byte	0x04, 0x0a
        /*0462*/ 	.short	(.L_503 - .L_502)
	.align		4
.L_502:
        /*0464*/ 	.word	index@(.nv.constant0._ZN7cutlass13device_kernelIN5flash11enable_sm90INS1_16FlashAttnBwdSm90INS1_25CollectiveMainloopBwdSm90ILi2ELi2ELi2EN4cute5tupleIJNS5_1CILi1EEES8_S8_EEENS6_IJNS7_ILi64EEENS7_ILi128EEENS7_ILi96EEEEEENS_6half_tEfNS_4arch4Sm90ELb0ELb1ELb1ELb0ELb1ELb1ELb0ELb0ELi2ELi1ELi2ELi1ELb1EEENS1_24CollectiveEpilogueBwdGQAISD_fSG_Li256ELb0ELb1EEENS1_19SingleTileSchedulerILb0ELb0ELb0ELi128EEEEEEEEEvNT_6ParamsE)
        /*0468*/ 	.short	0x0210
        /*046a*/ 	.short	0x06f0


	//----- nvinfo : EIATTR_SW_WAR
	.align		4
.L_503:
        /*046c*/ 	.byte	0x04, 0x36
        /*046e*/ 	.short	(.L_505 - .L_504)
.L_504:
        /*0470*/ 	.word	0x00000008
.L_505:


//--------------------- .nv.info._ZN7cutlass13device_kernelIN5flash11enable_sm90INS1_16FlashAttnBwdSm90INS1_25CollectiveMainloopBwdSm90ILi2ELi2ELi2EN4cute5tupleIJNS5_1CILi1EEES8_S8_EEENS6_IJNS7_ILi64EEENS7_ILi128EEENS7_ILi96EEEEEENS_6half_tEfNS_4arch4Sm90ELb0ELb1ELb1ELb1ELb0ELb1ELb0ELb0ELi2ELi1ELi2ELi1ELb1EEENS1_21CollectiveEpilogueBwdISD_SE_SG_Li256ELb1ELb0ELi1EEENS1_19SingleTileSchedulerILb1ELb0ELb0ELi128EEEEEEEEEvNT_6ParamsE --------------------------
	.section	.nv.info._ZN7cutlass13device_kernelIN5flash11enable_sm90INS1_16FlashAttnBwdSm90INS1_25CollectiveMainloopBwdSm90ILi2ELi2ELi2EN4cute5tupleIJNS5_1CILi1EEES8_S8_EEENS6_IJNS7_ILi64EEENS7_ILi128EEENS7_ILi96EEEEEENS_6half_tEfNS_4arch4Sm90ELb0ELb1ELb1ELb1ELb0ELb1ELb0ELb0ELi2ELi1ELi2ELi1ELb1EEENS1_21CollectiveEpilogueBwdISD_SE_SG_Li256ELb1ELb0ELi1EEENS1_19SingleTileSchedulerILb1ELb0ELb0ELi128EEEEEEEEEvNT_6ParamsE,"",@"SHT_CUDA_INFO"
	.sectionflags	@""
	.align	4


	//----- nvinfo : EIATTR_CUDA_API_VERSION
	.align		4
        /*0000*/ 	.byte	0x04, 0x37
        /*0002*/ 	.short	(.L_507 - .L_506)
.L_506:
        /*0004*/ 	.word	0x00000082


	//----- nvinfo : EIATTR_KPARAM_INFO
	.align		4
.L_507:
        /*0008*/ 	.byte	0x04, 0x17
        /*000a*/ 	.short	(.L_509 - .L_508)
.L_508:
        /*000c*/ 	.word	0x00000000
        /*0010*/ 	.short	0x0000
        /*0012*/ 	.short	0x0070
        /*0014*/ 	.byte	0x00, 0xf0, 0x01, 0x1a


	//----- nvinfo : EIATTR_SPARSE_MMA_MASK
	.align		4
.L_509:
        /*0018*/ 	.byte	0x03, 0x50
        /*001a*/ 	.short	0x0000


	//----- nvinfo : EIATTR_MAXREG_COUNT
	.align		4
        /*001c*/ 	.byte	0x03, 0x1b
        /*001e*/ 	.short	0x00a8


	//----- nvinfo : EIATTR_NUM_BARRIERS
	.align		4
        /*0020*/ 	.byte	0x02, 0x4c
        /*0022*/ 	.byte	0x10
	.zero		1


	//----- nvinfo : EIATTR_EXTERNS
	.align		4
        /*0024*/ 	.byte	0x04, 0x0f
        /*0026*/ 	.short	(.L_511 - .L_510)


	//   ....[0]....
	.align		4
.L_510:
        /*0028*/ 	.word	index@(__assertfail)


	//----- nvinfo : EIATTR_ANNOTATIONS
	.align		4
.L_511:
        /*002c*/ 	.byte	0x04, 0x55
        /*002e*/ 	.short	(.L_513 - .L_512)


	//   ....[0]....
.L_512:
        /*0030*/ 	.word	0x00000001
        /*0034*/ 	.byte	0x30, 0x1b, 0x00, 0x00, 0x01, 0x00, 0x00, 0x00, 0x20, 0x2d, 0x00, 0x00, 0x01, 0x00, 0x00, 0x00
        /*0044*/ 	.byte	0xf0, 0x92, 0x00, 0x00, 0x01, 0x00, 0x00, 0x00, 0x80, 0x95, 0x00, 0x00, 0x01, 0x00, 0x00, 0x00
        /*0054*/ 	.byte	0xc0, 0xa2, 0x00, 0x00, 0x01, 0x00, 0x00, 0x00, 0xe0, 0xa2, 0x00, 0x00, 0x01, 0x00, 0x00, 0x00
        /*0064*/ 	.byte	0xc0, 0xa6, 0x00, 0x00


	//----- nvinfo : EIATTR_MERCURY_ISA_VERSION
	.align		4
.L_513:
        /*0068*/ 	.byte	0x03, 0x5f
        /*006a*/ 	.short	0x0101


	//----- nvinfo : EIATTR_INT_WARP_WIDE_INSTR_OFFSETS
	.align		4
        /*006c*/ 	.byte	0x04, 0x31
        /*006e*/ 	.short	(.L_515 - .L_514)


	//   ....[0]....
.L_514:
        /*0070*/ 	.word	0x00000190


	//   ....[1]....
        /*0074*/ 	.word	0x000001c0


	//----- nvinfo : EIATTR_COOP_GROUP_MASK_REGIDS
	.align		4
.L_515:
        /*0078*/ 	.byte	0x04, 0x29
        /*007a*/ 	.short	(.L_517 - .L_516)


	//   ....[0]....
.L_516:
        /*007c*/ 	.word	0xffffffff


	//   ....[1]....
        /*0080*/ 	.word	0xffffffff


	//   ....[2]....
        /*0084*/ 	.word	0xffffffff


	//   ....[3]....
        /*0088*/ 	.word	0xffffffff


	//   ....[4]....
        /*008c*/ 	.word	0xffffffff


	//   ....[5]....
        /*0090*/ 	.word	0xffffffff


	//   ....[6]....
        /*0094*/ 	.word	0xffffffff


	//   ....[7]....
        /*0098*/ 	.word	0x0500000f


	//----- nvinfo : EIATTR_COOP_GROUP_INSTR_OFFSETS
	.align		4
.L_517:
        /*009c*/ 	.byte	0x04, 0x28
        /*009e*/ 	.short	(.L_519 - .L_518)


	//   ....[0]....
.L_518:
        /*00a0*/ 	.word	0x00000070


	//   ....[1]....
        /*00a4*/ 	.word	0x000001a0


	//   ....[2]....
        /*00a8*/ 	.word	0x000001f0


	//   ....[3]....
        /*00ac*/ 	.word	0x000003e0


	//   ....[4]....
        /*00b0*/ 	.word	0x00000620


	//   ....[5]....
        /*00b4*/ 	.word	0x00001510


	//   ....[6]....
        /*00b8*/ 	.word	0x00006f70


	//   ....[7]....
        /*00bc*/ 	.word	0x0000b000


	//----- nvinfo : EIATTR_REG_RECONFIG
	.align		4
.L_519:
        /*00c0*/ 	.byte	0x01, 0x54
	.zero		2


	//----- nvinfo : EIATTR_SYSCALL_OFFSETS
	.align		4
        /*00c4*/ 	.byte	0x04, 0x46
        /*00c6*/ 	.short	(.L_521 - .L_520)


	//   ....[0]....
.L_520:
        /*00c8*/ 	.word	0x00001170


	//   ....[1]....
        /*00cc*/ 	.word	0x00001260


	//   ....[2]....
        /*00d0*/ 	.word	0x000013c0


	//   ....[3]....
        /*00d4*/ 	.word	0x000014b0


	//   ....[4]....
        /*00d8*/ 	.word	0x00001730


	//----- nvinfo : EIATTR_MBARRIER_INSTR_OFFSETS
	.align		4
.L_521:
        /*00dc*/ 	.byte	0x04, 0x39
        /*00de*/ 	.short	(.L_523 - .L_522)


	//   ....[0]....
.L_522:
        /*00e0*/ 	.word	0x00000290
        /*00e4*/ 	.word	0x000000ff
        /*00e8*/ 	.word	0x00026800
        /*00ec*/ 	.short	0x0100
        /*00ee*/ 	.byte	0x06
	.zero		1


	//   ....[1]....
        /*00f0*/ 	.word	0x00000390
        /*00f4*/ 	.word	0x000000ff
        /*00f8*/ 	.word	0x00026810
        /*00fc*/ 	.short	0x0100
        /*00fe*/ 	.byte	0x08
	.zero		1


	//   ....[2]....
        /*0100*/ 	.word	0x000003a0
        /*0104*/ 	.word	0x000000ff
        /*0108*/ 	.word	0x00026820
        /*010c*/ 	.short	0x0100
        /*010e*/ 	.byte	0x08
	.zero		1


	//   ....[3]....
        /*0110*/ 	.word	0x000003b0
        /*0114*/ 	.word	0x000000ff
        /*0118*/ 	.word	0x00026818
        /*011c*/ 	.short	0x0100
        /*011e*/ 	.byte	0x08
	.zero		1


	//   ....[4]....
        /*0120*/ 	.word	0x000003c0
        /*0124*/ 	.word	0x000000ff
        /*0128*/ 	.word	0x00026828
        /*012c*/ 	.short	0x0100
        /*012e*/ 	.byte	0x08
	.zero		1


	//   ....[5]....
        /*0130*/ 	.word	0x000004f0
        /*0134*/ 	.word	0x000000ff
        /*0138*/ 	.word	0x00026830
        /*013c*/ 	.short	0x0100
        /*013e*/ 	.byte	0x08
	.zero		1


	//   ....[6]....
        /*0140*/ 	.word	0x00000500
        /*0144*/ 	.word	0x000000ff
        /*0148*/ 	.word	0x00026840
        /*014c*/ 	.short	0x0100
        /*014e*/ 	.byte	0x08
	.zero		1


	//   ....[7]....
        /*0150*/ 	.word	0x00000510
        /*0154*/ 	.word	0x000000ff
        /*0158*/ 	.word	0x00026838
        /*015c*/ 	.short	0x0100
        /*015e*/ 	.byte	0x08
	.zero		1


	//   ....[8]....
        /*0160*/ 	.word	0x00000520
        /*0164*/ 	.word	0x000000ff
        /*0168*/ 	.word	0x00026848
        /*016c*/ 	.short	0x0100
        /*016e*/ 	.byte	0x08
	.zero		1


	//   ....[9]....
        /*0170*/ 	.word	0x00001550
        /*0174*/ 	.word	0x000000ed
        /*0178*/ 	.word	0x00026800
        /*017c*/ 	.short	0x010a
        /*017e*/ 	.byte	0x3f
	.zero		1


	//   ....[10]....
        /*0180*/ 	.word	0x000015f0
        /*0184*/ 	.word	0x000000ed
        /*0188*/ 	.word	0x00026800
        /*018c*/ 	.short	0x010a
        /*018e*/ 	.byte	0x3f
	.zero		1


	//   ....[11]....
        /*0190*/ 	.word	0x00001f80
        /*0194*/ 	.word	0x000000ff
        /*0198*/ 	.word	0x00026810
        /*019c*/ 	.short	0x010a
        /*019e*/ 	.byte	0x07
	.zero		1


	//   ....[12]....
        /*01a0*/ 	.word	0x00001fc0
        /*01a4*/ 	.word	0x000000ff
        /*01a8*/ 	.word	0x00026810
        /*01ac*/ 	.short	0x010a
        /*01ae*/ 	.byte	0x07
	.zero		1


	//   ....[13]....
        /*01b0*/ 	.word	0x00002400
        /*01b4*/ 	.word	0x000000ff
        /*01b8*/ 	.word	0x00026830
        /*01bc*/ 	.short	0x010a
        /*01be*/ 	.byte	0x07
	.zero		1


	//   ....[14]....
        /*01c0*/ 	.word	0x00002730
        /*01c4*/ 	.word	0x000000ff
        /*01c8*/ 	.word	0x00026830
        /*01cc*/ 	.short	0x010a
        /*01ce*/ 	.byte	0x07
	.zero		1


	//   ....[15]....
        /*01d0*/ 	.word	0x00004d10
        /*01d4*/ 	.word	0x000000ff
        /*01d8*/ 	.word	0x00000000
        /*01dc*/ 	.short	0x0101
        /*01de*/ 	.byte	0x0a
	.zero		1


	//   ....[16]....
        /*01e0*/ 	.word	0x00005020
        /*01e4*/ 	.word	0x000000ff
        /*01e8*/ 	.word	0x00000000
        /*01ec*/ 	.short	0x0101
        /*01ee*/ 	.byte	0x07
	.zero		1


	//   ....[17]....
        /*01f0*/ 	.word	0x00008cf0
        /*01f4*/ 	.word	0x0000000f
        /*01f8*/ 	.word	0x00026820
        /*01fc*/ 	.short	0x010a
        /*01fe*/ 	.byte	0x3f
	.zero		1


	//   ....[18]....
        /*0200*/ 	.word	0x00009600
        /*0204*/ 	.word	0x0000000f
        /*0208*/ 	.word	0x00026840
        /*020c*/ 	.short	0x010a
        /*020e*/ 	.byte	0x3f
	.zero		1


	//   ....[19]....
        /*0210*/ 	.word	0x00009940
        /*0214*/ 	.word	0x0000000f
        /*0218*/ 	.word	0x00026828
        /*021c*/ 	.short	0x010a
        /*021e*/ 	.byte	0x3f
	.zero		1


	//   ....[20]....
        /*0220*/ 	.word	0x00009c80
        /*0224*/ 	.word	0x0000000f
        /*0228*/ 	.word	0x00026848
        /*022c*/ 	.short	0x010a
        /*022e*/ 	.byte	0x3f
	.zero		1


	//   ....[21]....
        /*0230*/ 	.word	0x00009f60
        /*0234*/ 	.word	0x0000000f
        /*0238*/ 	.word	0x00026820
        /*023c*/ 	.short	0x010a
        /*023e*/ 	.byte	0x3f
	.zero		1


	//   ....[22]....
        /*0240*/ 	.word	0x0000a310
        /*0244*/ 	.word	0x0000000f
        /*0248*/ 	.word	0x00026840
        /*024c*/ 	.short	0x010a
        /*024e*/ 	.byte	0x3f
	.zero		1


	//   ....[23]....
        /*0250*/ 	.word	0x0000a620
        /*0254*/ 	.word	0x0000000f
        /*0258*/ 	.word	0x00026828
        /*025c*/ 	.short	0x010a
        /*025e*/ 	.byte	0x3f
	.zero		1


	//   ....[24]....
        /*0260*/ 	.word	0x0000a9a0
        /*0264*/ 	.word	0x00000003
        /*0268*/ 	.word	0x00026840
        /*026c*/ 	.short	0x010a
        /*026e*/ 	.byte	0x3f
	.zero		1


	//   ....[25]....
        /*0270*/ 	.word	0x0000ae70
        /*0274*/ 	.word	0x00000007
        /*0278*/ 	.word	0x00000000
        /*027c*/ 	.short	0x010a
        /*027e*/ 	.byte	0x3f
	.zero		1


	//   ....[26]....
        /*0280*/ 	.word	0x0000aec0
        /*0284*/ 	.word	0x00000003
        /*0288*/ 	.word	0x00000000
        /*028c*/ 	.short	0x010a
        /*028e*/ 	.byte	0x3f
	.zero		1


	//   ....[27]....
        /*0290*/ 	.word	0x0000af20
        /*0294*/ 	.word	0x00000005
        /*0298*/ 	.word	0x00000000
        /*029c*/ 	.short	0x010a
        /*029e*/ 	.byte	0x3f
	.zero		1


	//   ....[28]....
        /*02a0*/ 	.word	0x0000af50
        /*02a4*/ 	.word	0x00000003
        /*02a8*/ 	.word	0x00000000
        /*02ac*/ 	.short	0x010a
        /*02ae*/ 	.byte	0x3f
	.zero		1


	//   ....[29]....
        /*02b0*/ 	.word	0x0000b030
        /*02b4*/ 	.word	0x000000ed
        /*02b8*/ 	.word	0x00026800
        /*02bc*/ 	.short	0x010a
        /*02be*/ 	.byte	0x3f
	.zero		1


	//   ....[30]....
        /*02c0*/ 	.word	0x0000b090
        /*02c4*/ 	.word	0x00000005
        /*02c8*/ 	.word	0x00026810
        /*02cc*/ 	.short	0x010a
        /*02ce*/ 	.byte	0x3f
	.zero		1


	//   ....[31]....
        /*02d0*/ 	.word	0x0000b0f0
        /*02d4*/ 	.word	0x00000079
        /*02d8*/ 	.word	0x00026830
        /*02dc*/ 	.short	0x010a
        /*02de*/ 	.byte	0x3f
	.zero		1


	//   ....[32]....
        /*02e0*/ 	.word	0x0000b140
        /*02e4*/ 	.word	0x0000000f
        /*02e8*/ 	.word	0x00026820
        /*02ec*/ 	.short	0x010a
        /*02ee*/ 	.byte	0x3f
	.zero		1


	//   ....[33]....
        /*02f0*/ 	.word	0x0000b190
        /*02f4*/ 	.word	0x0000000f
        /*02f8*/ 	.word	0x00026840
        /*02fc*/ 	.short	0x010a
        /*02fe*/ 	.byte	0x3f
	.zero		1


	//   ....[34]....
        /*0300*/ 	.word	0x0000b1e0
        /*0304*/ 	.word	0x0000000f
        /*0308*/ 	.word	0x00026828
        /*030c*/ 	.short	0x010a
        /*030e*/ 	.byte	0x3f
	.zero		1


	//   ....[35]....
        /*0310*/ 	.word	0x0000b230
        /*0314*/ 	.word	0x0000000f
        /*0318*/ 	.word	0x00026848
        /*031c*/ 	.short	0x010a
        /*031e*/ 	.byte	0x3f
	.zero		1


	//   ....[36]....
        /*0320*/ 	.word	0x0000b290
        /*0324*/ 	.word	0x0000000f
        /*0328*/ 	.word	0x00026820
        /*032c*/ 	.short	0x010a
        /*032e*/ 	.byte	0x3f
	.zero		1


	//   ....[37]....
        /*0330*/ 	.word	0x0000b2e0
        /*0334*/ 	.word	0x0000000f
        /*0338*/ 	.word	0x00026840
        /*033c*/ 	.short	0x010a
        /*033e*/ 	.byte	0x3f
	.zero		1


	//   ....[38]....
        /*0340*/ 	.word	0x0000b330
        /*0344*/ 	.word	0x0000000f
        /*0348*/ 	.word	0x00026828
        /*034c*/ 	.short	0x010a
        /*034e*/ 	.byte	0x3f
	.zero		1


	//   ....[39]....
        /*0350*/ 	.word	0x0000b380
        /*0354*/ 	.word	0x00000003
        /*0358*/ 	.word	0x00026840
        /*035c*/ 	.short	0x010a
        /*035e*/ 	.byte	0x3f
	.zero		1


	//   ....[40]....
        /*0360*/ 	.word	0x0000b450
        /*0364*/ 	.word	0x00000007
        /*0368*/ 	.word	0x00000000
        /*036c*/ 	.short	0x010a
        /*036e*/ 	.byte	0x3f
	.zero		1


	//   ....[41]....
        /*0370*/ 	.word	0x0000b4a0
        /*0374*/ 	.word	0x00000003
        /*0378*/ 	.word	0x00000000
        /*037c*/ 	.short	0x010a
        /*037e*/ 	.byte	0x3f
	.zero		1


	//   ....[42]....
        /*0380*/ 	.word	0x0000b4f0
        /*0384*/ 	.word	0x00000005
        /*0388*/ 	.word	0x00000000
        /*038c*/ 	.short	0x010a
        /*038e*/ 	.byte	0x3f
	.zero		1


	//----- nvinfo : EIATTR_NUM_MBARRIERS
	.align		4
.L_523:
        /*0390*/ 	.byte	0x03, 0x38
        /*0392*/ 	.short	0x0009


	//----- nvinfo : EIATTR_EXIT_INSTR_OFFSETS
	.align		4
        /*0394*/ 	.byte	0x04, 0x1c
        /*0396*/ 	.short	(.L_525 - .L_524)


	//   ....[0]....
.L_524:
        /*0398*/ 	.word	0x0000afa0


	//----- nvinfo : EIATTR_MAX_THREADS
	.align		4
.L_525:
        /*039c*/ 	.byte	0x04, 0x05
        /*039e*/ 	.short	(.L_527 - .L_526)
.L_526:
        /*03a0*/ 	.word	0x00000180
        /*03a4*/ 	.word	0x00000001
        /*03a8*/ 	.word	0x00000001


	//----- nvinfo : EIATTR_CRS_STACK_SIZE
	.align		4
.L_527:
        /*03ac*/ 	.byte	0x04, 0x1e
        /*03ae*/ 	.short	(.L_529 - .L_528)
.L_528:
        /*03b0*/ 	.word	0x00000000


	//----- nvinfo : EIATTR_CBANK_PARAM_SIZE
	.align		4
.L_529:
        /*03b4*/ 	.byte	0x03, 0x19
        /*03b6*/ 	.short	0x06f0


	//----- nvinfo : EIATTR_PARAM_CBANK
	.align		4
        /*03b8*/ 	.byte	0x04, 0x0a
        /*03ba*/ 	.short	(.L_531 - .L_530)
	.align		4
.L_530:
        /*03bc*/ 	.word	index@(.nv.constant0._ZN7cutlass13device_kernelIN5flash11enable_sm90INS1_16FlashAttnBwdSm90INS1_25CollectiveMainloopBwdSm90ILi2ELi2ELi2EN4cute5tupleIJNS5_1CILi1EEES8_S8_EEENS6_IJNS7_ILi64EEENS7_ILi128EEENS7_ILi96EEEEEENS_6half_tEfNS_4arch4Sm90ELb0ELb1ELb1ELb1ELb0ELb1ELb0ELb0ELi2ELi1ELi2ELi1ELb1EEENS1_21CollectiveEpilogueBwdISD_SE_SG_Li256ELb1ELb0ELi1EEENS1_19SingleTileSchedulerILb1ELb0ELb0ELi128EEEEEEEEEvNT_6ParamsE)
        /*03c0*/ 	.short	0x0210
        /*03c2*/ 	.short	0x06f0


	//----- nvinfo : EIATTR_SW_WAR
	.align		4
.L_531:
        /*03c4*/ 	.byte	0x04, 0x36
        /*03c6*/ 	.short	(.L_533 - .L_532)
.L_532:
        /*03c8*/ 	.word	0x00000008
.L_533:


//--------------------- .nv.info._ZN7cutlass13device_kernelIN5flash11enable_sm90INS1_16FlashAttnBwdSm90INS1_25CollectiveMainloopBwdSm90ILi2ELi2ELi2EN4cute5tupleIJNS5_1CILi1EEES8_S8_EEENS6_IJNS7_ILi64EEENS7_ILi128EEENS7_ILi96EEEEEENS_6half_tEfNS_4arch4Sm90ELb0ELb1ELb1ELb1ELb1ELb1ELb0ELb0ELi2ELi1ELi2ELi1ELb1EEENS1_21CollectiveEpilogueBwdISD_SE_SG_Li256ELb1ELb0ELi1EEENS1_19SingleTileSchedulerILb1ELb0ELb0ELi128EEEEEEEEEvNT_6ParamsE --------------------------
	.section	.nv.info._ZN7cutlass13device_kernelIN5flash11enable_sm90INS1_16FlashAttnBwdSm90INS1_25CollectiveMainloopBwdSm90ILi2ELi2ELi2EN4cute5tupleIJNS5_1CILi1EEES8_S8_EEENS6_IJNS7_ILi64EEENS7_ILi128EEENS7_ILi96EEEEEENS_6half_tEfNS_4arch4Sm90ELb0ELb1ELb1ELb1ELb1ELb1ELb0ELb0ELi2ELi1ELi2ELi1ELb1EEENS1_21CollectiveEpilogueBwdISD_SE_SG_Li256ELb1ELb0ELi1EEENS1_19SingleTileSchedulerILb1ELb0ELb0ELi128EEEEEEEEEvNT_6ParamsE,"",@"SHT_CUDA_INFO"
	.sectionflags	@""
	.align	4


	//----- nvinfo : EIATTR_CUDA_API_VERSION
	.align		4
        /*0000*/ 	.byte	0x04, 0x37
        /*0002*/ 	.short	(.L_535 - .L_534)
.L_534:
        /*0004*/ 	.word	0x00000082


	//----- nvinfo : EIATTR_KPARAM_INFO
	.align		4
.L_535:
        /*0008*/ 	.byte	0x04, 0x17
        /*000a*/ 	.short	(.L_537 - .L_536)
.L_536:
        /*000c*/ 	.word	0x00000000
        /*0010*/ 	.short	0x0000
        /*0012*/ 	.short	0x0070
        /*0014*/ 	.byte	0x00, 0xf0, 0x01, 0x1a


	//----- nvinfo : EIATTR_SPARSE_MMA_MASK
	.align		4
.L_537:
        /*0018*/ 	.byte	0x03, 0x50
        /*001a*/ 	.short	0x0000


	//----- nvinfo : EIATTR_MAXREG_COUNT
	.align		4
        /*001c*/ 	.byte	0x03, 0x1b
        /*001e*/ 	.short	0x00a8


	//----- nvinfo : EIATTR_NUM_BARRIERS
	.align		4
        /*0020*/ 	.byte	0x02, 0x4c
        /*0022*/ 	.byte	0x10
	.zero		1


	//----- nvinfo : EIATTR_EXTERNS
	.align		4
        /*0024*/ 	.byte	0x04, 0x0f
        /*0026*/ 	.short	(.L_539 - .L_538)


	//   ....[0]....
	.align		4
.L_538:
        /*0028*/ 	.word	index@(__assertfail)


	//----- nvinfo : EIATTR_ANNOTATIONS
	.align		4
.L_539:
        /*002c*/ 	.byte	0x04, 0x55
        /*002e*/ 	.short	(.L_541 - .L_540)


	//   ....[0]....
.L_540:
        /*0030*/ 	.word	0x00000001
        /*0034*/ 	.byte	0x30, 0x1b, 0x00, 0x00, 0x01, 0x00, 0x00, 0x00, 0x20, 0x2d, 0x00, 0x00, 0x01, 0x00, 0x00, 0x00
        /*0044*/ 	.byte	0x30, 0xa2, 0x00, 0x00, 0x01, 0x00, 0x00, 0x00, 0xc0, 0xa4, 0x00, 0x00, 0x01, 0x00, 0x00, 0x00
        /*0054*/ 	.byte	0x00, 0xb2, 0x00, 0x00, 0x01, 0x00, 0x00, 0x00, 0x20, 0xb2, 0x00, 0x00, 0x01, 0x00, 0x00, 0x00
        /*0064*/ 	.byte	0x00, 0xb6, 0x00, 0x00


	//----- nvinfo : EIATTR_MERCURY_ISA_VERSION
	.align		4
.L_541:
        /*0068*/ 	.byte	0x03, 0x5f
        /*006a*/ 	.short	0x0101


	//----- nvinfo : EIATTR_INT_WARP_WIDE_INSTR_OFFSETS
	.align		4
        /*006c*/ 	.byte	0x04, 0x31
        /*006e*/ 	.short	(.L_543 - .L_542)


	//   ....[0]....
.L_542:
        /*0070*/ 	.word	0x00000190


	//   ....[1]....
        /*0074*/ 	.word	0x000001c0


	//   ....[2]....
        /*0078*/ 	.word	0x00007e60


	//   ....[3]....
        /*007c*/ 	.word	0x000084c0


	//   ....[4]....
        /*0080*/ 	.word	0x00008970


	//   ....[5]....
        /*0084*/ 	.word	0x00008c40


	//   ....[6]....
        /*0088*/ 	.word	0x00008ea0


	//   ....[7]....
        /*008c*/ 	.word	0x00009030


	//----- nvinfo : EIATTR_COOP_GROUP_MASK_REGIDS
	.align		4
.L_543:
        /*0090*/ 	.byte	0x04, 0x29
        /*0092*/ 	.short	(.L_545 - .L_544)


	//   ....[0]....
.L_544:
        /*0094*/ 	.word	0xffffffff


	//   ....[1]....
        /*0098*/ 	.word	0xffffffff


	//   ....[2]....
        /*009c*/ 	.word	0xffffffff


	//   ....[3]....
        /*00a0*/ 	.word	0xffffffff


	//   ....[4]....
        /*00a4*/ 	.word	0xffffffff


	//   ....[5]....
        /*00a8*/ 	.word	0xffffffff


	//   ....[6]....
        /*00ac*/ 	.word	0xffffffff


	//   ....[7]....
        /*00b0*/ 	.word	0xffffffff


	//   ....[8]....
        /*00b4*/ 	.word	0xffffffff


	//   ....[9]....
        /*00b8*/ 	.word	0xffffffff


	//   ....[10]....
        /*00bc*/ 	.word	0xffffffff


	//   ....[11]....
        /*00c0*/ 	.word	0xffffffff


	//   ....[12]....
        /*00c4*/ 	.word	0xffffffff


	//   ....[13]....
        /*00c8*/ 	.word	0xffffffff


	//   ....[14]....
        /*00cc*/ 	.word	0xffffffff


	//   ....[15]....
        /*00d0*/ 	.word	0xffffffff


	//   ....[16]....
        /*00d4*/ 	.word	0x0500000f


	//   ....[17]....
        /*00d8*/ 	.word	0x0500000f


	//   ....[18]....
        /*00dc*/ 	.word	0x0500000f


	//   ....[19]....
        /*00e0*/ 	.word	0x0500000f


	//----- nvinfo : EIATTR_COOP_GROUP_INSTR_OFFSETS
	.align		4
.L_545:
        /*00e4*/ 	.byte	0x04, 0x28
        /*00e6*/ 	.short	(.L_547 - .L_546)


	//   ....[0]....
.L_546:
        /*00e8*/ 	.word	0x00000070


	//   ....[1]....
        /*00ec*/ 	.word	0x000001a0


	//   ....[2]....
        /*00f0*/ 	.word	0x000001f0


	//   ....[3]....
        /*00f4*/ 	.word	0x000003e0


	//   ....[4]....
        /*00f8*/ 	.word	0x00000620


	//   ....[5]....
        /*00fc*/ 	.word	0x00001510


	//   ....[6]....
        /*0100*/ 	.word	0x00006f70


	//   ....[7]....
        /*0104*/ 	.word	0x00007a60


	//   ....[8]....
        /*0108*/ 	.word	0x00007d90


	//   ....[9]....
        /*010c*/ 	.word	0x00008120


	//   ....[10]....
        /*0110*/ 	.word	0x000083f0


	//   ....[11]....
        /*0114*/ 	.word	0x00008630


	//   ....[12]....
        /*0118*/ 	.word	0x000088a0


	//   ....[13]....
        /*011c*/ 	.word	0x00008b80


	//   ....[14]....
        /*0120*/ 	.word	0x00008da0


	//   ....[15]....
        /*0124*/ 	.word	0x00008f30


	//   ....[16]....
        /*0128*/ 	.word	0x0000bf40


	//   ....[17]....
        /*012c*/ 	.word	0x0000c0b0


	//   ....[18]....
        /*0130*/ 	.word	0x0000c120


	//   ....[19]....
        /*0134*/ 	.word	0x0000c190


	//----- nvinfo : EIATTR_REG_RECONFIG
	.align		4
.L_547:
        /*0138*/ 	.byte	0x01, 0x54
	.zero		2


	//----- nvinfo : EIATTR_SYSCALL_OFFSETS
	.align		4
        /*013c*/ 	.byte	0x04, 0x46
        /*013e*/ 	.short	(.L_549 - .L_548)


	//   ....[0]....
.L_548:
        /*0140*/ 	.word	0x00001170


	//   ....[1]....
        /*0144*/ 	.word	0x00001260


	//   ....[2]....
        /*0148*/ 	.word	0x000013c0


	//   ....[3]....
        /*014c*/ 	.word	0x000014b0


	//   ....[4]....
        /*0150*/ 	.word	0x00001730


	//----- nvinfo : EIATTR_MBARRIER_INSTR_OFFSETS
	.align		4
.L_549:
        /*0154*/ 	.byte	0x04, 0x39
        /*0156*/ 	.short	(.L_551 - .L_550)


	//   ....[0]....
.L_550:
        /*0158*/ 	.word	0x00000290
        /*015c*/ 	.word	0x000000ff
        /*0160*/ 	.word	0x00026800
        /*0164*/ 	.short	0x0100
        /*0166*/ 	.byte	0x06
	.zero		1


	//   ....[1]....
        /*0168*/ 	.word	0x00000390
        /*016c*/ 	.word	0x000000ff
        /*0170*/ 	.word	0x00026810
        /*0174*/ 	.short	0x0100
        /*0176*/ 	.byte	0x08
	.zero		1


	//   ....[2]....
        /*0178*/ 	.word	0x000003a0
        /*017c*/ 	.word	0x000000ff
        /*0180*/ 	.word	0x00026820
        /*0184*/ 	.short	0x0100
        /*0186*/ 	.byte	0x08
	.zero		1


	//   ....[3]....
        /*0188*/ 	.word	0x000003b0
        /*018c*/ 	.word	0x000000ff
        /*0190*/ 	.word	0x00026818
        /*0194*/ 	.short	0x0100
        /*0196*/ 	.byte	0x08
	.zero		1


	//   ....[4]....
        /*0198*/ 	.word	0x000003c0
        /*019c*/ 	.word	0x000000ff
        /*01a0*/ 	.word	0x00026828
        /*01a4*/ 	.short	0x0100
        /*01a6*/ 	.byte	0x08
	.zero		1


	//   ....[5]....
        /*01a8*/ 	.word	0x000004f0
        /*01ac*/ 	.word	0x000000ff
        /*01b0*/ 	.word	0x00026830
        /*01b4*/ 	.short	0x0100
        /*01b6*/ 	.byte	0x08
	.zero		1


	//   ....[6]....
        /*01b8*/ 	.word	0x00000500
        /*01bc*/ 	.word	0x000000ff
        /*01c0*/ 	.word	0x00026840
        /*01c4*/ 	.short	0x0100
        /*01c6*/ 	.byte	0x08
	.zero		1


	//   ....[7]....
        /*01c8*/ 	.word	0x00000510
        /*01cc*/ 	.word	0x000000ff
        /*01d0*/ 	.word	0x00026838
        /*01d4*/ 	.short	0x0100
        /*01d6*/ 	.byte	0x08
	.zero		1


	//   ....[8]....
        /*01d8*/ 	.word	0x00000520
        /*01dc*/ 	.word	0x000000ff
        /*01e0*/ 	.word	0x00026848
        /*01e4*/ 	.short	0x0100
        /*01e6*/ 	.byte	0x08
	.zero		1


	//   ....[9]....
        /*01e8*/ 	.word	0x00001550
        /*01ec*/ 	.word	0x000000ed
        /*01f0*/ 	.word	0x00026800
        /*01f4*/ 	.short	0x010a
        /*01f6*/ 	.byte	0x3f
	.zero		1


	//   ....[10]....
        /*01f8*/ 	.word	0x000015f0
        /*01fc*/ 	.word	0x000000ed
        /*0200*/ 	.word	0x00026800
        /*0204*/ 	.short	0x010a
        /*0206*/ 	.byte	0x3f
	.zero		1


	//   ....[11]....
        /*0208*/ 	.word	0x00001f80
        /*020c*/ 	.word	0x000000ff
        /*0210*/ 	.word	0x00026810
        /*0214*/ 	.short	0x010a
        /*0216*/ 	.byte	0x07
	.zero		1


	//   ....[12]....
        /*0218*/ 	.word	0x00001fc0
        /*021c*/ 	.word	0x000000ff
        /*0220*/ 	.word	0x00026810
        /*0224*/ 	.short	0x010a
        /*0226*/ 	.byte	0x07
	.zero		1


	//   ....[13]....
        /*0228*/ 	.word	0x00002400
        /*022c*/ 	.word	0x000000ff
        /*0230*/ 	.word	0x00026830
        /*0234*/ 	.short	0x010a
        /*0236*/ 	.byte	0x07
	.zero		1


	//   ....[14]....
        /*0238*/ 	.word	0x00002730
        /*023c*/ 	.word	0x000000ff
        /*0240*/ 	.word	0x00026830
        /*0244*/ 	.short	0x010a
        /*0246*/ 	.byte	0x07
	.zero		1


	//   ....[15]....
        /*0248*/ 	.word	0x00004d10
        /*024c*/ 	.word	0x000000ff
        /*0250*/ 	.word	0x00000000
        /*0254*/ 	.short	0x0101
        /*0256*/ 	.byte	0x0a
	.zero		1


	//   ....[16]....
        /*0258*/ 	.word	0x00005020
        /*025c*/ 	.word	0x000000ff
        /*0260*/ 	.word	0x00000000
        /*0264*/ 	.short	0x0101
        /*0266*/ 	.byte	0x07
	.zero		1


	//   ....[17]....
        /*0268*/ 	.word	0x00009c30
        /*026c*/ 	.word	0x0000000f
        /*0270*/ 	.word	0x00026820
        /*0274*/ 	.short	0x010a
        /*0276*/ 	.byte	0x3f
	.zero		1


	//   ....[18]....
        /*0278*/ 	.word	0x0000a540
        /*027c*/ 	.word	0x0000000f
        /*0280*/ 	.word	0x00026840
        /*0284*/ 	.short	0x010a
        /*0286*/ 	.byte	0x3f
	.zero		1


	//   ....[19]....
        /*0288*/ 	.word	0x0000a880
        /*028c*/ 	.word	0x0000000f
        /*0290*/ 	.word	0x00026828
        /*0294*/ 	.short	0x010a
        /*0296*/ 	.byte	0x3f
	.zero		1


	//   ....[20]....
        /*0298*/ 	.word	0x0000abc0
        /*029c*/ 	.word	0x0000000f
        /*02a0*/ 	.word	0x00026848
        /*02a4*/ 	.short	0x010a
        /*02a6*/ 	.byte	0x3f
	.zero		1


	//   ....[21]....
        /*02a8*/ 	.word	0x0000aea0
        /*02ac*/ 	.word	0x0000000f
        /*02b0*/ 	.word	0x00026820
        /*02b4*/ 	.short	0x010a
        /*02b6*/ 	.byte	0x3f
	.zero		1


	//   ....[22]....
        /*02b8*/ 	.word	0x0000b250
        /*02bc*/ 	.word	0x0000000f
        /*02c0*/ 	.word	0x00026840
        /*02c4*/ 	.short	0x010a
        /*02c6*/ 	.byte	0x3f
	.zero		1


	//   ....[23]....
        /*02c8*/ 	.word	0x0000b560
        /*02cc*/ 	.word	0x0000000f
        /*02d0*/ 	.word	0x00026828
        /*02d4*/ 	.short	0x010a
        /*02d6*/ 	.byte	0x3f
	.zero		1


	//   ....[24]....
        /*02d8*/ 	.word	0x0000b8e0
        /*02dc*/ 	.word	0x00000003
        /*02e0*/ 	.word	0x00026840
        /*02e4*/ 	.short	0x010a
        /*02e6*/ 	.byte	0x3f
	.zero		1


	//   ....[25]....
        /*02e8*/ 	.word	0x0000bdb0
        /*02ec*/ 	.word	0x00000007
        /*02f0*/ 	.word	0x00000000
        /*02f4*/ 	.short	0x010a
        /*02f6*/ 	.byte	0x3f
	.zero		1


	//   ....[26]....
        /*02f8*/ 	.word	0x0000be00
        /*02fc*/ 	.word	0x00000003
        /*0300*/ 	.word	0x00000000
        /*0304*/ 	.short	0x010a
        /*0306*/ 	.byte	0x3f
	.zero		1


	//   ....[27]....
        /*0308*/ 	.word	0x0000be60
        /*030c*/ 	.word	0x00000005
        /*0310*/ 	.word	0x00000000
        /*0314*/ 	.short	0x010a
        /*0316*/ 	.byte	0x3f
	.zero		1


	//   ....[28]....
        /*0318*/ 	.word	0x0000be90
        /*031c*/ 	.word	0x00000003
        /*0320*/ 	.word	0x00000000
        /*0324*/ 	.short	0x010a
        /*0326*/ 	.byte	0x3f
	.zero		1


	//   ....[29]....
        /*0328*/ 	.word	0x0000bf70
        /*032c*/ 	.word	0x000000ed
        /*0330*/ 	.word	0x00026800
        /*0334*/ 	.short	0x010a
        /*0336*/ 	.byte	0x3f
	.zero		1


	//   ....[30]....
        /*0338*/ 	.word	0x0000bfd0
        /*033c*/ 	.word	0x00000005
        /*0340*/ 	.word	0x00026810
        /*0344*/ 	.short	0x010a
        /*0346*/ 	.byte	0x3f
	.zero		1


	//   ....[31]....
        /*0348*/ 	.word	0x0000c030
        /*034c*/ 	.word	0x00000079
        /*0350*/ 	.word	0x00026830
        /*0354*/ 	.short	0x010a
        /*0356*/ 	.byte	0x3f
	.zero		1


	//   ....[32]....
        /*0358*/ 	.word	0x0000c1d0
        /*035c*/ 	.word	0x0000000f
        /*0360*/ 	.word	0x00026820
        /*0364*/ 	.short	0x010a
        /*0366*/ 	.byte	0x3f
	.zero		1


	//   ....[33]....
        /*0368*/ 	.word	0x0000c220
        /*036c*/ 	.word	0x0000000f
        /*0370*/ 	.word	0x00026840
        /*0374*/ 	.short	0x010a
        /*0376*/ 	.byte	0x3f
	.zero		1


	//   ....[34]....
        /*0378*/ 	.word	0x0000c270
        /*037c*/ 	.word	0x0000000f
        /*0380*/ 	.word	0x00026828
        /*0384*/ 	.short	0x010a
        /*0386*/ 	.byte	0x3f
	.zero		1


	//   ....[35]....
        /*0388*/ 	.word	0x0000c2c0
        /*038c*/ 	.word	0x0000000f
        /*0390*/ 	.word	0x00026848
        /*0394*/ 	.short	0x010a
        /*0396*/ 	.byte	0x3f
	.zero		1


	//   ....[36]....
        /*0398*/ 	.word	0x0000c320
        /*039c*/ 	.word	0x0000000f
        /*03a0*/ 	.word	0x00026820
        /*03a4*/ 	.short	0x010a
        /*03a6*/ 	.byte	0x3f
	.zero		1


	//   ....[37]....
        /*03a8*/ 	.word	0x0000c370
        /*03ac*/ 	.word	0x0000000f
        /*03b0*/ 	.word	0x00026840
        /*03b4*/ 	.short	0x010a
        /*03b6*/ 	.byte	0x3f
	.zero		1


	//   ....[38]....
        /*03b8*/ 	.word	0x0000c3c0
        /*03bc*/ 	.word	0x0000000f
        /*03c0*/ 	.word	0x00026828
        /*03c4*/ 	.short	0x010a
        /*03c6*/ 	.byte	0x3f
	.zero		1


	//   ....[39]....
        /*03c8*/ 	.word	0x0000c410
        /*03cc*/ 	.word	0x00000003
        /*03d0*/ 	.word	0x00026840
        /*03d4*/ 	.short	0x010a
        /*03d6*/ 	.byte	0x3f
	.zero		1


	//   ....[40]....
        /*03d8*/ 	.word	0x0000c4e0
        /*03dc*/ 	.word	0x00000007
        /*03e0*/ 	.word	0x00000000
        /*03e4*/ 	.short	0x010a
        /*03e6*/ 	.byte	0x3f
	.zero		1


	//   ....[41]....
        /*03e8*/ 	.word	0x0000c530
        /*03ec*/ 	.word	0x00000003
        /*03f0*/ 	.word	0x00000000
        /*03f4*/ 	.short	0x010a
        /*03f6*/ 	.byte	0x3f
	.zero		1


	//   ....[42]....
        /*03f8*/ 	.word	0x0000c580
        /*03fc*/ 	.word	0x00000005
        /*0400*/ 	.word	0x00000000
        /*0404*/ 	.short	0x010a
        /*0406*/ 	.byte	0x3f
	.zero		1


	//----- nvinfo : EIATTR_NUM_MBARRIERS
	.align		4
.L_551:
        /*0408*/ 	.byte	0x03, 0x38
        /*040a*/ 	.short	0x0009


	//----- nvinfo : EIATTR_EXIT_INSTR_OFFSETS
	.align		4
        /*040c*/ 	.byte	0x04, 0x1c
        /*040e*/ 	.short	(.L_553 - .L_552)


	//   ....[0]....
.L_552:
        /*0410*/ 	.word	0x0000bee0


	//----- nvinfo : EIATTR_MAX_THREADS
	.align		4
.L_553:
        /*0414*/ 	.byte	0x04, 0x05
        /*0416*/ 	.short	(.L_555 - .L_554)
.L_554:
        /*0418*/ 	.word	0x00000180
        /*041c*/ 	.word	0x00000001
        /*0420*/ 	.word	0x00000001


	//----- nvinfo : EIATTR_CRS_STACK_SIZE
	.align		4
.L_555:
        /*0424*/ 	.byte	0x04, 0x1e
        /*0426*/ 	.short	(.L_557 - .L_556)
.L_556:
        /*0428*/ 	.word	0x00000000


	//----- nvinfo : EIATTR_CBANK_PARAM_SIZE
	.align		4
.L_557:
        /*042c*/ 	.byte	0x03, 0x19
        /*042e*/ 	.short	0x06f0


	//----- nvinfo : EIATTR_PARAM_CBANK
	.align		4
        /*0430*/ 	.byte	0x04, 0x0a
        /*0432*/ 	.short	(.L_559 - .L_558)
	.align		4
.L_558:
        /*0434*/ 	.word	index@(.nv.constant0._ZN7cutlass13device_kernelIN5flash11enable_sm90INS1_16FlashAttnBwdSm90INS1_25CollectiveMainloopBwdSm90ILi2ELi2ELi2EN4cute5tupleIJNS5_1CILi1EEES8_S8_EEENS6_IJNS7_ILi64EEENS7_ILi128EEENS7_ILi96EEEEEENS_6half_tEfNS_4arch4Sm90ELb0ELb1ELb1ELb1ELb1ELb1ELb0ELb0ELi2ELi1ELi2ELi1ELb1EEENS1_21CollectiveEpilogueBwdISD_SE_SG_Li256ELb1ELb0ELi1EEENS1_19SingleTileSchedulerILb1ELb0ELb0ELi128EEEEEEEEEvNT_6ParamsE)
        /*0438*/ 	.short	0x0210
        /*043a*/ 	.short	0x06f0


	//----- nvinfo : EIATTR_SW_WAR
	.align		4
.L_559:
        /*043c*/ 	.byte	0x04, 0x36
        /*043e*/ 	.short	(.L_561 - .L_560)
.L_560:
        /*0440*/ 	.word	0x00000008
.L_561:


//--------------------- .nv.info._ZN7cutlass13device_kernelIN5flash11enable_sm90INS1_16FlashAttnBwdSm90INS1_25CollectiveMainloopBwdSm90ILi2ELi2ELi2EN4cute5tupleIJNS5_1CILi1EEES8_S8_EEENS6_IJNS7_ILi64EEENS7_ILi128EEENS7_ILi96EEEEEENS_6half_tEfNS_4arch4Sm90ELb0ELb1ELb1ELb1ELb0ELb1ELb0ELb0ELi2ELi1ELi2ELi1ELb1EEENS1_24CollectiveEpilogueBwdGQAISD_fSG_Li256ELb1ELb0EEENS1_19SingleTileSchedulerILb1ELb0ELb0ELi128EEEEEEEEEvNT_6ParamsE --------------------------
	.section	.nv.info._ZN7cutlass13device_kernelIN5flash11enable_sm90INS1_16FlashAttnBwdSm90INS1_25CollectiveMainloopBwdSm90ILi2ELi2ELi2EN4cute5tupleIJNS5_1CILi1EEES8_S8_EEENS6_IJNS7_ILi64EEENS7_ILi128EEENS7_ILi96EEEEEENS_6half_tEfNS_4arch4Sm90ELb0ELb1ELb1ELb1ELb0ELb1ELb0ELb0ELi2ELi1ELi2ELi1ELb1EEENS1_24CollectiveEpilogueBwdGQAISD_fSG_Li256ELb1ELb0EEENS1_19SingleTileSchedulerILb1ELb0ELb0ELi128EEEEEEEEEvNT_6ParamsE,"",@"SHT_CUDA_INFO"
	.sectionflags	@""
	.align	4


	//----- nvinfo : EIATTR_CUDA_API_VERSION
	.align		4
        /*0000*/ 	.byte	0x04, 0x37
        /*0002*/ 	.short	(.L_563 - .L_562)
.L_562:
        /*0004*/ 	.word	0x00000082


	//----- nvinfo : EIATTR_KPARAM_INFO
	.align		4
.L_563:
        /*0008*/ 	.byte	0x04, 0x17
        /*000a*/ 	.short	(.L_565 - .L_564)
.L_564:
        /*000c*/ 	.word	0x00000000
        /*0010*/ 	.short	0x0000
        /*0012*/ 	.short	0x0070
        /*0014*/ 	.byte	0x00, 0xf0, 0x01, 0x1a


	//----- nvinfo : EIATTR_SPARSE_MMA_MASK
	.align		4
.L_565:
        /*0018*/ 	.byte	0x03, 0x50
        /*001a*/ 	.short	0x0000


	//----- nvinfo : EIATTR_MAXREG_COUNT
	.align		4
        /*001c*/ 	.byte	0x03, 0x1b
        /*001e*/ 	.short	0x00a8


	//----- nvinfo : EIATTR_NUM_BARRIERS
	.align		4
        /*0020*/ 	.byte	0x02, 0x4c
        /*0022*/ 	.byte	0x10
	.zero		1


	//----- nvinfo : EIATTR_EXTERNS
	.align		4
        /*0024*/ 	.byte	0x04, 0x0f
        /*0026*/ 	.short	(.L_567 - .L_566)


	//   ....[0]....
	.align		4
.L_566:
        /*0028*/ 	.word	index@(__assertfail)


	//----- nvinfo : EIATTR_ANNOTATIONS
	.align		4
.L_567:
        /*002c*/ 	.byte	0x04, 0x55
        /*002e*/ 	.short	(.L_569 - .L_568)


	//   ....[0]....
.L_568:
        /*0030*/ 	.word	0x00000001
        /*0034*/ 	.byte	0x30, 0x1b, 0x00, 0x00, 0x01, 0x00, 0x00, 0x00, 0x20, 0x2d, 0x00, 0x00, 0x01, 0x00, 0x00, 0x00
        /*0044*/ 	.byte	0x90, 0x80, 0x00, 0x00, 0x01, 0x00, 0x00, 0x00, 0x20, 0x83, 0x00, 0x00, 0x01, 0x00, 0x00, 0x00
        /*0054*/ 	.byte	0x60, 0x90, 0x00, 0x00, 0x01, 0x00, 0x00, 0x00, 0x80, 0x90, 0x00, 0x00, 0x01, 0x00, 0x00, 0x00
        /*0064*/ 	.byte	0x60, 0x94, 0x00, 0x00


	//----- nvinfo : EIATTR_MERCURY_ISA_VERSION
	.align		4
.L_569:
        /*0068*/ 	.byte	0x03, 0x5f
        /*006a*/ 	.short	0x0101


	//----- nvinfo : EIATTR_INT_WARP_WIDE_INSTR_OFFSETS
	.align		4
        /*006c*/ 	.byte	0x04, 0x31
        /*006e*/ 	.short	(.L_571 - .L_570)


	//   ....[0]....
.L_570:
        /*0070*/ 	.word	0x00000190


	//   ....[1]....
        /*0074*/ 	.word	0x000001c0


	//----- nvinfo : EIATTR_COOP_GROUP_MASK_REGIDS
	.align		4
.L_571:
        /*0078*/ 	.byte	0x04, 0x29
        /*007a*/ 	.short	(.L_573 - .L_572)


	//   ....[0]....
.L_572:
        /*007c*/ 	.word	0xffffffff


	//   ....[1]....
        /*0080*/ 	.word	0xffffffff


	//   ....[2]....
        /*0084*/ 	.word	0xffffffff


	//   ....[3]....
        /*0088*/ 	.word	0xffffffff


	//   ....[4]....
        /*008c*/ 	.word	0xffffffff


	//   ....[5]....
        /*0090*/ 	.word	0xffffffff


	//   ....[6]....
        /*0094*/ 	.word	0xffffffff


	//   ....[7]....
        /*0098*/ 	.word	0x0500000f


	//----- nvinfo : EIATTR_COOP_GROUP_INSTR_OFFSETS
	.align		4
.L_573:
        /*009c*/ 	.byte	0x04, 0x28
        /*009e*/ 	.short	(.L_575 - .L_574)


	//   ....[0]....
.L_574:
        /*00a0*/ 	.word	0x00000070


	//   ....[1]....
        /*00a4*/ 	.word	0x000001a0


	//   ....[2]....
        /*00a8*/ 	.word	0x000001f0


	//   ....[3]....
        /*00ac*/ 	.word	0x000003e0


	//   ....[4]....
        /*00b0*/ 	.word	0x00000620


	//   ....[5]....
        /*00b4*/ 	.word	0x00001510


	//   ....[6]....
        /*00b8*/ 	.word	0x00005cd0


	//   ....[7]....
        /*00bc*/ 	.word	0x00009da0


	//----- nvinfo : EIATTR_REG_RECONFIG
	.align		4
.L_575:
        /*00c0*/ 	.byte	0x01, 0x54
	.zero		2


	//----- nvinfo : EIATTR_SYSCALL_OFFSETS
	.align		4
        /*00c4*/ 	.byte	0x04, 0x46
        /*00c6*/ 	.short	(.L_577 - .L_576)


	//   ....[0]....
.L_576:
        /*00c8*/ 	.word	0x00001170


	//   ....[1]....
        /*00cc*/ 	.word	0x00001260


	//   ....[2]....
        /*00d0*/ 	.word	0x000013c0


	//   ....[3]....
        /*00d4*/ 	.word	0x000014b0


	//   ....[4]....
        /*00d8*/ 	.word	0x00001730


	//----- nvinfo : EIATTR_MBARRIER_INSTR_OFFSETS
	.align		4
.L_577:
        /*00dc*/ 	.byte	0x04, 0x39
        /*00de*/ 	.short	(.L_579 - .L_578)


	//   ....[0]....
.L_578:
        /*00e0*/ 	.word	0x00000290
        /*00e4*/ 	.word	0x000000ff
        /*00e8*/ 	.word	0x00026800
        /*00ec*/ 	.short	0x0100
        /*00ee*/ 	.byte	0x06
	.zero		1


	//   ....[1]....
        /*00f0*/ 	.word	0x00000390
        /*00f4*/ 	.word	0x000000ff
        /*00f8*/ 	.word	0x00026810
        /*00fc*/ 	.short	0x0100
        /*00fe*/ 	.byte	0x08
	.zero		1


	//   ....[2]....
        /*0100*/ 	.word	0x000003a0
        /*0104*/ 	.word	0x000000ff
        /*0108*/ 	.word	0x00026820
        /*010c*/ 	.short	0x0100
        /*010e*/ 	.byte	0x08
	.zero		1


	//   ....[3]....
        /*0110*/ 	.word	0x000003b0
        /*0114*/ 	.word	0x000000ff
        /*0118*/ 	.word	0x00026818
        /*011c*/ 	.short	0x0100
        /*011e*/ 	.byte	0x08
	.zero		1


	//   ....[4]....
        /*0120*/ 	.word	0x000003c0
        /*0124*/ 	.word	0x000000ff
        /*0128*/ 	.word	0x00026828
        /*012c*/ 	.short	0x0100
        /*012e*/ 	.byte	0x08
	.zero		1


	//   ....[5]....
        /*0130*/ 	.word	0x000004f0
        /*0134*/ 	.word	0x000000ff
        /*0138*/ 	.word	0x00026830
        /*013c*/ 	.short	0x0100
        /*013e*/ 	.byte	0x08
	.zero		1


	//   ....[6]....
        /*0140*/ 	.word	0x00000500
        /*0144*/ 	.word	0x000000ff
        /*0148*/ 	.word	0x00026840
        /*014c*/ 	.short	0x0100
        /*014e*/ 	.byte	0x08
	.zero		1


	//   ....[7]....
        /*0150*/ 	.word	0x00000510
        /*0154*/ 	.word	0x000000ff
        /*0158*/ 	.word	0x00026838
        /*015c*/ 	.short	0x0100
        /*015e*/ 	.byte	0x08
	.zero		1


	//   ....[8]....
        /*0160*/ 	.word	0x00000520
        /*0164*/ 	.word	0x000000ff
        /*0168*/ 	.word	0x00026848
        /*016c*/ 	.short	0x0100
        /*016e*/ 	.byte	0x08
	.zero		1


	//   ....[9]....
        /*0170*/ 	.word	0x00001550
        /*0174*/ 	.word	0x000000ed
        /*0178*/ 	.word	0x00026800
        /*017c*/ 	.short	0x010a
        /*017e*/ 	.byte	0x3f
	.zero		1


	//   ....[10]....
        /*0180*/ 	.word	0x000015f0
        /*0184*/ 	.word	0x000000ed
        /*0188*/ 	.word	0x00026800
        /*018c*/ 	.short	0x010a
        /*018e*/ 	.byte	0x3f
	.zero		1


	//   ....[11]....
        /*0190*/ 	.word	0x00001f80
        /*0194*/ 	.word	0x000000ff
        /*0198*/ 	.word	0x00026810
        /*019c*/ 	.short	0x010a
        /*019e*/ 	.byte	0x07
	.zero		1


	//   ....[12]....
        /*01a0*/ 	.word	0x00001fc0
        /*01a4*/ 	.word	0x000000ff
        /*01a8*/ 	.word	0x00026810
        /*01ac*/ 	.short	0x010a
        /*01ae*/ 	.byte	0x07
	.zero		1


	//   ....[13]....
        /*01b0*/ 	.word	0x00002400
        /*01b4*/ 	.word	0x000000ff
        /*01b8*/ 	.word	0x00026830
        /*01bc*/ 	.short	0x010a
        /*01be*/ 	.byte	0x07
	.zero		1


	//   ....[14]....
        /*01c0*/ 	.word	0x00002730
        /*01c4*/ 	.word	0x000000ff
        /*01c8*/ 	.word	0x00026830
        /*01cc*/ 	.short	0x010a
        /*01ce*/ 	.byte	0x07
	.zero		1


	//   ....[15]....
        /*01d0*/ 	.word	0x00004d10
        /*01d4*/ 	.word	0x000000ff
        /*01d8*/ 	.word	0x00000000
        /*01dc*/ 	.short	0x0101
        /*01de*/ 	.byte	0x0a
	.zero		1


	//   ....[16]....
        /*01e0*/ 	.word	0x00005020
        /*01e4*/ 	.word	0x000000ff
        /*01e8*/ 	.word	0x00000000
        /*01ec*/ 	.short	0x0101
        /*01ee*/ 	.byte	0x07
	.zero		1


	//   ....[17]....
        /*01f0*/ 	.word	0x00007a90
        /*01f4*/ 	.word	0x0000000f
        /*01f8*/ 	.word	0x00026820
        /*01fc*/ 	.short	0x010a
        /*01fe*/ 	.byte	0x3f
	.zero		1


	//   ....[18]....
        /*0200*/ 	.word	0x000083a0
        /*0204*/ 	.word	0x0000000f
        /*0208*/ 	.word	0x00026840
        /*020c*/ 	.short	0x010a
        /*020e*/ 	.byte	0x3f
	.zero		1


	//   ....[19]....
        /*0210*/ 	.word	0x000086e0
        /*0214*/ 	.word	0x0000000f
        /*0218*/ 	.word	0x00026828
        /*021c*/ 	.short	0x010a
        /*021e*/ 	.byte	0x3f
	.zero		1


	//   ....[20]....
        /*0220*/ 	.word	0x00008a20
        /*0224*/ 	.word	0x0000000f
        /*0228*/ 	.word	0x00026848
        /*022c*/ 	.short	0x010a
        /*022e*/ 	.byte	0x3f
	.zero		1


	//   ....[21]....
        /*0230*/ 	.word	0x00008d00
        /*0234*/ 	.word	0x0000000f
        /*0238*/ 	.word	0x00026820
        /*023c*/ 	.short	0x010a
        /*023e*/ 	.byte	0x3f
	.zero		1


	//   ....[22]....
        /*0240*/ 	.word	0x000090b0
        /*0244*/ 	.word	0x0000000f
        /*0248*/ 	.word	0x00026840
        /*024c*/ 	.short	0x010a
        /*024e*/ 	.byte	0x3f
	.zero		1


	//   ....[23]....
        /*0250*/ 	.word	0x000093c0
        /*0254*/ 	.word	0x0000000f
        /*0258*/ 	.word	0x00026828
        /*025c*/ 	.short	0x010a
        /*025e*/ 	.byte	0x3f
	.zero		1


	//   ....[24]....
        /*0260*/ 	.word	0x00009740
        /*0264*/ 	.word	0x00000003
        /*0268*/ 	.word	0x00026840
        /*026c*/ 	.short	0x010a
        /*026e*/ 	.byte	0x3f
	.zero		1


	//   ....[25]....
        /*0270*/ 	.word	0x00009c10
        /*0274*/ 	.word	0x00000007
        /*0278*/ 	.word	0x00000000
        /*027c*/ 	.short	0x010a
        /*027e*/ 	.byte	0x3f
	.zero		1


	//   ....[26]....
        /*0280*/ 	.word	0x00009c60
        /*0284*/ 	.word	0x00000003
        /*0288*/ 	.word	0x00000000
        /*028c*/ 	.short	0x010a
        /*028e*/ 	.byte	0x3f
	.zero		1


	//   ....[27]....
        /*0290*/ 	.word	0x00009cc0
        /*0294*/ 	.word	0x00000005
        /*0298*/ 	.word	0x00000000
        /*029c*/ 	.short	0x010a
        /*029e*/ 	.byte	0x3f
	.zero		1


	//   ....[28]....
        /*02a0*/ 	.word	0x00009cf0
        /*02a4*/ 	.word	0x00000003
        /*02a8*/ 	.word	0x00000000
        /*02ac*/ 	.short	0x010a
        /*02ae*/ 	.byte	0x3f
	.zero		1


	//   ....[29]....
        /*02b0*/ 	.word	0x00009dd0
        /*02b4*/ 	.word	0x000000ed
        /*02b8*/ 	.word	0x00026800
        /*02bc*/ 	.short	0x010a
        /*02be*/ 	.byte	0x3f
	.zero		1


	//   ....[30]....
        /*02c0*/ 	.word	0x00009e30
        /*02c4*/ 	.word	0x00000005
        /*02c8*/ 	.word	0x00026810
        /*02cc*/ 	.short	0x010a
        /*02ce*/ 	.byte	0x3f
	.zero		1


	//   ....[31]....
        /*02d0*/ 	.word	0x00009e90
        /*02d4*/ 	.word	0x00000079
        /*02d8*/ 	.word	0x00026830
        /*02dc*/ 	.short	0x010a
        /*02de*/ 	.byte	0x3f
	.zero		1


	//   ....[32]....
        /*02e0*/ 	.word	0x00009ee0
        /*02e4*/ 	.word	0x0000000f
        /*02e8*/ 	.word	0x00026820
        /*02ec*/ 	.short	0x010a
        /*02ee*/ 	.byte	0x3f
	.zero		1


	//   ....[33]....
        /*02f0*/ 	.word	0x00009f30
        /*02f4*/ 	.word	0x0000000f
        /*02f8*/ 	.word	0x00026840
        /*02fc*/ 	.short	0x010a
        /*02fe*/ 	.byte	0x3f
	.zero		1


	//   ....[34]....
        /*0300*/ 	.word	0x00009f80
        /*0304*/ 	.word	0x0000000f
        /*0308*/ 	.word	0x00026828
        /*030c*/ 	.short	0x010a
        /*030e*/ 	.byte	0x3f
	.zero		1


	//   ....[35]....
        /*0310*/ 	.word	0x00009fd0
        /*0314*/ 	.word	0x0000000f
        /*0318*/ 	.word	0x00026848
        /*031c*/ 	.short	0x010a
        /*031e*/ 	.byte	0x3f
	.zero		1


	//   ....[36]....
        /*0320*/ 	.word	0x0000a030
        /*0324*/ 	.word	0x0000000f
        /*0328*/ 	.word	0x00026820
        /*032c*/ 	.short	0x010a
        /*032e*/ 	.byte	0x3f
	.zero		1


	//   ....[37]....
        /*0330*/ 	.word	0x0000a080
        /*0334*/ 	.word	0x0000000f
        /*0338*/ 	.word	0x00026840
        /*033c*/ 	.short	0x010a
        /*033e*/ 	.byte	0x3f
	.zero		1


	//   ....[38]....
        /*0340*/ 	.word	0x0000a0d0
        /*0344*/ 	.word	0x0000000f
        /*0348*/ 	.word	0x00026828
        /*034c*/ 	.short	0x010a
        /*034e*/ 	.byte	0x3f
	.zero		1


	//   ....[39]....
        /*0350*/ 	.word	0x0000a120
        /*0354*/ 	.word	0x00000003
        /*0358*/ 	.word	0x00026840
        /*035c*/ 	.short	0x010a
        /*035e*/ 	.byte	0x3f
	.zero		1


	//   ....[40]....
        /*0360*/ 	.word	0x0000a1f0
        /*0364*/ 	.word	0x00000007
        /*0368*/ 	.word	0x00000000
        /*036c*/ 	.short	0x010a
        /*036e*/ 	.byte	0x3f
	.zero		1


	//   ....[41]....
        /*0370*/ 	.word	0x0000a240
        /*0374*/ 	.word	0x00000003
        /*0378*/ 	.word	0x00000000
        /*037c*/ 	.short	0x010a
        /*037e*/ 	.byte	0x3f
	.zero		1


	//   ....[42]....
        /*0380*/ 	.word	0x0000a290
        /*0384*/ 	.word	0x00000005
        /*0388*/ 	.word	0x00000000
        /*038c*/ 	.short	0x010a
        /*038e*/ 	.byte	0x3f
	.zero		1


	//----- nvinfo : EIATTR_NUM_MBARRIERS
	.align		4
.L_579:
        /*0390*/ 	.byte	0x03, 0x38
        /*0392*/ 	.short	0x0009


	//----- nvinfo : EIATTR_EXIT_INSTR_OFFSETS
	.align		4
        /*0394*/ 	.byte	0x04, 0x1c
        /*0396*/ 	.short	(.L_581 - .L_580)


	//   ....[0]....
.L_580:
        /*0398*/ 	.word	0x00009d40


	//----- nvinfo : EIATTR_MAX_THREADS
	.align		4
.L_581:
        /*039c*/ 	.byte	0x04, 0x05
        /*039e*/ 	.short	(.L_583 - .L_582)
.L_582:
        /*03a0*/ 	.word	0x00000180
        /*03a4*/ 	.word	0x00000001
        /*03a8*/ 	.word	0x00000001


	//----- nvinfo : EIATTR_CRS_STACK_SIZE
	.align		4
.L_583:
        /*03ac*/ 	.byte	0x04, 0x1e
        /*03ae*/ 	.short	(.L_585 - .L_584)
.L_584:
        /*03b0*/ 	.word	0x00000000


	//----- nvinfo : EIATTR_CBANK_PARAM_SIZE
	.align		4
.L_585:
        /*03b4*/ 	.byte	0x03, 0x19
        /*03b6*/ 	.short	0x06f0


	//----- nvinfo : EIATTR_PARAM_CBANK
	.align		4
        /*03b8*/ 	.byte	0x04, 0x0a
        /*03ba*/ 	.short	(.L_587 - .L_586)
	.align		4
.L_586:
        /*03bc*/ 	.word	index@(.nv.constant0._ZN7cutlass13device_kernelIN5flash11enable_sm90INS1_16FlashAttnBwdSm90INS1_25CollectiveMainloopBwdSm90ILi2ELi2ELi2EN4cute5tupleIJNS5_1CILi1EEES8_S8_EEENS6_IJNS7_ILi64EEENS7_ILi128EEENS7_ILi96EEEEEENS_6half_tEfNS_4arch4Sm90ELb0ELb1ELb1ELb1ELb0ELb1ELb0ELb0ELi2ELi1ELi2ELi1ELb1EEENS1_24CollectiveEpilogueBwdGQAISD_fSG_Li256ELb1ELb0EEENS1_19SingleTileSchedulerILb1ELb0ELb0ELi128EEEEEEEEEvNT_6ParamsE)
        /*03c0*/ 	.short	0x0210
        /*03c2*/ 	.short	0x06f0


	//----- nvinfo : EIATTR_SW_WAR
	.align		4
.L_587:
        /*03c4*/ 	.byte	0x04, 0x36
        /*03c6*/ 	.short	(.L_589 - .L_588)
.L_588:
        /*03c8*/ 	.word	0x00000008
.L_589:


//--------------------- .nv.info._ZN7cutlass13device_kernelIN5flash11enable_sm90INS1_16FlashAttnBwdSm90INS1_25CollectiveMainloopBwdSm90ILi2ELi2ELi2EN4cute5tupleIJNS5_1CILi1EEES8_S8_EEENS6_IJNS7_ILi64EEENS7_ILi128EEENS7_ILi96EEEEEENS_6half_tEfNS_4arch4Sm90ELb0ELb1ELb1ELb1ELb1ELb1ELb0ELb0ELi2ELi1ELi2ELi1ELb1EEENS1_24CollectiveEpilogueBwdGQAISD_fSG_Li256ELb1ELb1EEENS1_19SingleTileSchedulerILb1ELb0ELb0ELi128EEEEEEEEEvNT_6ParamsE --------------------------
	.section	.nv.info._ZN7cutlass13device_kernelIN5flash11enable_sm90INS1_16FlashAttnBwdSm90INS1_25CollectiveMainloopBwdSm90ILi2ELi2ELi2EN4cute5tupleIJNS5_1CILi1EEES8_S8_EEENS6_IJNS7_ILi64EEENS7_ILi128EEENS7_ILi96EEEEEENS_6half_tEfNS_4arch4Sm90ELb0ELb1ELb1ELb1ELb1ELb1ELb0ELb0ELi2ELi1ELi2ELi1ELb1EEENS1_24CollectiveEpilogueBwdGQAISD_fSG_Li256ELb1ELb1EEENS1_19SingleTileSchedulerILb1ELb0ELb0ELi128EEEEEEEEEvNT_6ParamsE,"",@"SHT_CUDA_INFO"
	.sectionflags	@""
	.align	4


	//----- nvinfo : EIATTR_CUDA_API_VERSION
	.align		4
        /*0000*/ 	.byte	0x04, 0x37
        /*0002*/ 	.short	(.L_591 - .L_590)
.L_590:
        /*0004*/ 	.word	0x00000082


	//----- nvinfo : EIATTR_KPARAM_INFO
	.align		4
.L_591:
        /*0008*/ 	.byte	0x04, 0x17
        /*000a*/ 	.short	(.L_593 - .L_592)
.L_592:
        /*000c*/ 	.word	0x00000000
        /*0010*/ 	.short	0x0000
        /*0012*/ 	.short	0x0070
        /*0014*/ 	.byte	0x00, 0xf0, 0x01, 0x1a


	//----- nvinfo : EIATTR_SPARSE_MMA_MASK
	.align		4
.L_593:
        /*0018*/ 	.byte	0x03, 0x50
        /*001a*/ 	.short	0x0000


	//----- nvinfo : EIATTR_MAXREG_COUNT
	.align		4
        /*001c*/ 	.byte	0x03, 0x1b
        /*001e*/ 	.short	0x00a8


	//----- nvinfo : EIATTR_NUM_BARRIERS
	.align		4
        /*0020*/ 	.byte	0x02, 0x4c
        /*0022*/ 	.byte	0x10
	.zero		1


	//----- nvinfo : EIATTR_EXTERNS
	.align		4
        /*0024*/ 	.byte	0x04, 0x0f
        /*0026*/ 	.short	(.L_595 - .L_594)


	//   ....[0]....
	.align		4
.L_594:
        /*0028*/ 	.word	index@(__assertfail)


	//----- nvinfo : EIATTR_ANNOTATIONS
	.align		4
.L_595:
        /*002c*/ 	.byte	0x04, 0x55
        /*002e*/ 	.short	(.L_597 - .L_596)


	//   ....[0]....
.L_596:
        /*0030*/ 	.word	0x00000001
        /*0034*/ 	.byte	0x30, 0x1b, 0x00, 0x00, 0x01, 0x00, 0x00, 0x00, 0x20, 0x2d, 0x00, 0x00, 0x01, 0x00, 0x00, 0x00
        /*0044*/ 	.byte	0x80, 0x94, 0x00, 0x00, 0x01, 0x00, 0x00, 0x00, 0x10, 0x97, 0x00, 0x00, 0x01, 0x00, 0x00, 0x00
        /*0054*/ 	.byte	0x50, 0xa4, 0x00, 0x00, 0x01, 0x00, 0x00, 0x00, 0x70, 0xa4, 0x00, 0x00, 0x01, 0x00, 0x00, 0x00
        /*0064*/ 	.byte	0x50, 0xa8, 0x00, 0x00


	//----- nvinfo : EIATTR_MERCURY_ISA_VERSION
	.align		4
.L_597:
        /*0068*/ 	.byte	0x03, 0x5f
        /*006a*/ 	.short	0x0101


	//----- nvinfo : EIATTR_INT_WARP_WIDE_INSTR_OFFSETS
	.align		4
        /*006c*/ 	.byte	0x04, 0x31
        /*006e*/ 	.short	(.L_599 - .L_598)


	//   ....[0]....
.L_598:
        /*0070*/ 	.word	0x00000190


	//   ....[1]....
        /*0074*/ 	.word	0x000001c0


	//   ....[2]....
        /*0078*/ 	.word	0x000070b0


	//   ....[3]....
        /*007c*/ 	.word	0x00007710


	//   ....[4]....
        /*0080*/ 	.word	0x00007bc0


	//   ....[5]....
        /*0084*/ 	.word	0x00007e90


	//   ....[6]....
        /*0088*/ 	.word	0x000080f0


	//   ....[7]....
        /*008c*/ 	.word	0x00008280


	//----- nvinfo : EIATTR_COOP_GROUP_MASK_REGIDS
	.align		4
.L_599:
        /*0090*/ 	.byte	0x04, 0x29
        /*0092*/ 	.short	(.L_601 - .L_600)


	//   ....[0]....
.L_600:
        /*0094*/ 	.word	0xffffffff


	//   ....[1]....
        /*0098*/ 	.word	0xffffffff


	//   ....[2]....
        /*009c*/ 	.word	0xffffffff


	//   ....[3]....
        /*00a0*/ 	.word	0xffffffff


	//   ....[4]....
        /*00a4*/ 	.word	0xffffffff


	//   ....[5]....
        /*00a8*/ 	.word	0xffffffff


	//   ....[6]....
        /*00ac*/ 	.word	0xffffffff


	//   ....[7]....
        /*00b0*/ 	.word	0xffffffff


	//   ....[8]....
        /*00b4*/ 	.word	0xffffffff


	//   ....[9]....
        /*00b8*/ 	.word	0xffffffff


	//   ....[10]....
        /*00bc*/ 	.word	0xffffffff


	//   ....[11]....
        /*00c0*/ 	.word	0xffffffff


	//   ....[12]....
        /*00c4*/ 	.word	0xffffffff


	//   ....[13]....
        /*00c8*/ 	.word	0xffffffff


	//   ....[14]....
        /*00cc*/ 	.word	0xffffffff


	//   ....[15]....
        /*00d0*/ 	.word	0xffffffff


	//   ....[16]....
        /*00d4*/ 	.word	0xffffffff


	//   ....[17]....
        /*00d8*/ 	.word	0xffffffff


	//   ....[18]....
        /*00dc*/ 	.word	0xffffffff


	//   ....[19]....
        /*00e0*/ 	.word	0xffffffff


	//   ....[20]....
        /*00e4*/ 	.word	0x0500000f


	//   ....[21]....
        /*00e8*/ 	.word	0x0500000f


	//   ....[22]....
        /*00ec*/ 	.word	0x0500000f


	//   ....[23]....
        /*00f0*/ 	.word	0x0500000f


	//   ....[24]....
        /*00f4*/ 	.word	0x0500000f


	//   ....[25]....
        /*00f8*/ 	.word	0x0500000f


	//----- nvinfo : EIATTR_COOP_GROUP_INSTR_OFFSETS
	.align		4
.L_601:
        /*00fc*/ 	.byte	0x04, 0x28
        /*00fe*/ 	.short	(.L_603 - .L_602)


	//   ....[0]....
.L_602:
        /*0100*/ 	.word	0x00000070


	//   ....[1]....
        /*0104*/ 	.word	0x000001a0


	//   ....[2]....
        /*0108*/ 	.word	0x000001f0


	//   ....[3]....
        /*010c*/ 	.word	0x000003e0


	//   ....[4]....
        /*0110*/ 	.word	0x00000620


	//   ....[5]....
        /*0114*/ 	.word	0x00001510


	//   ....[6]....
        /*0118*/ 	.word	0x00005ae0


	//   ....[7]....
        /*011c*/ 	.word	0x00005c70


	//   ....[8]....
        /*0120*/ 	.word	0x00005f20


	//   ....[9]....
        /*0124*/ 	.word	0x000060b0


	//   ....[10]....
        /*0128*/ 	.word	0x000061c0


	//   ....[11]....
        /*012c*/ 	.word	0x00006cb0


	//   ....[12]....
        /*0130*/ 	.word	0x00006fe0


	//   ....[13]....
        /*0134*/ 	.word	0x00007370


	//   ....[14]....
        /*0138*/ 	.word	0x00007640


	//   ....[15]....
        /*013c*/ 	.word	0x00007880


	//   ....[16]....
        /*0140*/ 	.word	0x00007af0


	//   ....[17]....
        /*0144*/ 	.word	0x00007dd0


	//   ....[18]....
        /*0148*/ 	.word	0x00007ff0


	//   ....[19]....
        /*014c*/ 	.word	0x00008180


	//   ....[20]....
        /*0150*/ 	.word	0x0000b190


	//   ....[21]....
        /*0154*/ 	.word	0x0000b300


	//   ....[22]....
        /*0158*/ 	.word	0x0000b370


	//   ....[23]....
        /*015c*/ 	.word	0x0000b3e0


	//   ....[24]....
        /*0160*/ 	.word	0x0000b450


	//   ....[25]....
        /*0164*/ 	.word	0x0000b4c0


	//----- nvinfo : EIATTR_REG_RECONFIG
	.align		4
.L_603:
        /*0168*/ 	.byte	0x01, 0x54
	.zero		2


	//----- nvinfo : EIATTR_SYSCALL_OFFSETS
	.align		4
        /*016c*/ 	.byte	0x04, 0x46
        /*016e*/ 	.short	(.L_605 - .L_604)


	//   ....[0]....
.L_604:
        /*0170*/ 	.word	0x00001170


	//   ....[1]....
        /*0174*/ 	.word	0x00001260


	//   ....[2]....
        /*0178*/ 	.word	0x000013c0


	//   ....[3]....
        /*017c*/ 	.word	0x000014b0


	//   ....[4]....
        /*0180*/ 	.word	0x00001730


	//----- nvinfo : EIATTR_MBARRIER_INSTR_OFFSETS
	.align		4
.L_605:
        /*0184*/ 	.byte	0x04, 0x39
        /*0186*/ 	.short	(.L_607 - .L_606)


	//   ....[0]....
.L_606:
        /*0188*/ 	.word	0x00000290
        /*018c*/ 	.word	0x000000ff
        /*0190*/ 	.word	0x00026800
        /*0194*/ 	.short	0x0100
        /*0196*/ 	.byte	0x06
	.zero		1


	//   ....[1]....
        /*0198*/ 	.word	0x00000390
        /*019c*/ 	.word	0x000000ff
        /*01a0*/ 	.word	0x00026810
        /*01a4*/ 	.short	0x0100
        /*01a6*/ 	.byte	0x08
	.zero		1


	//   ....[2]....
        /*01a8*/ 	.word	0x000003a0
        /*01ac*/ 	.word	0x000000ff
        /*01b0*/ 	.word	0x00026820
        /*01b4*/ 	.short	0x0100
        /*01b6*/ 	.byte	0x08
	.zero		1


	//   ....[3]....
        /*01b8*/ 	.word	0x000003b0
        /*01bc*/ 	.word	0x000000ff
        /*01c0*/ 	.word	0x00026818
        /*01c4*/ 	.short	0x0100
        /*01c6*/ 	.byte	0x08
	.zero		1


	//   ....[4]....
        /*01c8*/ 	.word	0x000003c0
        /*01cc*/ 	.word	0x000000ff
        /*01d0*/ 	.word	0x00026828
        /*01d4*/ 	.short	0x0100
        /*01d6*/ 	.byte	0x08
	.zero		1


	//   ....[5]....
        /*01d8*/ 	.word	0x000004f0
        /*01dc*/ 	.word	0x000000ff
        /*01e0*/ 	.word	0x00026830
        /*01e4*/ 	.short	0x0100
        /*01e6*/ 	.byte	0x08
	.zero		1


	//   ....[6]....
        /*01e8*/ 	.word	0x00000500
        /*01ec*/ 	.word	0x000000ff
        /*01f0*/ 	.word	0x00026840
        /*01f4*/ 	.short	0x0100
        /*01f6*/ 	.byte	0x08
	.zero		1


	//   ....[7]....
        /*01f8*/ 	.word	0x00000510
        /*01fc*/ 	.word	0x000000ff
        /*0200*/ 	.word	0x00026838
        /*0204*/ 	.short	0x0100
        /*0206*/ 	.byte	0x08
	.zero		1


	//   ....[8]....
        /*0208*/ 	.word	0x00000520
        /*020c*/ 	.word	0x000000ff
        /*0210*/ 	.word	0x00026848
        /*0214*/ 	.short	0x0100
        /*0216*/ 	.byte	0x08
	.zero		1


	//   ....[9]....
        /*0218*/ 	.word	0x00001550
        /*021c*/ 	.word	0x000000ed
        /*0220*/ 	.word	0x00026800
        /*0224*/ 	.short	0x010a
        /*0226*/ 	.byte	0x3f
	.zero		1


	//   ....[10]....
        /*0228*/ 	.word	0x000015f0
        /*022c*/ 	.word	0x000000ed
        /*0230*/ 	.word	0x00026800
        /*0234*/ 	.short	0x010a
        /*0236*/ 	.byte	0x3f
	.zero		1


	//   ....[11]....
        /*0238*/ 	.word	0x00001f80
        /*023c*/ 	.word	0x000000ff
        /*0240*/ 	.word	0x00026810
        /*0244*/ 	.short	0x010a
        /*0246*/ 	.byte	0x07
	.zero		1


	//   ....[12]....
        /*0248*/ 	.word	0x00001fc0
        /*024c*/ 	.word	0x000000ff
        /*0250*/ 	.word	0x00026810
        /*0254*/ 	.short	0x010a
        /*0256*/ 	.byte	0x07
	.zero		1


	//   ....[13]....
        /*0258*/ 	.word	0x00002400
        /*025c*/ 	.word	0x000000ff
        /*0260*/ 	.word	0x00026830
        /*0264*/ 	.short	0x010a
        /*0266*/ 	.byte	0x07
	.zero		1


	//   ....[14]....
        /*0268*/ 	.word	0x00002730
        /*026c*/ 	.word	0x000000ff
        /*0270*/ 	.word	0x00026830
        /*0274*/ 	.short	0x010a
        /*0276*/ 	.byte	0x07
	.zero		1


	//   ....[15]....
        /*0278*/ 	.word	0x00004d10
        /*027c*/ 	.word	0x000000ff
        /*0280*/ 	.word	0x00000000
        /*0284*/ 	.short	0x0101
        /*0286*/ 	.byte	0x0a
	.zero		1


	//   ....[16]....
        /*0288*/ 	.word	0x00005020
        /*028c*/ 	.word	0x000000ff
        /*0290*/ 	.word	0x00000000
        /*0294*/ 	.short	0x0101
        /*0296*/ 	.byte	0x07
	.zero		1


	//   ....[17]....
        /*0298*/ 	.word	0x00008e80
        /*029c*/ 	.word	0x0000000f
        /*02a0*/ 	.word	0x00026820
        /*02a4*/ 	.short	0x010a
        /*02a6*/ 	.byte	0x3f
	.zero		1


	//   ....[18]....
        /*02a8*/ 	.word	0x00009790
        /*02ac*/ 	.word	0x0000000f
        /*02b0*/ 	.word	0x00026840
        /*02b4*/ 	.short	0x010a
        /*02b6*/ 	.byte	0x3f
	.zero		1


	//   ....[19]....
        /*02b8*/ 	.word	0x00009ad0
        /*02bc*/ 	.word	0x0000000f
        /*02c0*/ 	.word	0x00026828
        /*02c4*/ 	.short	0x010a
        /*02c6*/ 	.byte	0x3f
	.zero		1


	//   ....[20]....
        /*02c8*/ 	.word	0x00009e10
        /*02cc*/ 	.word	0x0000000f
        /*02d0*/ 	.word	0x00026848
        /*02d4*/ 	.short	0x010a
        /*02d6*/ 	.byte	0x3f
	.zero		1


	//   ....[21]....
        /*02d8*/ 	.word	0x0000a0f0
        /*02dc*/ 	.word	0x0000000f
        /*02e0*/ 	.word	0x00026820
        /*02e4*/ 	.short	0x010a
        /*02e6*/ 	.byte	0x3f
	.zero		1


	//   ....[22]....
        /*02e8*/ 	.word	0x0000a4a0
        /*02ec*/ 	.word	0x0000000f
        /*02f0*/ 	.word	0x00026840
        /*02f4*/ 	.short	0x010a
        /*02f6*/ 	.byte	0x3f
	.zero		1


	//   ....[23]....
        /*02f8*/ 	.word	0x0000a7b0
        /*02fc*/ 	.word	0x0000000f
        /*0300*/ 	.word	0x00026828
        /*0304*/ 	.short	0x010a
        /*0306*/ 	.byte	0x3f
	.zero		1


	//   ....[24]....
        /*0308*/ 	.word	0x0000ab30
        /*030c*/ 	.word	0x00000003
        /*0310*/ 	.word	0x00026840
        /*0314*/ 	.short	0x010a
        /*0316*/ 	.byte	0x3f
	.zero		1


	//   ....[25]....
        /*0318*/ 	.word	0x0000b000
        /*031c*/ 	.word	0x00000007
        /*0320*/ 	.word	0x00000000
        /*0324*/ 	.short	0x010a
        /*0326*/ 	.byte	0x3f
	.zero		1


	//   ....[26]....
        /*0328*/ 	.word	0x0000b050
        /*032c*/ 	.word	0x00000003
        /*0330*/ 	.word	0x00000000
        /*0334*/ 	.short	0x010a
        /*0336*/ 	.byte	0x3f
	.zero		1


	//   ....[27]....
        /*0338*/ 	.word	0x0000b0b0
        /*033c*/ 	.word	0x00000005
        /*0340*/ 	.word	0x00000000
        /*0344*/ 	.short	0x010a
        /*0346*/ 	.byte	0x3f
	.zero		1


	//   ....[28]....
        /*0348*/ 	.word	0x0000b0e0
        /*034c*/ 	.word	0x00000003
        /*0350*/ 	.word	0x00000000
        /*0354*/ 	.short	0x010a
        /*0356*/ 	.byte	0x3f
	.zero		1


	//   ....[29]....
        /*0358*/ 	.word	0x0000b1c0
        /*035c*/ 	.word	0x000000ed
        /*0360*/ 	.word	0x00026800
        /*0364*/ 	.short	0x010a
        /*0366*/ 	.byte	0x3f
	.zero		1


	//   ....[30]....
        /*0368*/ 	.word	0x0000b220
        /*036c*/ 	.word	0x00000005
        /*0370*/ 	.word	0x00026810
        /*0374*/ 	.short	0x010a
        /*0376*/ 	.byte	0x3f
	.zero		1


	//   ....[31]....
        /*0378*/ 	.word	0x0000b280
        /*037c*/ 	.word	0x00000079
        /*0380*/ 	.word	0x00026830
        /*0384*/ 	.short	0x010a
        /*0386*/ 	.byte	0x3f
	.zero		1


	//   ....[32]....
        /*0388*/ 	.word	0x0000b500
        /*038c*/ 	.word	0x0000000f
        /*0390*/ 	.word	0x00026820
        /*0394*/ 	.short	0x010a
        /*0396*/ 	.byte	0x3f
	.zero		1


	//   ....[33]....
        /*0398*/ 	.word	0x0000b550
        /*039c*/ 	.word	0x0000000f
        /*03a0*/ 	.word	0x00026840
        /*03a4*/ 	.short	0x010a
        /*03a6*/ 	.byte	0x3f
	.zero		1


	//   ....[34]....
        /*03a8*/ 	.word	0x0000b5a0
        /*03ac*/ 	.word	0x0000000f
        /*03b0*/ 	.word	0x00026828
        /*03b4*/ 	.short	0x010a
        /*03b6*/ 	.byte	0x3f
	.zero		1


	//   ....[35]....
        /*03b8*/ 	.word	0x0000b5f0
        /*03bc*/ 	.word	0x0000000f
        /*03c0*/ 	.word	0x00026848
        /*03c4*/ 	.short	0x010a
        /*03c6*/ 	.byte	0x3f
	.zero		1


	//   ....[36]....
        /*03c8*/ 	.word	0x0000b650
        /*03cc*/ 	.word	0x0000000f
        /*03d0*/ 	.word	0x00026820
        /*03d4*/ 	.short	0x010a
        /*03d6*/ 	.byte	0x3f
	.zero		1


	//   ....[37]....
        /*03d8*/ 	.word	0x0000b6a0
        /*03dc*/ 	.word	0x0000000f
        /*03e0*/ 	.word	0x00026840
        /*03e4*/ 	.short	0x010a
        /*03e6*/ 	.byte	0x3f
	.zero		1


	//   ....[38]....
        /*03e8*/ 	.word	0x0000b6f0
        /*03ec*/ 	.word	0x0000000f
        /*03f0*/ 	.word	0x00026828
        /*03f4*/ 	.short	0x010a
        /*03f6*/ 	.byte	0x3f
	.zero		1


	//   ....[39]....
        /*03f8*/ 	.word	0x0000b740
        /*03fc*/ 	.word	0x00000003
        /*0400*/ 	.word	0x00026840
        /*0404*/ 	.short	0x010a
        /*0406*/ 	.byte	0x3f
	.zero		1


	//   ....[40]....
        /*0408*/ 	.word	0x0000b810
        /*040c*/ 	.word	0x00000007
        /*0410*/ 	.word	0x00000000
        /*0414*/ 	.short	0x010a
        /*0416*/ 	.byte	0x3f
	.zero		1


	//   ....[41]....
        /*0418*/ 	.word	0x0000b860
        /*041c*/ 	.word	0x00000003
        /*0420*/ 	.word	0x00000000
        /*0424*/ 	.short	0x010a
        /*0426*/ 	.byte	0x3f
	.zero		1


	//   ....[42]....
        /*0428*/ 	.word	0x0000b8b0
        /*042c*/ 	.word	0x00000005
        /*0430*/ 	.word	0x00000000
        /*0434*/ 	.short	0x010a
        /*0436*/ 	.byte	0x3f
	.zero		1


	//----- nvinfo : EIATTR_NUM_MBARRIERS
	.align		4
.L_607:
        /*0438*/ 	.byte	0x03, 0x38
        /*043a*/ 	.short	0x0009


	//----- nvinfo : EIATTR_EXIT_INSTR_OFFSETS
	.align		4
        /*043c*/ 	.byte	0x04, 0x1c
        /*043e*/ 	.short	(.L_609 - .L_608)


	//   ....[0]....
.L_608:
        /*0440*/ 	.word	0x0000b130


	//----- nvinfo : EIATTR_MAX_THREADS
	.align		4
.L_609:
        /*0444*/ 	.byte	0x04, 0x05
        /*0446*/ 	.short	(.L_611 - .L_610)
.L_610:
        /*0448*/ 	.word	0x00000180
        /*044c*/ 	.word	0x00000001
        /*0450*/ 	.word	0x00000001


	//----- nvinfo : EIATTR_CRS_STACK_SIZE
	.align		4
.L_611:
        /*0454*/ 	.byte	0x04, 0x1e
        /*0456*/ 	.short	(.L_613 - .L_612)
.L_612:
        /*0458*/ 	.word	0x00000000


	//----- nvinfo : EIATTR_CBANK_PARAM_SIZE
	.align		4
.L_613:
        /*045c*/ 	.byte	0x03, 0x19
        /*045e*/ 	.short	0x06f0


	//----- nvinfo : EIATTR_PARAM_CBANK
	.align		4
        /*0460*/ 	.byte	0x04, 0x0a
        /*0462*/ 	.short	(.L_615 - .L_614)
	.align		4
.L_614:
        /*0464*/ 	.word	index@(.nv.constant0._ZN7cutlass13device_kernelIN5flash11enable_sm90INS1_16FlashAttnBwdSm90INS1_25CollectiveMainloopBwdSm90ILi2ELi2ELi2EN4cute5tupleIJNS5_1CILi1EEES8_S8_EEENS6_IJNS7_ILi64EEENS7_ILi128EEENS7_ILi96EEEEEENS_6half_tEfNS_4arch4Sm90ELb0ELb1ELb1ELb1ELb1ELb1ELb0ELb0ELi2ELi1ELi2ELi1ELb1EEENS1_24CollectiveEpilogueBwdGQAISD_fSG_Li256ELb1ELb1EEENS1_19SingleTileSchedulerILb1ELb0ELb0ELi128EEEEEEEEEvNT_6ParamsE)
        /*0468*/ 	.short	0x0210
        /*046a*/ 	.short	0x06f0


	//----- nvinfo : EIATTR_SW_WAR
	.align		4
.L_615:
        /*046c*/ 	.byte	0x04, 0x36
        /*046e*/ 	.short	(.L_617 - .L_616)
.L_616:
        /*0470*/ 	.word	0x00000008
.L_617:


//--------------------- .nv.info._ZN7cutlass13device_kernelIN5flash11enable_sm90INS1_16FlashAttnBwdSm90INS1_25CollectiveMainloopBwdSm90ILi2ELi2ELi2EN4cute5tupleIJNS5_1CILi1EEES8_S8_EEENS6_IJNS7_ILi64EEENS7_ILi128EEENS7_ILi96EEEEEENS_6half_tEfNS_4arch4Sm90ELb1ELb0ELb1ELb0ELb0ELb1ELb0ELb0ELi2ELi1ELi2ELi1ELb1EEENS1_21CollectiveEpilogueBwdISD_SE_SG_Li256ELb0ELb0ELi1EEENS1_25SingleTileBwdLPTSchedulerILb0ELi128ELb0EEEEEEEEEvNT_6ParamsE --------------------------
	.section	.nv.info._ZN7cutlass13device_kernelIN5flash11enable_sm90INS1_16FlashAttnBwdSm90INS1_25CollectiveMainloopBwdSm90ILi2ELi2ELi2EN4cute5tupleIJNS5_1CILi1EEES8_S8_EEENS6_IJNS7_ILi64EEENS7_ILi128EEENS7_ILi96EEEEEENS_6half_tEfNS_4arch4Sm90ELb1ELb0ELb1ELb0ELb0ELb1ELb0ELb0ELi2ELi1ELi2ELi1ELb1EEENS1_21CollectiveEpilogueBwdISD_SE_SG_Li256ELb0ELb0ELi1EEENS1_25SingleTileBwdLPTSchedulerILb0ELi128ELb0EEEEEEEEEvNT_6ParamsE,"",@"SHT_CUDA_INFO"
	.sectionflags	@""
	.align	4


	//----- nvinfo : EIATTR_CUDA_API_VERSION
	.align		4
        /*0000*/ 	.byte	0x04, 0x37
        /*0002*/ 	.short	(.L_619 - .L_618)
.L_618:
        /*0004*/ 	.word	0x00000082


	//----- nvinfo : EIATTR_KPARAM_INFO
	.align		4
.L_619:
        /*0008*/ 	.byte	0x04, 0x17
        /*000a*/ 	.short	(.L_621 - .L_620)
.L_620:
        /*000c*/ 	.word	0x00000000
        /*0010*/ 	.short	0x0000
        /*0012*/ 	.short	0x0070
        /*0014*/ 	.byte	0x00, 0xf0, 0x01, 0x24


	//----- nvinfo : EIATTR_SPARSE_MMA_MASK
	.align		4
.L_621:
        /*0018*/ 	.byte	0x03, 0x50
        /*001a*/ 	.short	0x0000


	//----- nvinfo : EIATTR_MAXREG_COUNT
	.align		4
        /*001c*/ 	.byte	0x03, 0x1b
        /*001e*/ 	.short	0x00a8


	//----- nvinfo : EIATTR_NUM_BARRIERS
	.align		4
        /*0020*/ 	.byte	0x02, 0x4c
        /*0022*/ 	.byte	0x10
	.zero		1


	//----- nvinfo : EIATTR_EXTERNS
	.align		4
        /*0024*/ 	.byte	0x04, 0x0f
        /*0026*/ 	.short	(.L_623 - .L_622)


	//   ....[0]....
	.align		4
.L_622:
        /*0028*/ 	.word	index@(__assertfail)


	//----- nvinfo : EIATTR_ANNOTATIONS
	.align		4
.L_623:
        /*002c*/ 	.byte	0x04, 0x55
        /*002e*/ 	.short	(.L_625 - .L_624)


	//   ....[0]....
.L_624:
        /*0030*/ 	.word	0x00000001
        /*0034*/ 	.byte	0x30, 0x81, 0x00, 0x00, 0x01, 0x00, 0x00, 0x00, 0xe0, 0x8d, 0x00, 0x00


	//----- nvinfo : EIATTR_MERCURY_ISA_VERSION
	.align		4
.L_625:
        /*0040*/ 	.byte	0x03, 0x5f
        /*0042*/ 	.short	0x0101


	//----- nvinfo : EIATTR_INT_WARP_WIDE_INSTR_OFFSETS
	.align		4
        /*0044*/ 	.byte	0x04, 0x31
        /*0046*/ 	.short	(.L_627 - .L_626)


	//   ....[0]....
.L_626:
        /*0048*/ 	.word	0x000001f0


	//   ....[1]....
        /*004c*/ 	.word	0x00000220


	//----- nvinfo : EIATTR_COOP_GROUP_MASK_REGIDS
	.align		4
.L_627:
        /*0050*/ 	.byte	0x04, 0x29
        /*0052*/ 	.short	(.L_629 - .L_628)


	//   ....[0]....
.L_628:
        /*0054*/ 	.word	0xffffffff


	//   ....[1]....
        /*0058*/ 	.word	0xffffffff


	//   ....[2]....
        /*005c*/ 	.word	0xffffffff


	//   ....[3]....
        /*0060*/ 	.word	0xffffffff


	//   ....[4]....
        /*0064*/ 	.word	0xffffffff


	//   ....[5]....
        /*0068*/ 	.word	0xffffffff


	//   ....[6]....
        /*006c*/ 	.word	0xffffffff


	//   ....[7]....
        /*0070*/ 	.word	0xffffffff


	//   ....[8]....
        /*0074*/ 	.word	0x0500000f


	//----- nvinfo : EIATTR_COOP_GROUP_INSTR_OFFSETS
	.align		4
.L_629:
        /*0078*/ 	.byte	0x04, 0x28
        /*007a*/ 	.short	(.L_631 - .L_630)


	//   ....[0]....
.L_630:
        /*007c*/ 	.word	0x00000070


	//   ....[1]....
        /*0080*/ 	.word	0x00000200


	//   ....[2]....
        /*0084*/ 	.word	0x00000250


	//   ....[3]....
        /*0088*/ 	.word	0x00000440


	//   ....[4]....
        /*008c*/ 	.word	0x00000670


	//   ....[5]....
        /*0090*/ 	.word	0x00001230


	//   ....[6]....
        /*0094*/ 	.word	0x00005730


	//   ....[7]....
        /*0098*/ 	.word	0x00006460


	//   ....[8]....
        /*009c*/ 	.word	0x00009b00


	//----- nvinfo : EIATTR_REG_RECONFIG
	.align		4
.L_631:
        /*00a0*/ 	.byte	0x01, 0x54
	.zero		2


	//----- nvinfo : EIATTR_SYSCALL_OFFSETS
	.align		4
        /*00a4*/ 	.byte	0x04, 0x46
        /*00a6*/ 	.short	(.L_633 - .L_632)


	//   ....[0]....
.L_632:
        /*00a8*/ 	.word	0x00000e90


	//   ....[1]....
        /*00ac*/ 	.word	0x00000f80


	//   ....[2]....
        /*00b0*/ 	.word	0x000010e0


	//   ....[3]....
        /*00b4*/ 	.word	0x000011d0


	//   ....[4]....
        /*00b8*/ 	.word	0x00001450


	//   ....[5]....
        /*00bc*/ 	.word	0x00004f60


	//   ....[6]....
        /*00c0*/ 	.word	0x000050a0


	//   ....[7]....
        /*00c4*/ 	.word	0x000051c0


	//   ....[8]....
        /*00c8*/ 	.word	0x000052e0


	//----- nvinfo : EIATTR_MBARRIER_INSTR_OFFSETS
	.align		4
.L_633:
        /*00cc*/ 	.byte	0x04, 0x39
        /*00ce*/ 	.short	(.L_635 - .L_634)


	//   ....[0]....
.L_634:
        /*00d0*/ 	.word	0x000002f0
        /*00d4*/ 	.word	0x000000ff
        /*00d8*/ 	.word	0x00026800
        /*00dc*/ 	.short	0x0100
        /*00de*/ 	.byte	0x06
	.zero		1


	//   ....[1]....
        /*00e0*/ 	.word	0x000003f0
        /*00e4*/ 	.word	0x000000ff
        /*00e8*/ 	.word	0x00026810
        /*00ec*/ 	.short	0x0100
        /*00ee*/ 	.byte	0x08
	.zero		1


	//   ....[2]....
        /*00f0*/ 	.word	0x00000400
        /*00f4*/ 	.word	0x000000ff
        /*00f8*/ 	.word	0x00026820
        /*00fc*/ 	.short	0x0100
        /*00fe*/ 	.byte	0x08
	.zero		1


	//   ....[3]....
        /*0100*/ 	.word	0x00000410
        /*0104*/ 	.word	0x000000ff
        /*0108*/ 	.word	0x00026818
        /*010c*/ 	.short	0x0100
        /*010e*/ 	.byte	0x08
	.zero		1


	//   ....[4]....
        /*0110*/ 	.word	0x00000420
        /*0114*/ 	.word	0x000000ff
        /*0118*/ 	.word	0x00026828
        /*011c*/ 	.short	0x0100
        /*011e*/ 	.byte	0x08
	.zero		1


	//   ....[5]....
        /*0120*/ 	.word	0x00000550
        /*0124*/ 	.word	0x000000ff
        /*0128*/ 	.word	0x00026830
        /*012c*/ 	.short	0x0100
        /*012e*/ 	.byte	0x08
	.zero		1


	//   ....[6]....
        /*0130*/ 	.word	0x00000560
        /*0134*/ 	.word	0x000000ff
        /*0138*/ 	.word	0x00026840
        /*013c*/ 	.short	0x0100
        /*013e*/ 	.byte	0x08
	.zero		1


	//   ....[7]....
        /*0140*/ 	.word	0x00000570
        /*0144*/ 	.word	0x000000ff
        /*0148*/ 	.word	0x00026838
        /*014c*/ 	.short	0x0100
        /*014e*/ 	.byte	0x08
	.zero		1


	//   ....[8]....
        /*0150*/ 	.word	0x00000580
        /*0154*/ 	.word	0x000000ff
        /*0158*/ 	.word	0x00026848
        /*015c*/ 	.short	0x0100
        /*015e*/ 	.byte	0x08
	.zero		1


	//   ....[9]....
        /*0160*/ 	.word	0x00001270
        /*0164*/ 	.word	0x000000eb
        /*0168*/ 	.word	0x00026800
        /*016c*/ 	.short	0x010a
        /*016e*/ 	.byte	0x3f
	.zero		1


	//   ....[10]....
        /*0170*/ 	.word	0x00001310
        /*0174*/ 	.word	0x000000eb
        /*0178*/ 	.word	0x00026800
        /*017c*/ 	.short	0x010a
        /*017e*/ 	.byte	0x3f
	.zero		1


	//   ....[11]....
        /*0180*/ 	.word	0x00001ca0
        /*0184*/ 	.word	0x000000ff
        /*0188*/ 	.word	0x00026810
        /*018c*/ 	.short	0x010a
        /*018e*/ 	.byte	0x09
	.zero		1


	//   ....[12]....
        /*0190*/ 	.word	0x00001ce0
        /*0194*/ 	.word	0x000000ff
        /*0198*/ 	.word	0x00026810
        /*019c*/ 	.short	0x010a
        /*019e*/ 	.byte	0x09
	.zero		1


	//   ....[13]....
        /*01a0*/ 	.word	0x00002120
        /*01a4*/ 	.word	0x000000ff
        /*01a8*/ 	.word	0x00026830
        /*01ac*/ 	.short	0x010a
        /*01ae*/ 	.byte	0x09
	.zero		1


	//   ....[14]....
        /*01b0*/ 	.word	0x00002450
        /*01b4*/ 	.word	0x000000ff
        /*01b8*/ 	.word	0x00026830
        /*01bc*/ 	.short	0x010a
        /*01be*/ 	.byte	0x09
	.zero		1


	//   ....[15]....
        /*01c0*/ 	.word	0x00004780
        /*01c4*/ 	.word	0x000000ff
        /*01c8*/ 	.word	0x00000000
        /*01cc*/ 	.short	0x0101
        /*01ce*/ 	.byte	0x0c
	.zero		1


	//   ....[16]....
        /*01d0*/ 	.word	0x00004a90
        /*01d4*/ 	.word	0x000000ff
        /*01d8*/ 	.word	0x00000000
        /*01dc*/ 	.short	0x0101
        /*01de*/ 	.byte	0x09
	.zero		1


	//   ....[17]....
        /*01e0*/ 	.word	0x000078b0
        /*01e4*/ 	.word	0x00000010
        /*01e8*/ 	.word	0x00026820
        /*01ec*/ 	.short	0x010a
        /*01ee*/ 	.byte	0x3f
	.zero		1


	//   ....[18]....
        /*01f0*/ 	.word	0x000081c0
        /*01f4*/ 	.word	0x00000010
        /*01f8*/ 	.word	0x00026840
        /*01fc*/ 	.short	0x010a
        /*01fe*/ 	.byte	0x3f
	.zero		1


	//   ....[19]....
        /*0200*/ 	.word	0x000084d0
        /*0204*/ 	.word	0x00000010
        /*0208*/ 	.word	0x00026828
        /*020c*/ 	.short	0x010a
        /*020e*/ 	.byte	0x3f
	.zero		1


	//   ....[20]....
        /*0210*/ 	.word	0x000087e0
        /*0214*/ 	.word	0x00000010
        /*0218*/ 	.word	0x00026848
        /*021c*/ 	.short	0x010a
        /*021e*/ 	.byte	0x3f
	.zero		1


	//   ....[21]....
        /*0220*/ 	.word	0x00008aa0
        /*0224*/ 	.word	0x00000010
        /*0228*/ 	.word	0x00026820
        /*022c*/ 	.short	0x010a
        /*022e*/ 	.byte	0x3f
	.zero		1


	//   ....[22]....
        /*0230*/ 	.word	0x00008e40
        /*0234*/ 	.word	0x00000010
        /*0238*/ 	.word	0x00026840
        /*023c*/ 	.short	0x010a
        /*023e*/ 	.byte	0x3f
	.zero		1


	//   ....[23]....
        /*0240*/ 	.word	0x00009120
        /*0244*/ 	.word	0x00000010
        /*0248*/ 	.word	0x00026828
        /*024c*/ 	.short	0x010a
        /*024e*/ 	.byte	0x3f
	.zero		1


	//   ....[24]....
        /*0250*/ 	.word	0x000094b0
        /*0254*/ 	.word	0x00000003
        /*0258*/ 	.word	0x00026840
        /*025c*/ 	.short	0x010a
        /*025e*/ 	.byte	0x3f
	.zero		1


	//   ....[25]....
        /*0260*/ 	.word	0x00009960
        /*0264*/ 	.word	0x00000006
        /*0268*/ 	.word	0x00000000
        /*026c*/ 	.short	0x010a
        /*026e*/ 	.byte	0x3f
	.zero		1


	//   ....[26]....
        /*0270*/ 	.word	0x000099c0
        /*0274*/ 	.word	0x00000003
        /*0278*/ 	.word	0x00000000
        /*027c*/ 	.short	0x010a
        /*027e*/ 	.byte	0x3f
	.zero		1


	//   ....[27]....
        /*0280*/ 	.word	0x00009a20
        /*0284*/ 	.word	0x00000000
        /*0288*/ 	.word	0x00000000
        /*028c*/ 	.short	0x010a
        /*028e*/ 	.byte	0x3f
	.zero		1


	//   ....[28]....
        /*0290*/ 	.word	0x00009a50
        /*0294*/ 	.word	0x00000003
        /*0298*/ 	.word	0x00000000
        /*029c*/ 	.short	0x010a
        /*029e*/ 	.byte	0x3f
	.zero		1


	//   ....[29]....
        /*02a0*/ 	.word	0x00009b30
        /*02a4*/ 	.word	0x000000eb
        /*02a8*/ 	.word	0x00026800
        /*02ac*/ 	.short	0x010a
        /*02ae*/ 	.byte	0x3f
	.zero		1


	//   ....[30]....
        /*02b0*/ 	.word	0x00009b90
        /*02b4*/ 	.word	0x00000005
        /*02b8*/ 	.word	0x00026810
        /*02bc*/ 	.short	0x010a
        /*02be*/ 	.byte	0x3f
	.zero		1


	//   ....[31]....
        /*02c0*/ 	.word	0x00009bf0
        /*02c4*/ 	.word	0x00000079
        /*02c8*/ 	.word	0x00026830
        /*02cc*/ 	.short	0x010a
        /*02ce*/ 	.byte	0x3f
	.zero		1


	//   ....[32]....
        /*02d0*/ 	.word	0x00009c40
        /*02d4*/ 	.word	0x00000010
        /*02d8*/ 	.word	0x00026820
        /*02dc*/ 	.short	0x010a
        /*02de*/ 	.byte	0x3f
	.zero		1


	//   ....[33]....
        /*02e0*/ 	.word	0x00009c90
        /*02e4*/ 	.word	0x00000010
        /*02e8*/ 	.word	0x00026840
        /*02ec*/ 	.short	0x010a
        /*02ee*/ 	.byte	0x3f
	.zero		1


	//   ....[34]....
        /*02f0*/ 	.word	0x00009ce0
        /*02f4*/ 	.word	0x00000010
        /*02f8*/ 	.word	0x00026828
        /*02fc*/ 	.short	0x010a
        /*02fe*/ 	.byte	0x3f
	.zero		1


	//   ....[35]....
        /*0300*/ 	.word	0x00009d30
        /*0304*/ 	.word	0x00000010
        /*0308*/ 	.word	0x00026848
        /*030c*/ 	.short	0x010a
        /*030e*/ 	.byte	0x3f
	.zero		1


	//   ....[36]....
        /*0310*/ 	.word	0x00009d90
        /*0314*/ 	.word	0x00000010
        /*0318*/ 	.word	0x00026820
        /*031c*/ 	.short	0x010a
        /*031e*/ 	.byte	0x3f
	.zero		1


	//   ....[37]....
        /*0320*/ 	.word	0x00009de0
        /*0324*/ 	.word	0x00000010
        /*0328*/ 	.word	0x00026840
        /*032c*/ 	.short	0x010a
        /*032e*/ 	.byte	0x3f
	.zero		1


	//   ....[38]....
        /*0330*/ 	.word	0x00009e30
        /*0334*/ 	.word	0x00000010
        /*0338*/ 	.word	0x00026828
        /*033c*/ 	.short	0x010a
        /*033e*/ 	.byte	0x3f
	.zero		1


	//   ....[39]....
        /*0340*/ 	.word	0x00009e80
        /*0344*/ 	.word	0x00000003
        /*0348*/ 	.word	0x00026840
        /*034c*/ 	.short	0x010a
        /*034e*/ 	.byte	0x3f
	.zero		1


	//   ....[40]....
        /*0350*/ 	.word	0x00009f50
        /*0354*/ 	.word	0x00000006
        /*0358*/ 	.word	0x00000000
        /*035c*/ 	.short	0x010a
        /*035e*/ 	.byte	0x3f
	.zero		1


	//   ....[41]....
        /*0360*/ 	.word	0x00009fa0
        /*0364*/ 	.word	0x00000003
        /*0368*/ 	.word	0x00000000
        /*036c*/ 	.short	0x010a
        /*036e*/ 	.byte	0x3f
	.zero		1


	//   ....[42]....
        /*0370*/ 	.word	0x00009ff0
        /*0374*/ 	.word	0x00000000
        /*0378*/ 	.word	0x00000000
        /*037c*/ 	.short	0x010a
        /*037e*/ 	.byte	0x3f
	.zero		1


	//----- nvinfo : EIATTR_NUM_MBARRIERS
	.align		4
.L_635:
        /*0380*/ 	.byte	0x03, 0x38
        /*0382*/ 	.short	0x0009


	//----- nvinfo : EIATTR_EXIT_INSTR_OFFSETS
	.align		4
        /*0384*/ 	.byte	0x04, 0x1c
        /*0386*/ 	.short	(.L_637 - .L_636)


	//   ....[0]....
.L_636:
        /*0388*/ 	.word	0x00000920


	//   ....[1]....
        /*038c*/ 	.word	0x00005c30


	//   ....[2]....
        /*0390*/ 	.word	0x00006410


	//   ....[3]....
        /*0394*/ 	.word	0x00009aa0


	//----- nvinfo : EIATTR_MAX_THREADS
	.align		4
.L_637:
        /*0398*/ 	.byte	0x04, 0x05
        /*039a*/ 	.short	(.L_639 - .L_638)
.L_638:
        /*039c*/ 	.word	0x00000180
        /*03a0*/ 	.word	0x00000001
        /*03a4*/ 	.word	0x00000001


	//----- nvinfo : EIATTR_CRS_STACK_SIZE
	.align		4
.L_639:
        /*03a8*/ 	.byte	0x04, 0x1e
        /*03aa*/ 	.short	(.L_641 - .L_640)
.L_640:
        /*03ac*/ 	.word	0x00000000


	//----- nvinfo : EIATTR_CBANK_PARAM_SIZE
	.align		4
.L_641:
        /*03b0*/ 	.byte	0x03, 0x19
        /*03b2*/ 	.short	0x0970


	//----- nvinfo : EIATTR_PARAM_CBANK
	.align		4
        /*03b4*/ 	.byte	0x04, 0x0a
        /*03b6*/ 	.short	(.L_643 - .L_642)
	.align		4
.L_642:
        /*03b8*/ 	.word	index@(.nv.constant0._ZN7cutlass13device_kernelIN5flash11enable_sm90INS1_16FlashAttnBwdSm90INS1_25CollectiveMainloopBwdSm90ILi2ELi2ELi2EN4cute5tupleIJNS5_1CILi1EEES8_S8_EEENS6_IJNS7_ILi64EEENS7_ILi128EEENS7_ILi96EEEEEENS_6half_tEfNS_4arch4Sm90ELb1ELb0ELb1ELb0ELb0ELb1ELb0ELb0ELi2ELi1ELi2ELi1ELb1EEENS1_21CollectiveEpilogueBwdISD_SE_SG_Li256ELb0ELb0ELi1EEENS1_25SingleTileBwdLPTSchedulerILb0ELi128ELb0EEEEEEEEEvNT_6ParamsE)
        /*03bc*/ 	.short	0x0210
        /*03be*/ 	.short	0x0970


	//----- nvinfo : EIATTR_SW_WAR
	.align		4
.L_643:
        /*03c0*/ 	.byte	0x04, 0x36
        /*03c2*/ 	.short	(.L_645 - .L_644)
.L_644:
        /*03c4*/ 	.word	0x00000008
.L_645:


//--------------------- .nv.info._ZN7cutlass13device_kernelIN5flash11enable_sm90INS1_16FlashAttnBwdSm90INS1_25CollectiveMainloopBwdSm90ILi2ELi2ELi2EN4cute5tupleIJNS5_1CILi1EEES8_S8_EEENS6_IJNS7_ILi64EEENS7_ILi128EEENS7_ILi96EEEEEENS_6half_tEfNS_4arch4Sm90ELb1ELb0ELb1ELb0ELb1ELb1ELb0ELb0ELi2ELi1ELi2ELi1ELb1EEENS1_21CollectiveEpilogueBwdISD_SE_SG_Li256ELb0ELb0ELi1EEENS1_25SingleTileBwdLPTSchedulerILb0ELi128ELb1EEEEEEEEEvNT_6ParamsE --------------------------
	.section	.nv.info._ZN7cutlass13device_kernelIN5flash11enable_sm90INS1_16FlashAttnBwdSm90INS1_25CollectiveMainloopBwdSm90ILi2ELi2ELi2EN4cute5tupleIJNS5_1CILi1EEES8_S8_EEENS6_IJNS7_ILi64EEENS7_ILi128EEENS7_ILi96EEEEEENS_6half_tEfNS_4arch4Sm90ELb1ELb0ELb1ELb0ELb1ELb1ELb0ELb0ELi2ELi1ELi2ELi1ELb1EEENS1_21CollectiveEpilogueBwdISD_SE_SG_Li256ELb0ELb0ELi1EEENS1_25SingleTileBwdLPTSchedulerILb0ELi128ELb1EEEEEEEEEvNT_6ParamsE,"",@"SHT_CUDA_INFO"
	.sectionflags	@""
	.align	4


	//----- nvinfo : EIATTR_CUDA_API_VERSION
	.align		4
        /*0000*/ 	.byte	0x04, 0x37
        /*0002*/ 	.short	(.L_647 - .L_646)
.L_646:
        /*0004*/ 	.word	0x00000082


	//----- nvinfo : EIATTR_KPARAM_INFO
	.align		4
.L_647:
        /*0008*/ 	.byte	0x04, 0x17
        /*000a*/ 	.short	(.L_649 - .L_648)
.L_648:
        /*000c*/ 	.word	0x00000000
        /*0010*/ 	.short	0x0000
        /*0012*/ 	.short	0x0070
        /*0014*/ 	.byte	0x00, 0xf0, 0x01, 0x24


	//----- nvinfo : EIATTR_SPARSE_MMA_MASK
	.align		4
.L_649:
        /*0018*/ 	.byte	0x03, 0x50
        /*001a*/ 	.short	0x0000


	//----- nvinfo : EIATTR_MAXREG_COUNT
	.align		4
        /*001c*/ 	.byte	0x03, 0x1b
        /*001e*/ 	.short	0x00a8


	//----- nvinfo : EIATTR_NUM_BARRIERS
	.align		4
        /*0020*/ 	.byte	0x02, 0x4c
        /*0022*/ 	.byte	0x10
	.zero		1


	//----- nvinfo : EIATTR_EXTERNS
	.align		4
        /*0024*/ 	.byte	0x04, 0x0f
        /*0026*/ 	.short	(.L_651 - .L_650)


	//   ....[0]....
	.align		4
.L_650:
        /*0028*/ 	.word	index@(__assertfail)


	//----- nvinfo : EIATTR_ANNOTATIONS
	.align		4
.L_651:
        /*002c*/ 	.byte	0x04, 0x55
        /*002e*/ 	.short	(.L_653 - .L_652)


	//   ....[0]....
.L_652:
        /*0030*/ 	.word	0x00000001
        /*0034*/ 	.byte	0x90, 0x8b, 0x00, 0x00, 0x01, 0x00, 0x00, 0x00, 0x40, 0x98, 0x00, 0x00


	//----- nvinfo : EIATTR_MERCURY_ISA_VERSION
	.align		4
.L_653:
        /*0040*/ 	.byte	0x03, 0x5f
        /*0042*/ 	.short	0x0101


	//----- nvinfo : EIATTR_INT_WARP_WIDE_INSTR_OFFSETS
	.align		4
        /*0044*/ 	.byte	0x04, 0x31
        /*0046*/ 	.short	(.L_655 - .L_654)


	//   ....[0]....
.L_654:
        /*0048*/ 	.word	0x000001f0


	//   ....[1]....
        /*004c*/ 	.word	0x00000220


	//   ....[2]....
        /*0050*/ 	.word	0x00007090


	//   ....[3]....
        /*0054*/ 	.word	0x00007700


	//   ....[4]....
        /*0058*/ 	.word	0x00007c20


	//----- nvinfo : EIATTR_COOP_GROUP_MASK_REGIDS
	.align		4
.L_655:
        /*005c*/ 	.byte	0x04, 0x29
        /*005e*/ 	.short	(.L_657 - .L_656)


	//   ....[0]....
.L_656:
        /*0060*/ 	.word	0xffffffff


	//   ....[1]....
        /*0064*/ 	.word	0xffffffff


	//   ....[2]....
        /*0068*/ 	.word	0xffffffff


	//   ....[3]....
        /*006c*/ 	.word	0xffffffff


	//   ....[4]....
        /*0070*/ 	.word	0xffffffff


	//   ....[5]....
        /*0074*/ 	.word	0xffffffff


	//   ....[6]....
        /*0078*/ 	.word	0xffffffff


	//   ....[7]....
        /*007c*/ 	.word	0xffffffff


	//   ....[8]....
        /*0080*/ 	.word	0xffffffff


	//   ....[9]....
        /*0084*/ 	.word	0xffffffff


	//   ....[10]....
        /*0088*/ 	.word	0xffffffff


	//   ....[11]....
        /*008c*/ 	.word	0xffffffff


	//   ....[12]....
        /*0090*/ 	.word	0xffffffff


	//   ....[13]....
        /*0094*/ 	.word	0xffffffff


	//   ....[14]....
        /*0098*/ 	.word	0x0500000f


	//   ....[15]....
        /*009c*/ 	.word	0x0500000f


	//   ....[16]....
        /*00a0*/ 	.word	0x0500000f


	//   ....[17]....
        /*00a4*/ 	.word	0x0500000f


	//----- nvinfo : EIATTR_COOP_GROUP_INSTR_OFFSETS
	.align		4
.L_657:
        /*00a8*/ 	.byte	0x04, 0x28
        /*00aa*/ 	.short	(.L_659 - .L_658)


	//   ....[0]....
.L_658:
        /*00ac*/ 	.word	0x00000070


	//   ....[1]....
        /*00b0*/ 	.word	0x00000200


	//   ....[2]....
        /*00b4*/ 	.word	0x00000250


	//   ....[3]....
        /*00b8*/ 	.word	0x00000440


	//   ....[4]....
        /*00bc*/ 	.word	0x00000680


	//   ....[5]....
        /*00c0*/ 	.word	0x00001270


	//   ....[6]....
        /*00c4*/ 	.word	0x00005750


	//   ....[7]....
        /*00c8*/ 	.word	0x000064c0


	//   ....[8]....
        /*00cc*/ 	.word	0x00006c90


	//   ....[9]....
        /*00d0*/ 	.word	0x00006fc0


	//   ....[10]....
        /*00d4*/ 	.word	0x00007380


	//   ....[11]....
        /*00d8*/ 	.word	0x00007630


	//   ....[12]....
        /*00dc*/ 	.word	0x000078e0


	//   ....[13]....
        /*00e0*/ 	.word	0x00007b50


	//   ....[14]....
        /*00e4*/ 	.word	0x0000a560


	//   ....[15]....
        /*00e8*/ 	.word	0x0000a6d0


	//   ....[16]....
        /*00ec*/ 	.word	0x0000a740


	//   ....[17]....
        /*00f0*/ 	.word	0x0000a7b0


	//----- nvinfo : EIATTR_REG_RECONFIG
	.align		4
.L_659:
        /*00f4*/ 	.byte	0x01, 0x54
	.zero		2


	//----- nvinfo : EIATTR_SYSCALL_OFFSETS
	.align		4
        /*00f8*/ 	.byte	0x04, 0x46
        /*00fa*/ 	.short	(.L_661 - .L_660)


	//   ....[0]....
.L_660:
        /*00fc*/ 	.word	0x00000ed0


	//   ....[1]....
        /*0100*/ 	.word	0x00000fc0


	//   ....[2]....
        /*0104*/ 	.word	0x00001120


	//   ....[3]....
        /*0108*/ 	.word	0x00001210


	//   ....[4]....
        /*010c*/ 	.word	0x00001490


	//   ....[5]....
        /*0110*/ 	.word	0x00004f80


	//   ....[6]....
        /*0114*/ 	.word	0x000050c0


	//   ....[7]....
        /*0118*/ 	.word	0x000051e0


	//   ....[8]....
        /*011c*/ 	.word	0x00005300


	//----- nvinfo : EIATTR_MBARRIER_INSTR_OFFSETS
	.align		4
.L_661:
        /*0120*/ 	.byte	0x04, 0x39
        /*0122*/ 	.short	(.L_663 - .L_662)


	//   ....[0]....
.L_662:
        /*0124*/ 	.word	0x000002f0
        /*0128*/ 	.word	0x000000ff
        /*012c*/ 	.word	0x00026800
        /*0130*/ 	.short	0x0100
        /*0132*/ 	.byte	0x06
	.zero		1


	//   ....[1]....
        /*0134*/ 	.word	0x000003f0
        /*0138*/ 	.word	0x000000ff
        /*013c*/ 	.word	0x00026810
        /*0140*/ 	.short	0x0100
        /*0142*/ 	.byte	0x08
	.zero		1


	//   ....[2]....
        /*0144*/ 	.word	0x00000400
        /*0148*/ 	.word	0x000000ff
        /*014c*/ 	.word	0x00026820
        /*0150*/ 	.short	0x0100
        /*0152*/ 	.byte	0x08
	.zero		1


	//   ....[3]....
        /*0154*/ 	.word	0x00000410
        /*0158*/ 	.word	0x000000ff
        /*015c*/ 	.word	0x00026818
        /*0160*/ 	.short	0x0100
        /*0162*/ 	.byte	0x08
	.zero		1


	//   ....[4]....
        /*0164*/ 	.word	0x00000420
        /*0168*/ 	.word	0x000000ff
        /*016c*/ 	.word	0x00026828
        /*0170*/ 	.short	0x0100
        /*0172*/ 	.byte	0x08
	.zero		1


	//   ....[5]....
        /*0174*/ 	.word	0x00000550
        /*0178*/ 	.word	0x000000ff
        /*017c*/ 	.word	0x00026830
        /*0180*/ 	.short	0x0100
        /*0182*/ 	.byte	0x08
	.zero		1


	//   ....[6]....
        /*0184*/ 	.word	0x00000560
        /*0188*/ 	.word	0x000000ff
        /*018c*/ 	.word	0x00026840
        /*0190*/ 	.short	0x0100
        /*0192*/ 	.byte	0x08
	.zero		1


	//   ....[7]....
        /*0194*/ 	.word	0x00000570
        /*0198*/ 	.word	0x000000ff
        /*019c*/ 	.word	0x00026838
        /*01a0*/ 	.short	0x0100
        /*01a2*/ 	.byte	0x08
	.zero		1


	//   ....[8]....
        /*01a4*/ 	.word	0x00000580
        /*01a8*/ 	.word	0x000000ff
        /*01ac*/ 	.word	0x00026848
        /*01b0*/ 	.short	0x0100
        /*01b2*/ 	.byte	0x08
	.zero		1


	//   ....[9]....
        /*01b4*/ 	.word	0x000012b0
        /*01b8*/ 	.word	0x000000eb
        /*01bc*/ 	.word	0x00026800
        /*01c0*/ 	.short	0x010a
        /*01c2*/ 	.byte	0x3f
	.zero		1


	//   ....[10]....
        /*01c4*/ 	.word	0x00001350
        /*01c8*/ 	.word	0x000000eb
        /*01cc*/ 	.word	0x00026800
        /*01d0*/ 	.short	0x010a
        /*01d2*/ 	.byte	0x3f
	.zero		1


	//   ....[11]....
        /*01d4*/ 	.word	0x00001ce0
        /*01d8*/ 	.word	0x000000ff
        /*01dc*/ 	.word	0x00026810
        /*01e0*/ 	.short	0x010a
        /*01e2*/ 	.byte	0x08
	.zero		1


	//   ....[12]....
        /*01e4*/ 	.word	0x00001d20
        /*01e8*/ 	.word	0x000000ff
        /*01ec*/ 	.word	0x00026810
        /*01f0*/ 	.short	0x010a
        /*01f2*/ 	.byte	0x08
	.zero		1


	//   ....[13]....
        /*01f4*/ 	.word	0x00002160
        /*01f8*/ 	.word	0x000000ff
        /*01fc*/ 	.word	0x00026830
        /*0200*/ 	.short	0x010a
        /*0202*/ 	.byte	0x08
	.zero		1


	//   ....[14]....
        /*0204*/ 	.word	0x00002490
        /*0208*/ 	.word	0x000000ff
        /*020c*/ 	.word	0x00026830
        /*0210*/ 	.short	0x010a
        /*0212*/ 	.byte	0x08
	.zero		1


	//   ....[15]....
        /*0214*/ 	.word	0x000047c0
        /*0218*/ 	.word	0x000000ff
        /*021c*/ 	.word	0x00000000
        /*0220*/ 	.short	0x0101
        /*0222*/ 	.byte	0x0c
	.zero		1


	//   ....[16]....
        /*0224*/ 	.word	0x00004ab0
        /*0228*/ 	.word	0x000000ff
        /*022c*/ 	.word	0x00000000
        /*0230*/ 	.short	0x0101
        /*0232*/ 	.byte	0x08
	.zero		1


	//   ....[17]....
        /*0234*/ 	.word	0x00008310
        /*0238*/ 	.word	0x00000010
        /*023c*/ 	.word	0x00026820
        /*0240*/ 	.short	0x010a
        /*0242*/ 	.byte	0x3f
	.zero		1


	//   ....[18]....
        /*0244*/ 	.word	0x00008c20
        /*0248*/ 	.word	0x00000010
        /*024c*/ 	.word	0x00026840
        /*0250*/ 	.short	0x010a
        /*0252*/ 	.byte	0x3f
	.zero		1


	//   ....[19]....
        /*0254*/ 	.word	0x00008f30
        /*0258*/ 	.word	0x00000010
        /*025c*/ 	.word	0x00026828
        /*0260*/ 	.short	0x010a
        /*0262*/ 	.byte	0x3f
	.zero		1


	//   ....[20]....
        /*0264*/ 	.word	0x00009240
        /*0268*/ 	.word	0x00000010
        /*026c*/ 	.word	0x00026848
        /*0270*/ 	.short	0x010a
        /*0272*/ 	.byte	0x3f
	.zero		1


	//   ....[21]....
        /*0274*/ 	.word	0x00009500
        /*0278*/ 	.word	0x00000010
        /*027c*/ 	.word	0x00026820
        /*0280*/ 	.short	0x010a
        /*0282*/ 	.byte	0x3f
	.zero		1


	//   ....[22]....
        /*0284*/ 	.word	0x000098a0
        /*0288*/ 	.word	0x00000010
        /*028c*/ 	.word	0x00026840
        /*0290*/ 	.short	0x010a
        /*0292*/ 	.byte	0x3f
	.zero		1


	//   ....[23]....
        /*0294*/ 	.word	0x00009b80
        /*0298*/ 	.word	0x00000010
        /*029c*/ 	.word	0x00026828
        /*02a0*/ 	.short	0x010a
        /*02a2*/ 	.byte	0x3f
	.zero		1


	//   ....[24]....
        /*02a4*/ 	.word	0x00009f10
        /*02a8*/ 	.word	0x00000003
        /*02ac*/ 	.word	0x00026840
        /*02b0*/ 	.short	0x010a
        /*02b2*/ 	.byte	0x3f
	.zero		1


	//   ....[25]....
        /*02b4*/ 	.word	0x0000a3c0
        /*02b8*/ 	.word	0x00000006
        /*02bc*/ 	.word	0x00000000
        /*02c0*/ 	.short	0x010a
        /*02c2*/ 	.byte	0x3f
	.zero		1


	//   ....[26]....
        /*02c4*/ 	.word	0x0000a420
        /*02c8*/ 	.word	0x00000003
        /*02cc*/ 	.word	0x00000000
        /*02d0*/ 	.short	0x010a
        /*02d2*/ 	.byte	0x3f
	.zero		1


	//   ....[27]....
        /*02d4*/ 	.word	0x0000a480
        /*02d8*/ 	.word	0x00000000
        /*02dc*/ 	.word	0x00000000
        /*02e0*/ 	.short	0x010a
        /*02e2*/ 	.byte	0x3f
	.zero		1


	//   ....[28]....
        /*02e4*/ 	.word	0x0000a4b0
        /*02e8*/ 	.word	0x00000003
        /*02ec*/ 	.word	0x00000000
        /*02f0*/ 	.short	0x010a
        /*02f2*/ 	.byte	0x3f
	.zero		1


	//   ....[29]....
        /*02f4*/ 	.word	0x0000a590
        /*02f8*/ 	.word	0x000000eb
        /*02fc*/ 	.word	0x00026800
        /*0300*/ 	.short	0x010a
        /*0302*/ 	.byte	0x3f
	.zero		1


	//   ....[30]....
        /*0304*/ 	.word	0x0000a5f0
        /*0308*/ 	.word	0x00000005
        /*030c*/ 	.word	0x00026810
        /*0310*/ 	.short	0x010a
        /*0312*/ 	.byte	0x3f
	.zero		1


	//   ....[31]....
        /*0314*/ 	.word	0x0000a650
        /*0318*/ 	.word	0x00000079
        /*031c*/ 	.word	0x00026830
        /*0320*/ 	.short	0x010a
        /*0322*/ 	.byte	0x3f
	.zero		1


	//   ....[32]....
        /*0324*/ 	.word	0x0000a7f0
        /*0328*/ 	.word	0x00000010
        /*032c*/ 	.word	0x00026820
        /*0330*/ 	.short	0x010a
        /*0332*/ 	.byte	0x3f
	.zero		1


	//   ....[33]....
        /*0334*/ 	.word	0x0000a840
        /*0338*/ 	.word	0x00000010
        /*033c*/ 	.word	0x00026840
        /*0340*/ 	.short	0x010a
        /*0342*/ 	.byte	0x3f
	.zero		1


	//   ....[34]....
        /*0344*/ 	.word	0x0000a890
        /*0348*/ 	.word	0x00000010
        /*034c*/ 	.word	0x00026828
        /*0350*/ 	.short	0x010a
        /*0352*/ 	.byte	0x3f
	.zero		1


	//   ....[35]....
        /*0354*/ 	.word	0x0000a8e0
        /*0358*/ 	.word	0x00000010
        /*035c*/ 	.word	0x00026848
        /*0360*/ 	.short	0x010a
        /*0362*/ 	.byte	0x3f
	.zero		1


	//   ....[36]....
        /*0364*/ 	.word	0x0000a940
        /*0368*/ 	.word	0x00000010
        /*036c*/ 	.word	0x00026820
        /*0370*/ 	.short	0x010a
        /*0372*/ 	.byte	0x3f
	.zero		1


	//   ....[37]....
        /*0374*/ 	.word	0x0000a990
        /*0378*/ 	.word	0x00000010
        /*037c*/ 	.word	0x00026840
        /*0380*/ 	.short	0x010a
        /*0382*/ 	.byte	0x3f
	.zero		1


	//   ....[38]....
        /*0384*/ 	.word	0x0000a9e0
        /*0388*/ 	.word	0x00000010
        /*038c*/ 	.word	0x00026828
        /*0390*/ 	.short	0x010a
        /*0392*/ 	.byte	0x3f
	.zero		1


	//   ....[39]....
        /*0394*/ 	.word	0x0000aa30
        /*0398*/ 	.word	0x00000003
        /*039c*/ 	.word	0x00026840
        /*03a0*/ 	.short	0x010a
        /*03a2*/ 	.byte	0x3f
	.zero		1


	//   ....[40]....
        /*03a4*/ 	.word	0x0000ab00
        /*03a8*/ 	.word	0x00000006
        /*03ac*/ 	.word	0x00000000
        /*03b0*/ 	.short	0x010a
        /*03b2*/ 	.byte	0x3f
	.zero		1


	//   ....[41]....
        /*03b4*/ 	.word	0x0000ab50
        /*03b8*/ 	.word	0x00000003
        /*03bc*/ 	.word	0x00000000
        /*03c0*/ 	.short	0x010a
        /*03c2*/ 	.byte	0x3f
	.zero		1


	//   ....[42]....
        /*03c4*/ 	.word	0x0000aba0
        /*03c8*/ 	.word	0x00000000
        /*03cc*/ 	.word	0x00000000
        /*03d0*/ 	.short	0x010a
        /*03d2*/ 	.byte	0x3f
	.zero		1


	//----- nvinfo : EIATTR_NUM_MBARRIERS
	.align		4
.L_663:
        /*03d4*/ 	.byte	0x03, 0x38
        /*03d6*/ 	.short	0x0009


	//----- nvinfo : EIATTR_EXIT_INSTR_OFFSETS
	.align		4
        /*03d8*/ 	.byte	0x04, 0x1c
        /*03da*/ 	.short	(.L_665 - .L_664)


	//   ....[0]....
.L_664:
        /*03dc*/ 	.word	0x00000960


	//   ....[1]....
        /*03e0*/ 	.word	0x00005c80


	//   ....[2]....
        /*03e4*/ 	.word	0x00006470


	//   ....[3]....
        /*03e8*/ 	.word	0x0000a500


	//----- nvinfo : EIATTR_MAX_THREADS
	.align		4
.L_665:
        /*03ec*/ 	.byte	0x04, 0x05
        /*03ee*/ 	.short	(.L_667 - .L_666)
.L_666:
        /*03f0*/ 	.word	0x00000180
        /*03f4*/ 	.word	0x00000001
        /*03f8*/ 	.word	0x00000001


	//----- nvinfo : EIATTR_CRS_STACK_SIZE
	.align		4
.L_667:
        /*03fc*/ 	.byte	0x04, 0x1e
        /*03fe*/ 	.short	(.L_669 - .L_668)
.L_668:
        /*0400*/ 	.word	0x00000000


	//----- nvinfo : EIATTR_CBANK_PARAM_SIZE
	.align		4
.L_669:
        /*0404*/ 	.byte	0x03, 0x19
        /*0406*/ 	.short	0x0970


	//----- nvinfo : EIATTR_PARAM_CBANK
	.align		4
        /*0408*/ 	.byte	0x04, 0x0a
        /*040a*/ 	.short	(.L_671 - .L_670)
	.align		4
.L_670:
        /*040c*/ 	.word	index@(.nv.constant0._ZN7cutlass13device_kernelIN5flash11enable_sm90INS1_16FlashAttnBwdSm90INS1_25CollectiveMainloopBwdSm90ILi2ELi2ELi2EN4cute5tupleIJNS5_1CILi1EEES8_S8_EEENS6_IJNS7_ILi64EEENS7_ILi128EEENS7_ILi96EEEEEENS_6half_tEfNS_4arch4Sm90ELb1ELb0ELb1ELb0ELb1ELb1ELb0ELb0ELi2ELi1ELi2ELi1ELb1EEENS1_21CollectiveEpilogueBwdISD_SE_SG_Li256ELb0ELb0ELi1EEENS1_25SingleTileBwdLPTSchedulerILb0ELi128ELb1EEEEEEEEEvNT_6ParamsE)
        /*0410*/ 	.short	0x0210
        /*0412*/ 	.short	0x0970


	//----- nvinfo : EIATTR_SW_WAR
	.align		4
.L_671:
        /*0414*/ 	.byte	0x04, 0x36
        /*0416*/ 	.short	(.L_673 - .L_672)
.L_672:
        /*0418*/ 	.word	0x00000008
.L_673:


//--------------------- .nv.info._ZN7cutlass13device_kernelIN5flash11enable_sm90INS1_16FlashAttnBwdSm90INS1_25CollectiveMainloopBwdSm90ILi2ELi2ELi2EN4cute5tupleIJNS5_1CILi1EEES8_S8_EEENS6_IJNS7_ILi64EEENS7_ILi128EEENS7_ILi96EEEEEENS_6half_tEfNS_4arch4Sm90ELb1ELb0ELb1ELb0ELb0ELb1ELb0ELb0ELi2ELi1ELi2ELi1ELb1EEENS1_24CollectiveEpilogueBwdGQAISD_fSG_Li256ELb0ELb0EEENS1_25SingleTileBwdLPTSchedulerILb0ELi128ELb0EEEEEEEEEvNT_6ParamsE --------------------------
	.section	.nv.info._ZN7cutlass13device_kernelIN5flash11enable_sm90INS1_16FlashAttnBwdSm90INS1_25CollectiveMainloopBwdSm90ILi2ELi2ELi2EN4cute5tupleIJNS5_1CILi1EEES8_S8_EEENS6_IJNS7_ILi64EEENS7_ILi128EEENS7_ILi96EEEEEENS_6half_tEfNS_4arch4Sm90ELb1ELb0ELb1ELb0ELb0ELb1ELb0ELb0ELi2ELi1ELi2ELi1ELb1EEENS1_24CollectiveEpilogueBwdGQAISD_fSG_Li256ELb0ELb0EEENS1_25SingleTileBwdLPTSchedulerILb0ELi128ELb0EEEEEEEEEvNT_6ParamsE,"",@"SHT_CUDA_INFO"
	.sectionflags	@""
	.align	4


	//----- nvinfo : EIATTR_CUDA_API_VERSION
	.align		4
        /*0000*/ 	.byte	0x04, 0x37
        /*0002*/ 	.short	(.L_675 - .L_674)
.L_674:
        /*0004*/ 	.word	0x00000082


	//----- nvinfo : EIATTR_KPARAM_INFO
	.align		4
.L_675:
        /*0008*/ 	.byte	0x04, 0x17
        /*000a*/ 	.short	(.L_677 - .L_676)
.L_676:
        /*000c*/ 	.word	0x00000000
        /*0010*/ 	.short	0x0000
        /*0012*/ 	.short	0x0070
        /*0014*/ 	.byte	0x00, 0xf0, 0x01, 0x1c


	//----- nvinfo : EIATTR_SPARSE_MMA_MASK
	.align		4
.L_677:
        /*0018*/ 	.byte	0x03, 0x50
        /*001a*/ 	.short	0x0000


	//----- nvinfo : EIATTR_MAXREG_COUNT
	.align		4
        /*001c*/ 	.byte	0x03, 0x1b
        /*001e*/ 	.short	0x00a8


	//----- nvinfo : EIATTR_NUM_BARRIERS
	.align		4
        /*0020*/ 	.byte	0x02, 0x4c
        /*0022*/ 	.byte	0x10
	.zero		1


	//----- nvinfo : EIATTR_EXTERNS
	.align		4
        /*0024*/ 	.byte	0x04, 0x0f
        /*0026*/ 	.short	(.L_679 - .L_678)


	//   ....[0]....
	.align		4
.L_678:
        /*0028*/ 	.word	index@(__assertfail)


	//----- nvinfo : EIATTR_ANNOTATIONS
	.align		4
.L_679:
        /*002c*/ 	.byte	0x04, 0x55
        /*002e*/ 	.short	(.L_681 - .L_680)


	//   ....[0]....
.L_680:
        /*0030*/ 	.word	0x00000001
        /*0034*/ 	.byte	0x20, 0x72, 0x00, 0x00, 0x01, 0x00, 0x00, 0x00, 0xd0, 0x7e, 0x00, 0x00


	//----- nvinfo : EIATTR_MERCURY_ISA_VERSION
	.align		4
.L_681:
        /*0040*/ 	.byte	0x03, 0x5f
        /*0042*/ 	.short	0x0101


	//----- nvinfo : EIATTR_INT_WARP_WIDE_INSTR_OFFSETS
	.align		4
        /*0044*/ 	.byte	0x04, 0x31
        /*0046*/ 	.short	(.L_683 - .L_682)


	//   ....[0]....
.L_682:
        /*0048*/ 	.word	0x00000190


	//   ....[1]....
        /*004c*/ 	.word	0x000001c0


	//----- nvinfo : EIATTR_COOP_GROUP_MASK_REGIDS
	.align		4
.L_683:
        /*0050*/ 	.byte	0x04, 0x29
        /*0052*/ 	.short	(.L_685 - .L_684)


	//   ....[0]....
.L_684:
        /*0054*/ 	.word	0xffffffff


	//   ....[1]....
        /*0058*/ 	.word	0xffffffff


	//   ....[2]....
        /*005c*/ 	.word	0xffffffff


	//   ....[3]....
        /*0060*/ 	.word	0xffffffff


	//   ....[4]....
        /*0064*/ 	.word	0xffffffff


	//   ....[5]....
        /*0068*/ 	.word	0xffffffff


	//   ....[6]....
        /*006c*/ 	.word	0xffffffff


	//   ....[7]....
        /*0070*/ 	.word	0x0500000f


	//----- nvinfo : EIATTR_COOP_GROUP_INSTR_OFFSETS
	.align		4
.L_685:
        /*0074*/ 	.byte	0x04, 0x28
        /*0076*/ 	.short	(.L_687 - .L_686)


	//   ....[0]....
.L_686:
        /*0078*/ 	.word	0x00000070


	//   ....[1]....
        /*007c*/ 	.word	0x000001a0


	//   ....[2]....
        /*0080*/ 	.word	0x000001f0


	//   ....[3]....
        /*0084*/ 	.word	0x000003e0


	//   ....[4]....
        /*0088*/ 	.word	0x00000620


	//   ....[5]....
        /*008c*/ 	.word	0x000011e0


	//   ....[6]....
        /*0090*/ 	.word	0x00005560


	//   ....[7]....
        /*0094*/ 	.word	0x00008bf0


	//----- nvinfo : EIATTR_REG_RECONFIG
	.align		4
.L_687:
        /*0098*/ 	.byte	0x01, 0x54
	.zero		2


	//----- nvinfo : EIATTR_SYSCALL_OFFSETS
	.align		4
        /*009c*/ 	.byte	0x04, 0x46
        /*009e*/ 	.short	(.L_689 - .L_688)


	//   ....[0]....
.L_688:
        /*00a0*/ 	.word	0x00000e40


	//   ....[1]....
        /*00a4*/ 	.word	0x00000f30


	//   ....[2]....
        /*00a8*/ 	.word	0x00001090


	//   ....[3]....
        /*00ac*/ 	.word	0x00001180


	//   ....[4]....
        /*00b0*/ 	.word	0x00001400


	//----- nvinfo : EIATTR_MBARRIER_INSTR_OFFSETS
	.align		4
.L_689:
        /*00b4*/ 	.byte	0x04, 0x39
        /*00b6*/ 	.short	(.L_691 - .L_690)


	//   ....[0]....
.L_690:
        /*00b8*/ 	.word	0x00000290
        /*00bc*/ 	.word	0x000000ff
        /*00c0*/ 	.word	0x00026800
        /*00c4*/ 	.short	0x0100
        /*00c6*/ 	.byte	0x06
	.zero		1


	//   ....[1]....
        /*00c8*/ 	.word	0x00000390
        /*00cc*/ 	.word	0x000000ff
        /*00d0*/ 	.word	0x00026810
        /*00d4*/ 	.short	0x0100
        /*00d6*/ 	.byte	0x08
	.zero		1


	//   ....[2]....
        /*00d8*/ 	.word	0x000003a0
        /*00dc*/ 	.word	0x000000ff
        /*00e0*/ 	.word	0x00026820
        /*00e4*/ 	.short	0x0100
        /*00e6*/ 	.byte	0x08
	.zero		1


	//   ....[3]....
        /*00e8*/ 	.word	0x000003b0
        /*00ec*/ 	.word	0x000000ff
        /*00f0*/ 	.word	0x00026818
        /*00f4*/ 	.short	0x0100
        /*00f6*/ 	.byte	0x08
	.zero		1


	//   ....[4]....
        /*00f8*/ 	.word	0x000003c0
        /*00fc*/ 	.word	0x000000ff
        /*0100*/ 	.word	0x00026828
        /*0104*/ 	.short	0x0100
        /*0106*/ 	.byte	0x08
	.zero		1


	//   ....[5]....
        /*0108*/ 	.word	0x000004f0
        /*010c*/ 	.word	0x000000ff
        /*0110*/ 	.word	0x00026830
        /*0114*/ 	.short	0x0100
        /*0116*/ 	.byte	0x08
	.zero		1


	//   ....[6]....
        /*0118*/ 	.word	0x00000500
        /*011c*/ 	.word	0x000000ff
        /*0120*/ 	.word	0x00026840
        /*0124*/ 	.short	0x0100
        /*0126*/ 	.byte	0x08
	.zero		1


	//   ....[7]....
        /*0128*/ 	.word	0x00000510
        /*012c*/ 	.word	0x000000ff
        /*0130*/ 	.word	0x00026838
        /*0134*/ 	.short	0x0100
        /*0136*/ 	.byte	0x08
	.zero		1


	//   ....[8]....
        /*0138*/ 	.word	0x00000520
        /*013c*/ 	.word	0x000000ff
        /*0140*/ 	.word	0x00026848
        /*0144*/ 	.short	0x0100
        /*0146*/ 	.byte	0x08
	.zero		1


	//   ....[9]....
        /*0148*/ 	.word	0x00001220
        /*014c*/ 	.word	0x000000eb
        /*0150*/ 	.word	0x00026800
        /*0154*/ 	.short	0x010a
        /*0156*/ 	.byte	0x3f
	.zero		1


	//   ....[10]....
        /*0158*/ 	.word	0x000012c0
        /*015c*/ 	.word	0x000000eb
        /*0160*/ 	.word	0x00026800
        /*0164*/ 	.short	0x010a
        /*0166*/ 	.byte	0x3f
	.zero		1


	//   ....[11]....
        /*0168*/ 	.word	0x00001c50
        /*016c*/ 	.word	0x000000ff
        /*0170*/ 	.word	0x00026810
        /*0174*/ 	.short	0x010a
        /*0176*/ 	.byte	0x09
	.zero		1


	//   ....[12]....
        /*0178*/ 	.word	0x00001c90
        /*017c*/ 	.word	0x000000ff
        /*0180*/ 	.word	0x00026810
        /*0184*/ 	.short	0x010a
        /*0186*/ 	.byte	0x09
	.zero		1


	//   ....[13]....
        /*0188*/ 	.word	0x000020d0
        /*018c*/ 	.word	0x000000ff
        /*0190*/ 	.word	0x00026830
        /*0194*/ 	.short	0x010a
        /*0196*/ 	.byte	0x09
	.zero		1


	//   ....[14]....
        /*0198*/ 	.word	0x00002400
        /*019c*/ 	.word	0x000000ff
        /*01a0*/ 	.word	0x00026830
        /*01a4*/ 	.short	0x010a
        /*01a6*/ 	.byte	0x09
	.zero		1


	//   ....[15]....
        /*01a8*/ 	.word	0x00004730
        /*01ac*/ 	.word	0x000000ff
        /*01b0*/ 	.word	0x00000000
        /*01b4*/ 	.short	0x0101
        /*01b6*/ 	.byte	0x0c
	.zero		1


	//   ....[16]....
        /*01b8*/ 	.word	0x00004a20
        /*01bc*/ 	.word	0x000000ff
        /*01c0*/ 	.word	0x00000000
        /*01c4*/ 	.short	0x0101
        /*01c6*/ 	.byte	0x09
	.zero		1


	//   ....[17]....
        /*01c8*/ 	.word	0x000069b0
        /*01cc*/ 	.word	0x00000010
        /*01d0*/ 	.word	0x00026820
        /*01d4*/ 	.short	0x010a
        /*01d6*/ 	.byte	0x3f
	.zero		1


	//   ....[18]....
        /*01d8*/ 	.word	0x000072b0
        /*01dc*/ 	.word	0x00000010
        /*01e0*/ 	.word	0x00026840
        /*01e4*/ 	.short	0x010a
        /*01e6*/ 	.byte	0x3f
	.zero		1


	//   ....[19]....
        /*01e8*/ 	.word	0x000075c0
        /*01ec*/ 	.word	0x00000010
        /*01f0*/ 	.word	0x00026828
        /*01f4*/ 	.short	0x010a
        /*01f6*/ 	.byte	0x3f
	.zero		1


	//   ....[20]....
        /*01f8*/ 	.word	0x000078d0
        /*01fc*/ 	.word	0x00000010
        /*0200*/ 	.word	0x00026848
        /*0204*/ 	.short	0x010a
        /*0206*/ 	.byte	0x3f
	.zero		1


	//   ....[21]....
        /*0208*/ 	.word	0x00007b90
        /*020c*/ 	.word	0x00000010
        /*0210*/ 	.word	0x00026820
        /*0214*/ 	.short	0x010a
        /*0216*/ 	.byte	0x3f
	.zero		1


	//   ....[22]....
        /*0218*/ 	.word	0x00007f30
        /*021c*/ 	.word	0x00000010
        /*0220*/ 	.word	0x00026840
        /*0224*/ 	.short	0x010a
        /*0226*/ 	.byte	0x3f
	.zero		1


	//   ....[23]....
        /*0228*/ 	.word	0x00008210
        /*022c*/ 	.word	0x00000010
        /*0230*/ 	.word	0x00026828
        /*0234*/ 	.short	0x010a
        /*0236*/ 	.byte	0x3f
	.zero		1


	//   ....[24]....
        /*0238*/ 	.word	0x000085a0
        /*023c*/ 	.word	0x00000003
        /*0240*/ 	.word	0x00026840
        /*0244*/ 	.short	0x010a
        /*0246*/ 	.byte	0x3f
	.zero		1


	//   ....[25]....
        /*0248*/ 	.word	0x00008a50
        /*024c*/ 	.word	0x00000006
        /*0250*/ 	.word	0x00000000
        /*0254*/ 	.short	0x010a
        /*0256*/ 	.byte	0x3f
	.zero		1


	//   ....[26]....
        /*0258*/ 	.word	0x00008ab0
        /*025c*/ 	.word	0x00000003
        /*0260*/ 	.word	0x00000000
        /*0264*/ 	.short	0x010a
        /*0266*/ 	.byte	0x3f
	.zero		1


	//   ....[27]....
        /*0268*/ 	.word	0x00008b10
        /*026c*/ 	.word	0x00000000
        /*0270*/ 	.word	0x00000000
        /*0274*/ 	.short	0x010a
        /*0276*/ 	.byte	0x3f
	.zero		1


	//   ....[28]....
        /*0278*/ 	.word	0x00008b40
        /*027c*/ 	.word	0x00000003
        /*0280*/ 	.word	0x00000000
        /*0284*/ 	.short	0x010a
        /*0286*/ 	.byte	0x3f
	.zero		1


	//   ....[29]....
        /*0288*/ 	.word	0x00008c20
        /*028c*/ 	.word	0x000000eb
        /*0290*/ 	.word	0x00026800
        /*0294*/ 	.short	0x010a
        /*0296*/ 	.byte	0x3f
	.zero		1


	//   ....[30]....
        /*0298*/ 	.word	0x00008c80
        /*029c*/ 	.word	0x00000005
        /*02a0*/ 	.word	0x00026810
        /*02a4*/ 	.short	0x010a
        /*02a6*/ 	.byte	0x3f
	.zero		1


	//   ....[31]....
        /*02a8*/ 	.word	0x00008ce0
        /*02ac*/ 	.word	0x00000079
        /*02b0*/ 	.word	0x00026830
        /*02b4*/ 	.short	0x010a
        /*02b6*/ 	.byte	0x3f
	.zero		1


	//   ....[32]....
        /*02b8*/ 	.word	0x00008d30
        /*02bc*/ 	.word	0x00000010
        /*02c0*/ 	.word	0x00026820
        /*02c4*/ 	.short	0x010a
        /*02c6*/ 	.byte	0x3f
	.zero		1


	//   ....[33]....
        /*02c8*/ 	.word	0x00008d80
        /*02cc*/ 	.word	0x00000010
        /*02d0*/ 	.word	0x00026840
        /*02d4*/ 	.short	0x010a
        /*02d6*/ 	.byte	0x3f
	.zero		1


	//   ....[34]....
        /*02d8*/ 	.word	0x00008dd0
        /*02dc*/ 	.word	0x00000010
        /*02e0*/ 	.word	0x00026828
        /*02e4*/ 	.short	0x010a
        /*02e6*/ 	.byte	0x3f
	.zero		1


	//   ....[35]....
        /*02e8*/ 	.word	0x00008e20
        /*02ec*/ 	.word	0x00000010
        /*02f0*/ 	.word	0x00026848
        /*02f4*/ 	.short	0x010a
        /*02f6*/ 	.byte	0x3f
	.zero		1


	//   ....[36]....
        /*02f8*/ 	.word	0x00008e80
        /*02fc*/ 	.word	0x00000010
        /*0300*/ 	.word	0x00026820
        /*0304*/ 	.short	0x010a
        /*0306*/ 	.byte	0x3f
	.zero		1


	//   ....[37]....
        /*0308*/ 	.word	0x00008ed0
        /*030c*/ 	.word	0x00000010
        /*0310*/ 	.word	0x00026840
        /*0314*/ 	.short	0x010a
        /*0316*/ 	.byte	0x3f
	.zero		1


	//   ....[38]....
        /*0318*/ 	.word	0x00008f20
        /*031c*/ 	.word	0x00000010
        /*0320*/ 	.word	0x00026828
        /*0324*/ 	.short	0x010a
        /*0326*/ 	.byte	0x3f
	.zero		1


	//   ....[39]....
        /*0328*/ 	.word	0x00008f70
        /*032c*/ 	.word	0x00000003
        /*0330*/ 	.word	0x00026840
        /*0334*/ 	.short	0x010a
        /*0336*/ 	.byte	0x3f
	.zero		1


	//   ....[40]....
        /*0338*/ 	.word	0x00009040
        /*033c*/ 	.word	0x00000006
        /*0340*/ 	.word	0x00000000
        /*0344*/ 	.short	0x010a
        /*0346*/ 	.byte	0x3f
	.zero		1


	//   ....[41]....
        /*0348*/ 	.word	0x00009090
        /*034c*/ 	.word	0x00000003
        /*0350*/ 	.word	0x00000000
        /*0354*/ 	.short	0x010a
        /*0356*/ 	.byte	0x3f
	.zero		1


	//   ....[42]....
        /*0358*/ 	.word	0x000090e0
        /*035c*/ 	.word	0x00000000
        /*0360*/ 	.word	0x00000000
        /*0364*/ 	.short	0x010a
        /*0366*/ 	.byte	0x3f
	.zero		1


	//----- nvinfo : EIATTR_NUM_MBARRIERS
	.align		4
.L_691:
        /*0368*/ 	.byte	0x03, 0x38
        /*036a*/ 	.short	0x0009


	//----- nvinfo : EIATTR_EXIT_INSTR_OFFSETS
	.align		4
        /*036c*/ 	.byte	0x04, 0x1c
        /*036e*/ 	.short	(.L_693 - .L_692)


	//   ....[0]....
.L_692:
        /*0370*/ 	.word	0x00008b90


	//----- nvinfo : EIATTR_MAX_THREADS
	.align		4
.L_693:
        /*0374*/ 	.byte	0x04, 0x05
        /*0376*/ 	.short	(.L_695 - .L_694)
.L_694:
        /*0378*/ 	.word	0x00000180
        /*037c*/ 	.word	0x00000001
        /*0380*/ 	.word	0x00000001


	//----- nvinfo : EIATTR_CRS_STACK_SIZE
	.align		4
.L_695:
        /*0384*/ 	.byte	0x04, 0x1e
        /*0386*/ 	.short	(.L_697 - .L_696)
.L_696:
        /*0388*/ 	.word	0x00000000


	//----- nvinfo : EIATTR_CBANK_PARAM_SIZE
	.align		4
.L_697:
        /*038c*/ 	.byte	0x03, 0x19
        /*038e*/ 	.short	0x0770


	//----- nvinfo : EIATTR_PARAM_CBANK
	.align		4
        /*0390*/ 	.byte	0x04, 0x0a
        /*0392*/ 	.short	(.L_699 - .L_698)
	.align		4
.L_698:
        /*0394*/ 	.word	index@(.nv.constant0._ZN7cutlass13device_kernelIN5flash11enable_sm90INS1_16FlashAttnBwdSm90INS1_25CollectiveMainloopBwdSm90ILi2ELi2ELi2EN4cute5tupleIJNS5_1CILi1EEES8_S8_EEENS6_IJNS7_ILi64EEENS7_ILi128EEENS7_ILi96EEEEEENS_6half_tEfNS_4arch4Sm90ELb1ELb0ELb1ELb0ELb0ELb1ELb0ELb0ELi2ELi1ELi2ELi1ELb1EEENS1_24CollectiveEpilogueBwdGQAISD_fSG_Li256ELb0ELb0EEENS1_25SingleTileBwdLPTSchedulerILb0ELi128ELb0EEEEEEEEEvNT_6ParamsE)
        /*0398*/ 	.short	0x0210
        /*039a*/ 	.short	0x0770


	//----- nvinfo : EIATTR_SW_WAR
	.align		4
.L_699:
        /*039c*/ 	.byte	0x04, 0x36
        /*039e*/ 	.short	(.L_701 - .L_700)
.L_700:
        /*03a0*/ 	.word	0x00000008
.L_701:


//--------------------- .nv.info._ZN7cutlass13device_kernelIN5flash11enable_sm90INS1_16FlashAttnBwdSm90INS1_25CollectiveMainloopBwdSm90ILi2ELi2ELi2EN4cute5tupleIJNS5_1CILi1EEES8_S8_EEENS6_IJNS7_ILi64EEENS7_ILi128EEENS7_ILi96EEEEEENS_6half_tEfNS_4arch4Sm90ELb1ELb0ELb1ELb0ELb1ELb1ELb0ELb0ELi2ELi1ELi2ELi1ELb1EEENS1_24CollectiveEpilogueBwdGQAISD_fSG_Li256ELb0ELb1EEENS1_25SingleTileBwdLPTSchedulerILb0ELi128ELb1EEEEEEEEEvNT_6ParamsE --------------------------
	.section	.nv.info._ZN7cutlass13device_kernelIN5flash11enable_sm90INS1_16FlashAttnBwdSm90INS1_25CollectiveMainloopBwdSm90ILi2ELi2ELi2EN4cute5tupleIJNS5_1CILi1EEES8_S8_EEENS6_IJNS7_ILi64EEENS7_ILi128EEENS7_ILi96EEEEEENS_6half_tEfNS_4arch4Sm90ELb1ELb0ELb1ELb0ELb1ELb1ELb0ELb0ELi2ELi1ELi2ELi1ELb1EEENS1_24CollectiveEpilogueBwdGQAISD_fSG_Li256ELb0ELb1EEENS1_25SingleTileBwdLPTSchedulerILb0ELi128ELb1EEEEEEEEEvNT_6ParamsE,"",@"SHT_CUDA_INFO"
	.sectionflags	@""
	.align	4


	//----- nvinfo : EIATTR_CUDA_API_VERSION
	.align		4
        /*0000*/ 	.byte	0x04, 0x37
        /*0002*/ 	.short	(.L_703 - .L_702)
.L_702:
        /*0004*/ 	.word	0x00000082


	//----- nvinfo : EIATTR_KPARAM_INFO
	.align		4
.L_703:
        /*0008*/ 	.byte	0x04, 0x17
        /*000a*/ 	.short	(.L_705 - .L_704)
.L_704:
        /*000c*/ 	.word	0x00000000
        /*0010*/ 	.short	0x0000
        /*0012*/ 	.short	0x0070
        /*0014*/ 	.byte	0x00, 0xf0, 0x01, 0x1c


	//----- nvinfo : EIATTR_SPARSE_MMA_MASK
	.align		4
.L_705:
        /*0018*/ 	.byte	0x03, 0x50
        /*001a*/ 	.short	0x0000


	//----- nvinfo : EIATTR_MAXREG_COUNT
	.align		4
        /*001c*/ 	.byte	0x03, 0x1b
        /*001e*/ 	.short	0x00a8


	//----- nvinfo : EIATTR_NUM_BARRIERS
	.align		4
        /*0020*/ 	.byte	0x02, 0x4c
        /*0022*/ 	.byte	0x10
	.zero		1


	//----- nvinfo : EIATTR_EXTERNS
	.align		4
        /*0024*/ 	.byte	0x04, 0x0f
        /*0026*/ 	.short	(.L_707 - .L_706)


	//   ....[0]....
	.align		4
.L_706:
        /*0028*/ 	.word	index@(__assertfail)


	//----- nvinfo : EIATTR_ANNOTATIONS
	.align		4
.L_707:
        /*002c*/ 	.byte	0x04, 0x55
        /*002e*/ 	.short	(.L_709 - .L_708)


	//   ....[0]....
.L_708:
        /*0030*/ 	.word	0x00000001
        /*0034*/ 	.byte	0x60, 0x81, 0x00, 0x00, 0x01, 0x00, 0x00, 0x00, 0x10, 0x8e, 0x00, 0x00


	//----- nvinfo : EIATTR_MERCURY_ISA_VERSION
	.align		4
.L_709:
        /*0040*/ 	.byte	0x03, 0x5f
        /*0042*/ 	.short	0x0101


	//----- nvinfo : EIATTR_INT_WARP_WIDE_INSTR_OFFSETS
	.align		4
        /*0044*/ 	.byte	0x04, 0x31
        /*0046*/ 	.short	(.L_711 - .L_710)


	//   ....[0]....
.L_710:
        /*0048*/ 	.word	0x00000190


	//   ....[1]....
        /*004c*/ 	.word	0x000001c0


	//   ....[2]....
        /*0050*/ 	.word	0x00006670


	//   ....[3]....
        /*0054*/ 	.word	0x00006ce0


	//   ....[4]....
        /*0058*/ 	.word	0x00007200


	//----- nvinfo : EIATTR_COOP_GROUP_MASK_REGIDS
	.align		4
.L_711:
        /*005c*/ 	.byte	0x04, 0x29
        /*005e*/ 	.short	(.L_713 - .L_712)


	//   ....[0]....
.L_712:
        /*0060*/ 	.word	0xffffffff


	//   ....[1]....
        /*0064*/ 	.word	0xffffffff


	//   ....[2]....
        /*0068*/ 	.word	0xffffffff


	//   ....[3]....
        /*006c*/ 	.word	0xffffffff


	//   ....[4]....
        /*0070*/ 	.word	0xffffffff


	//   ....[5]....
        /*0074*/ 	.word	0xffffffff


	//   ....[6]....
        /*0078*/ 	.word	0xffffffff


	//   ....[7]....
        /*007c*/ 	.word	0xffffffff


	//   ....[8]....
        /*0080*/ 	.word	0xffffffff


	//   ....[9]....
        /*0084*/ 	.word	0xffffffff


	//   ....[10]....
        /*0088*/ 	.word	0xffffffff


	//   ....[11]....
        /*008c*/ 	.word	0xffffffff


	//   ....[12]....
        /*0090*/ 	.word	0xffffffff


	//   ....[13]....
        /*0094*/ 	.word	0xffffffff


	//   ....[14]....
        /*0098*/ 	.word	0xffffffff


	//   ....[15]....
        /*009c*/ 	.word	0xffffffff


	//   ....[16]....
        /*00a0*/ 	.word	0xffffffff


	//   ....[17]....
        /*00a4*/ 	.word	0x0500000f


	//   ....[18]....
        /*00a8*/ 	.word	0x0500000f


	//   ....[19]....
        /*00ac*/ 	.word	0x0500000f


	//   ....[20]....
        /*00b0*/ 	.word	0x0500000f


	//   ....[21]....
        /*00b4*/ 	.word	0x0500000f


	//   ....[22]....
        /*00b8*/ 	.word	0x0500000f


	//----- nvinfo : EIATTR_COOP_GROUP_INSTR_OFFSETS
	.align		4
.L_713:
        /*00bc*/ 	.byte	0x04, 0x28
        /*00be*/ 	.short	(.L_715 - .L_714)


	//   ....[0]....
.L_714:
        /*00c0*/ 	.word	0x00000070


	//   ....[1]....
        /*00c4*/ 	.word	0x000001a0


	//   ....[2]....
        /*00c8*/ 	.word	0x000001f0


	//   ....[3]....
        /*00cc*/ 	.word	0x000003e0


	//   ....[4]....
        /*00d0*/ 	.word	0x00000630


	//   ....[5]....
        /*00d4*/ 	.word	0x00001220


	//   ....[6]....
        /*00d8*/ 	.word	0x000053d0


	//   ....[7]....
        /*00dc*/ 	.word	0x00005550


	//   ....[8]....
        /*00e0*/ 	.word	0x00005800


	//   ....[9]....
        /*00e4*/ 	.word	0x00005990


	//   ....[10]....
        /*00e8*/ 	.word	0x00005aa0


	//   ....[11]....
        /*00ec*/ 	.word	0x00006270


	//   ....[12]....
        /*00f0*/ 	.word	0x000065a0


	//   ....[13]....
        /*00f4*/ 	.word	0x00006960


	//   ....[14]....
        /*00f8*/ 	.word	0x00006c10


	//   ....[15]....
        /*00fc*/ 	.word	0x00006ec0


	//   ....[16]....
        /*0100*/ 	.word	0x00007130


	//   ....[17]....
        /*0104*/ 	.word	0x00009b30


	//   ....[18]....
        /*0108*/ 	.word	0x00009ca0


	//   ....[19]....
        /*010c*/ 	.word	0x00009d10


	//   ....[20]....
        /*0110*/ 	.word	0x00009d80


	//   ....[21]....
        /*0114*/ 	.word	0x00009df0


	//   ....[22]....
        /*0118*/ 	.word	0x00009e60


	//----- nvinfo : EIATTR_REG_RECONFIG
	.align		4
.L_715:
        /*011c*/ 	.byte	0x01, 0x54
	.zero		2


	//----- nvinfo : EIATTR_SYSCALL_OFFSETS
	.align		4
        /*0120*/ 	.byte	0x04, 0x46
        /*0122*/ 	.short	(.L_717 - .L_716)


	//   ....[0]....
.L_716:
        /*0124*/ 	.word	0x00000e80


	//   ....[1]....
        /*0128*/ 	.word	0x00000f70


	//   ....[2]....
        /*012c*/ 	.word	0x000010d0


	//   ....[3]....
        /*0130*/ 	.word	0x000011c0


	//   ....[4]....
        /*0134*/ 	.word	0x00001440


	//----- nvinfo : EIATTR_MBARRIER_INSTR_OFFSETS
	.align		4
.L_717:
        /*0138*/ 	.byte	0x04, 0x39
        /*013a*/ 	.short	(.L_719 - .L_718)


	//   ....[0]....
.L_718:
        /*013c*/ 	.word	0x00000290
        /*0140*/ 	.word	0x000000ff
        /*0144*/ 	.word	0x00026800
        /*0148*/ 	.short	0x0100
        /*014a*/ 	.byte	0x06
	.zero		1


	//   ....[1]....
        /*014c*/ 	.word	0x00000390
        /*0150*/ 	.word	0x000000ff
        /*0154*/ 	.word	0x00026810
        /*0158*/ 	.short	0x0100
        /*015a*/ 	.byte	0x08
	.zero		1


	//   ....[2]....
        /*015c*/ 	.word	0x000003a0
        /*0160*/ 	.word	0x000000ff
        /*0164*/ 	.word	0x00026820
        /*0168*/ 	.short	0x0100
        /*016a*/ 	.byte	0x08
	.zero		1


	//   ....[3]....
        /*016c*/ 	.word	0x000003b0
        /*0170*/ 	.word	0x000000ff
        /*0174*/ 	.word	0x00026818
        /*0178*/ 	.short	0x0100
        /*017a*/ 	.byte	0x08
	.zero		1


	//   ....[4]....
        /*017c*/ 	.word	0x000003c0
        /*0180*/ 	.word	0x000000ff
        /*0184*/ 	.word	0x00026828
        /*0188*/ 	.short	0x0100
        /*018a*/ 	.byte	0x08
	.zero		1


	//   ....[5]....
        /*018c*/ 	.word	0x000004f0
        /*0190*/ 	.word	0x000000ff
        /*0194*/ 	.word	0x00026830
        /*0198*/ 	.short	0x0100
        /*019a*/ 	.byte	0x08
	.zero		1


	//   ....[6]....
        /*019c*/ 	.word	0x00000500
        /*01a0*/ 	.word	0x000000ff
        /*01a4*/ 	.word	0x00026840
        /*01a8*/ 	.short	0x0100
        /*01aa*/ 	.byte	0x08
	.zero		1


	//   ....[7]....
        /*01ac*/ 	.word	0x00000510
        /*01b0*/ 	.word	0x000000ff
        /*01b4*/ 	.word	0x00026838
        /*01b8*/ 	.short	0x0100
        /*01ba*/ 	.byte	0x08
	.zero		1


	//   ....[8]....
        /*01bc*/ 	.word	0x00000520
        /*01c0*/ 	.word	0x000000ff
        /*01c4*/ 	.word	0x00026848
        /*01c8*/ 	.short	0x0100
        /*01ca*/ 	.byte	0x08
	.zero		1


	//   ....[9]....
        /*01cc*/ 	.word	0x00001260
        /*01d0*/ 	.word	0x000000eb
        /*01d4*/ 	.word	0x00026800
        /*01d8*/ 	.short	0x010a
        /*01da*/ 	.byte	0x3f
	.zero		1


	//   ....[10]....
        /*01dc*/ 	.word	0x00001300
        /*01e0*/ 	.word	0x000000eb
        /*01e4*/ 	.word	0x00026800
        /*01e8*/ 	.short	0x010a
        /*01ea*/ 	.byte	0x3f
	.zero		1


	//   ....[11]....
        /*01ec*/ 	.word	0x00001c90
        /*01f0*/ 	.word	0x000000ff
        /*01f4*/ 	.word	0x00026810
        /*01f8*/ 	.short	0x010a
        /*01fa*/ 	.byte	0x09
	.zero		1


	//   ....[12]....
        /*01fc*/ 	.word	0x00001cd0
        /*0200*/ 	.word	0x000000ff
        /*0204*/ 	.word	0x00026810
        /*0208*/ 	.short	0x010a
        /*020a*/ 	.byte	0x09
	.zero		1


	//   ....[13]....
        /*020c*/ 	.word	0x00002110
        /*0210*/ 	.word	0x000000ff
        /*0214*/ 	.word	0x00026830
        /*0218*/ 	.short	0x010a
        /*021a*/ 	.byte	0x09
	.zero		1


	//   ....[14]....
        /*021c*/ 	.word	0x00002440
        /*0220*/ 	.word	0x000000ff
        /*0224*/ 	.word	0x00026830
        /*0228*/ 	.short	0x010a
        /*022a*/ 	.byte	0x09
	.zero		1


	//   ....[15]....
        /*022c*/ 	.word	0x00004770
        /*0230*/ 	.word	0x000000ff
        /*0234*/ 	.word	0x00000000
        /*0238*/ 	.short	0x0101
        /*023a*/ 	.byte	0x0a
	.zero		1


	//   ....[16]....
        /*023c*/ 	.word	0x00004a50
        /*0240*/ 	.word	0x000000ff
        /*0244*/ 	.word	0x00000000
        /*0248*/ 	.short	0x0101
        /*024a*/ 	.byte	0x09
	.zero		1


	//   ....[17]....
        /*024c*/ 	.word	0x000078f0
        /*0250*/ 	.word	0x00000010
        /*0254*/ 	.word	0x00026820
        /*0258*/ 	.short	0x010a
        /*025a*/ 	.byte	0x3f
	.zero		1


	//   ....[18]....
        /*025c*/ 	.word	0x000081f0
        /*0260*/ 	.word	0x00000010
        /*0264*/ 	.word	0x00026840
        /*0268*/ 	.short	0x010a
        /*026a*/ 	.byte	0x3f
	.zero		1


	//   ....[19]....
        /*026c*/ 	.word	0x00008500
        /*0270*/ 	.word	0x00000010
        /*0274*/ 	.word	0x00026828
        /*0278*/ 	.short	0x010a
        /*027a*/ 	.byte	0x3f
	.zero		1


	//   ....[20]....
        /*027c*/ 	.word	0x00008810
        /*0280*/ 	.word	0x00000010
        /*0284*/ 	.word	0x00026848
        /*0288*/ 	.short	0x010a
        /*028a*/ 	.byte	0x3f
	.zero		1


	//   ....[21]....
        /*028c*/ 	.word	0x00008ad0
        /*0290*/ 	.word	0x00000010
        /*0294*/ 	.word	0x00026820
        /*0298*/ 	.short	0x010a
        /*029a*/ 	.byte	0x3f
	.zero		1


	//   ....[22]....
        /*029c*/ 	.word	0x00008e70
        /*02a0*/ 	.word	0x00000010
        /*02a4*/ 	.word	0x00026840
        /*02a8*/ 	.short	0x010a
        /*02aa*/ 	.byte	0x3f
	.zero		1


	//   ....[23]....
        /*02ac*/ 	.word	0x00009150
        /*02b0*/ 	.word	0x00000010
        /*02b4*/ 	.word	0x00026828
        /*02b8*/ 	.short	0x010a
        /*02ba*/ 	.byte	0x3f
	.zero		1


	//   ....[24]....
        /*02bc*/ 	.word	0x000094e0
        /*02c0*/ 	.word	0x00000003
        /*02c4*/ 	.word	0x00026840
        /*02c8*/ 	.short	0x010a
        /*02ca*/ 	.byte	0x3f
	.zero		1


	//   ....[25]....
        /*02cc*/ 	.word	0x00009990
        /*02d0*/ 	.word	0x00000006
        /*02d4*/ 	.word	0x00000000
        /*02d8*/ 	.short	0x010a
        /*02da*/ 	.byte	0x3f
	.zero		1


	//   ....[26]....
        /*02dc*/ 	.word	0x000099f0
        /*02e0*/ 	.word	0x00000003
        /*02e4*/ 	.word	0x00000000
        /*02e8*/ 	.short	0x010a
        /*02ea*/ 	.byte	0x3f
	.zero		1


	//   ....[27]....
        /*02ec*/ 	.word	0x00009a50
        /*02f0*/ 	.word	0x00000000
        /*02f4*/ 	.word	0x00000000
        /*02f8*/ 	.short	0x010a
        /*02fa*/ 	.byte	0x3f
	.zero		1


	//   ....[28]....
        /*02fc*/ 	.word	0x00009a80
        /*0300*/ 	.word	0x00000003
        /*0304*/ 	.word	0x00000000
        /*0308*/ 	.short	0x010a
        /*030a*/ 	.byte	0x3f
	.zero		1


	//   ....[29]....
        /*030c*/ 	.word	0x00009b60
        /*0310*/ 	.word	0x000000eb
        /*0314*/ 	.word	0x00026800
        /*0318*/ 	.short	0x010a
        /*031a*/ 	.byte	0x3f
	.zero		1


	//   ....[30]....
        /*031c*/ 	.word	0x00009bc0
        /*0320*/ 	.word	0x00000005
        /*0324*/ 	.word	0x00026810
        /*0328*/ 	.short	0x010a
        /*032a*/ 	.byte	0x3f
	.zero		1


	//   ....[31]....
        /*032c*/ 	.word	0x00009c20
        /*0330*/ 	.word	0x00000079
        /*0334*/ 	.word	0x00026830
        /*0338*/ 	.short	0x010a
        /*033a*/ 	.byte	0x3f
	.zero		1


	//   ....[32]....
        /*033c*/ 	.word	0x00009ea0
        /*0340*/ 	.word	0x00000010
        /*0344*/ 	.word	0x00026820
        /*0348*/ 	.short	0x010a
        /*034a*/ 	.byte	0x3f
	.zero		1


	//   ....[33]....
        /*034c*/ 	.word	0x00009ef0
        /*0350*/ 	.word	0x00000010
        /*0354*/ 	.word	0x00026840
        /*0358*/ 	.short	0x010a
        /*035a*/ 	.byte	0x3f
	.zero		1


	//   ....[34]....
        /*035c*/ 	.word	0x00009f40
        /*0360*/ 	.word	0x00000010
        /*0364*/ 	.word	0x00026828
        /*0368*/ 	.short	0x010a
        /*036a*/ 	.byte	0x3f
	.zero		1


	//   ....[35]....
        /*036c*/ 	.word	0x00009f90
        /*0370*/ 	.word	0x00000010
        /*0374*/ 	.word	0x00026848
        /*0378*/ 	.short	0x010a
        /*037a*/ 	.byte	0x3f
	.zero		1


	//   ....[36]....
        /*037c*/ 	.word	0x00009ff0
        /*0380*/ 	.word	0x00000010
        /*0384*/ 	.word	0x00026820
        /*0388*/ 	.short	0x010a
        /*038a*/ 	.byte	0x3f
	.zero		1


	//   ....[37]....
        /*038c*/ 	.word	0x0000a040
        /*0390*/ 	.word	0x00000010
        /*0394*/ 	.word	0x00026840
        /*0398*/ 	.short	0x010a
        /*039a*/ 	.byte	0x3f
	.zero		1


	//   ....[38]....
        /*039c*/ 	.word	0x0000a090
        /*03a0*/ 	.word	0x00000010
        /*03a4*/ 	.word	0x00026828
        /*03a8*/ 	.short	0x010a
        /*03aa*/ 	.byte	0x3f
	.zero		1


	//   ....[39]....
        /*03ac*/ 	.word	0x0000a0e0
        /*03b0*/ 	.word	0x00000003
        /*03b4*/ 	.word	0x00026840
        /*03b8*/ 	.short	0x010a
        /*03ba*/ 	.byte	0x3f
	.zero		1


	//   ....[40]....
        /*03bc*/ 	.word	0x0000a1b0
        /*03c0*/ 	.word	0x00000006
        /*03c4*/ 	.word	0x00000000
        /*03c8*/ 	.short	0x010a
        /*03ca*/ 	.byte	0x3f
	.zero		1


	//   ....[41]....
        /*03cc*/ 	.word	0x0000a200
        /*03d0*/ 	.word	0x00000003
        /*03d4*/ 	.word	0x00000000
        /*03d8*/ 	.short	0x010a
        /*03da*/ 	.byte	0x3f
	.zero		1


	//   ....[42]....
        /*03dc*/ 	.word	0x0000a250
        /*03e0*/ 	.word	0x00000000
        /*03e4*/ 	.word	0x00000000
        /*03e8*/ 	.short	0x010a
        /*03ea*/ 	.byte	0x3f
	.zero		1


	//----- nvinfo : EIATTR_NUM_MBARRIERS
	.align		4
.L_719:
        /*03ec*/ 	.byte	0x03, 0x38
        /*03ee*/ 	.short	0x0009


	//----- nvinfo : EIATTR_EXIT_INSTR_OFFSETS
	.align		4
        /*03f0*/ 	.byte	0x04, 0x1c
        /*03f2*/ 	.short	(.L_721 - .L_720)


	//   ....[0]....
.L_720:
        /*03f4*/ 	.word	0x00009ad0


	//----- nvinfo : EIATTR_MAX_THREADS
	.align		4
.L_721:
        /*03f8*/ 	.byte	0x04, 0x05
        /*03fa*/ 	.short	(.L_723 - .L_722)
.L_722:
        /*03fc*/ 	.word	0x00000180
        /*0400*/ 	.word	0x00000001
        /*0404*/ 	.word	0x00000001


	//----- nvinfo : EIATTR_CRS_STACK_SIZE
	.align		4
.L_723:
        /*0408*/ 	.byte	0x04, 0x1e
        /*040a*/ 	.short	(.L_725 - .L_724)
.L_724:
        /*040c*/ 	.word	0x00000000


	//----- nvinfo : EIATTR_CBANK_PARAM_SIZE
	.align		4
.L_725:
        /*0410*/ 	.byte	0x03, 0x19
        /*0412*/ 	.short	0x0770


	//----- nvinfo : EIATTR_PARAM_CBANK
	.align		4
        /*0414*/ 	.byte	0x04, 0x0a
        /*0416*/ 	.short	(.L_727 - .L_726)
	.align		4
.L_726:
        /*0418*/ 	.word	index@(.nv.constant0._ZN7cutlass13device_kernelIN5flash11enable_sm90INS1_16FlashAttnBwdSm90INS1_25CollectiveMainloopBwdSm90ILi2ELi2ELi2EN4cute5tupleIJNS5_1CILi1EEES8_S8_EEENS6_IJNS7_ILi64EEENS7_ILi128EEENS7_ILi96EEEEEENS_6half_tEfNS_4arch4Sm90ELb1ELb0ELb1ELb0ELb1ELb1ELb0ELb0ELi2ELi1ELi2ELi1ELb1EEENS1_24CollectiveEpilogueBwdGQAISD_fSG_Li256ELb0ELb1EEENS1_25SingleTileBwdLPTSchedulerILb0ELi128ELb1EEEEEEEEEvNT_6ParamsE)
        /*041c*/ 	.short	0x0210
        /*041e*/ 	.short	0x0770


	//----- nvinfo : EIATTR_SW_WAR
	.align		4
.L_727:
        /*0420*/ 	.byte	0x04, 0x36
        /*0422*/ 	.short	(.L_729 - .L_728)
.L_728:
        /*0424*/ 	.word	0x00000008
.L_729:


//--------------------- .nv.info._ZN7cutlass13device_kernelIN5flash22FlashAttnBwdPreprocessIN4cute5tupleIJNS3_1CILi64EEENS5_ILi96EEEEEENS_6half_tEfNS_4arch4Sm90ELb1ELb0EEEEEvNT_6ParamsE --------------------------
	.section	.nv.info._ZN7cutlass13device_kernelIN5flash22FlashAttnBwdPreprocessIN4cute5tupleIJNS3_1CILi64EEENS5_ILi96EEEEEENS_6half_tEfNS_4arch4Sm90ELb1ELb0EEEEEvNT_6ParamsE,"",@"SHT_CUDA_INFO"
	.sectionflags	@""
	.align	4


	//----- nvinfo : EIATTR_CUDA_API_VERSION
	.align		4
        /*0000*/ 	.byte	0x04, 0x37
        /*0002*/ 	.short	(.L_731 - .L_730)
.L_730:
        /*0004*/ 	.word	0x00000082


	//----- nvinfo : EIATTR_KPARAM_INFO
	.align		4
.L_731:
        /*0008*/ 	.byte	0x04, 0x17
        /*000a*/ 	.short	(.L_733 - .L_732)
.L_732:
        /*000c*/ 	.word	0x00000000
        /*0010*/ 	.short	0x0000
        /*0012*/ 	.short	0x0000
        /*0014*/ 	.byte	0x00, 0xf0, 0xc1, 0x03


	//----- nvinfo : EIATTR_SPARSE_MMA_MASK
	.align		4
.L_733:
        /*0018*/ 	.byte	0x03, 0x50
        /*001a*/ 	.short	0x0000


	//----- nvinfo : EIATTR_MAXREG_COUNT
	.align		4
        /*001c*/ 	.byte	0x03, 0x1b
        /*001e*/ 	.short	0x0080


	//----- nvinfo : EIATTR_MERCURY_ISA_VERSION
	.align		4
        /*0020*/ 	.byte	0x03, 0x5f
        /*0022*/ 	.short	0x0101


	//----- nvinfo : EIATTR_COOP_GROUP_MASK_REGIDS
	.align		4
        /*0024*/ 	.byte	0x04, 0x29
        /*0026*/ 	.short	(.L_735 - .L_734)


	//   ....[0]....
.L_734:
        /*0028*/ 	.word	0xffffffff


	//   ....[1]....
        /*002c*/ 	.word	0xffffffff


	//----- nvinfo : EIATTR_COOP_GROUP_INSTR_OFFSETS
	.align		4
.L_735:
        /*0030*/ 	.byte	0x04, 0x28
        /*0032*/ 	.short	(.L_737 - .L_736)


	//   ....[0]....
.L_736:
        /*0034*/ 	.word	0x00000cf0


	//   ....[1]....
        /*0038*/ 	.word	0x00000d10


	//----- nvinfo : EIATTR_EXIT_INSTR_OFFSETS
	.align		4
.L_737:
        /*003c*/ 	.byte	0x04, 0x1c
        /*003e*/ 	.short	(.L_739 - .L_738)


	//   ....[0]....
.L_738:
        /*0040*/ 	.word	0x00001260


	//   ....[1]....
        /*0044*/ 	.word	0x000012e0


	//----- nvinfo : EIATTR_MAX_THREADS
	.align		4
.L_739:
        /*0048*/ 	.byte	0x04, 0x05
        /*004a*/ 	.short	(.L_741 - .L_740)
.L_740:
        /*004c*/ 	.word	0x00000100
        /*0050*/ 	.word	0x00000001
        /*0054*/ 	.word	0x00000001


	//----- nvinfo : EIATTR_CRS_STACK_SIZE
	.align		4
.L_741:
        /*0058*/ 	.byte	0x04, 0x1e
        /*005a*/ 	.short	(.L_743 - .L_742)
.L_742:
        /*005c*/ 	.word	0x00000000


	//----- nvinfo : EIATTR_CBANK_PARAM_SIZE
	.align		4
.L_743:
        /*0060*/ 	.byte	0x03, 0x19
        /*0062*/ 	.short	0x00f0


	//----- nvinfo : EIATTR_PARAM_CBANK
	.align		4
        /*0064*/ 	.byte	0x04, 0x0a
        /*0066*/ 	.short	(.L_745 - .L_744)
	.align		4
.L_744:
        /*0068*/ 	.word	index@(.nv.constant0._ZN7cutlass13device_kernelIN5flash22FlashAttnBwdPreprocessIN4cute5tupleIJNS3_1CILi64EEENS5_ILi96EEEEEENS_6half_tEfNS_4arch4Sm90ELb1ELb0EEEEEvNT_6ParamsE)
        /*006c*/ 	.short	0x0210
        /*006e*/ 	.short	0x00f0


	//----- nvinfo : EIATTR_SW_WAR
	.align		4
.L_745:
        /*0070*/ 	.byte	0x04, 0x36
        /*0072*/ 	.short	(.L_747 - .L_746)
.L_746:
        /*0074*/ 	.word	0x00000008
.L_747:


//--------------------- .nv.info._ZN7cutlass13device_kernelIN5flash11enable_sm90INS1_16FlashAttnBwdSm90INS1_25CollectiveMainloopBwdSm90ILi2ELi2ELi2EN4cute5tupleIJNS5_1CILi1EEES8_S8_EEENS6_IJNS7_ILi64EEENS7_ILi128EEENS7_ILi96EEEEEENS_6half_tEfNS_4arch4Sm90ELb1ELb0ELb1ELb1ELb0ELb1ELb0ELb0ELi2ELi1ELi2ELi1ELb1EEENS1_21CollectiveEpilogueBwdISD_SE_SG_Li256ELb1ELb0ELi1EEENS1_25SingleTileBwdLPTSchedulerILb1ELi128ELb0EEEEEEEEEvNT_6ParamsE --------------------------
	.section	.nv.info._ZN7cutlass13device_kernelIN5flash11enable_sm90INS1_16FlashAttnBwdSm90INS1_25CollectiveMainloopBwdSm90ILi2ELi2ELi2EN4cute5tupleIJNS5_1CILi1EEES8_S8_EEENS6_IJNS7_ILi64EEENS7_ILi128EEENS7_ILi96EEEEEENS_6half_tEfNS_4arch4Sm90ELb1ELb0ELb1ELb1ELb0ELb1ELb0ELb0ELi2ELi1ELi2ELi1ELb1EEENS1_21CollectiveEpilogueBwdISD_SE_SG_Li256ELb1ELb0ELi1EEENS1_25SingleTileBwdLPTSchedulerILb1ELi128ELb0EEEEEEEEEvNT_6ParamsE,"",@"SHT_CUDA_INFO"
	.sectionflags	@""
	.align	4


	//----- nvinfo : EIATTR_CUDA_API_VERSION
	.align		4
        /*0000*/ 	.byte	0x04, 0x37
        /*0002*/ 	.short	(.L_749 - .L_748)
.L_748:
        /*0004*/ 	.word	0x00000082


	//----- nvinfo : EIATTR_KPARAM_INFO
	.align		4
.L_749:
        /*0008*/ 	.byte	0x04, 0x17
        /*000a*/ 	.short	(.L_751 - .L_750)
.L_750:
        /*000c*/ 	.word	0x00000000
        /*0010*/ 	.short	0x0000
        /*0012*/ 	.short	0x0070
        /*0014*/ 	.byte	0x00, 0xf0, 0x01, 0x1a


	//----- nvinfo : EIATTR_SPARSE_MMA_MASK
	.align		4
.L_751:
        /*0018*/ 	.byte	0x03, 0x50
        /*001a*/ 	.short	0x0000


	//----- nvinfo : EIATTR_MAXREG_COUNT
	.align		4
        /*001c*/ 	.byte	0x03, 0x1b
        /*001e*/ 	.short	0x00a8


	//----- nvinfo : EIATTR_NUM_BARRIERS
	.align		4
        /*0020*/ 	.byte	0x02, 0x4c
        /*0022*/ 	.byte	0x10
	.zero		1


	//----- nvinfo : EIATTR_EXTERNS
	.align		4
        /*0024*/ 	.byte	0x04, 0x0f
        /*0026*/ 	.short	(.L_753 - .L_752)


	//   ....[0]....
	.align		4
.L_752:
        /*0028*/ 	.word	index@(__assertfail)


	//----- nvinfo : EIATTR_ANNOTATIONS
	.align		4
.L_753:
        /*002c*/ 	.byte	0x04, 0x55
        /*002e*/ 	.short	(.L_755 - .L_754)


	//   ....[0]....
.L_754:
        /*0030*/ 	.word	0x00000001
        /*0034*/ 	.byte	0x50, 0x94, 0x00, 0x00, 0x01, 0x00, 0x00, 0x00, 0x80, 0x98, 0x00, 0x00, 0x01, 0x00, 0x00, 0x00
        /*0044*/ 	.byte	0xa0, 0xa5, 0x00, 0x00, 0x01, 0x00, 0x00, 0x00, 0xc0, 0xa5, 0x00, 0x00, 0x01, 0x00, 0x00, 0x00
        /*0054*/ 	.byte	0xa0, 0xa9, 0x00, 0x00


	//----- nvinfo : EIATTR_MERCURY_ISA_VERSION
	.align		4
.L_755:
        /*0058*/ 	.byte	0x03, 0x5f
        /*005a*/ 	.short	0x0101


	//----- nvinfo : EIATTR_INT_WARP_WIDE_INSTR_OFFSETS
	.align		4
        /*005c*/ 	.byte	0x04, 0x31
        /*005e*/ 	.short	(.L_757 - .L_756)


	//   ....[0]....
.L_756:
        /*0060*/ 	.word	0x00000190


	//   ....[1]....
        /*0064*/ 	.word	0x000001c0


	//----- nvinfo : EIATTR_COOP_GROUP_MASK_REGIDS
	.align		4
.L_757:
        /*0068*/ 	.byte	0x04, 0x29
        /*006a*/ 	.short	(.L_759 - .L_758)


	//   ....[0]....
.L_758:
        /*006c*/ 	.word	0xffffffff


	//   ....[1]....
        /*0070*/ 	.word	0xffffffff


	//   ....[2]....
        /*0074*/ 	.word	0xffffffff


	//   ....[3]....
        /*0078*/ 	.word	0xffffffff


	//   ....[4]....
        /*007c*/ 	.word	0xffffffff


	//   ....[5]....
        /*0080*/ 	.word	0xffffffff


	//   ....[6]....
        /*0084*/ 	.word	0xffffffff


	//   ....[7]....
        /*0088*/ 	.word	0x0500000f


	//----- nvinfo : EIATTR_COOP_GROUP_INSTR_OFFSETS
	.align		4
.L_759:
        /*008c*/ 	.byte	0x04, 0x28
        /*008e*/ 	.short	(.L_761 - .L_760)


	//   ....[0]....
.L_760:
        /*0090*/ 	.word	0x00000070


	//   ....[1]....
        /*0094*/ 	.word	0x000001a0


	//   ....[2]....
        /*0098*/ 	.word	0x000001f0


	//   ....[3]....
        /*009c*/ 	.word	0x000003e0


	//   ....[4]....
        /*00a0*/ 	.word	0x00000630


	//   ....[5]....
        /*00a4*/ 	.word	0x00001710


	//   ....[6]....
        /*00a8*/ 	.word	0x00006ed0


	//   ....[7]....
        /*00ac*/ 	.word	0x0000b2e0


	//----- nvinfo : EIATTR_REG_RECONFIG
	.align		4
.L_761:
        /*00b0*/ 	.byte	0x01, 0x54
	.zero		2


	//----- nvinfo : EIATTR_SYSCALL_OFFSETS
	.align		4
        /*00b4*/ 	.byte	0x04, 0x46
        /*00b6*/ 	.short	(.L_763 - .L_762)


	//   ....[0]....
.L_762:
        /*00b8*/ 	.word	0x00001370


	//   ....[1]....
        /*00bc*/ 	.word	0x00001460


	//   ....[2]....
        /*00c0*/ 	.word	0x000015c0


	//   ....[3]....
        /*00c4*/ 	.word	0x000016b0


	//   ....[4]....
        /*00c8*/ 	.word	0x00001930


	//----- nvinfo : EIATTR_MBARRIER_INSTR_OFFSETS
	.align		4
.L_763:
        /*00cc*/ 	.byte	0x04, 0x39
        /*00ce*/ 	.short	(.L_765 - .L_764)


	//   ....[0]....
.L_764:
        /*00d0*/ 	.word	0x00000290
        /*00d4*/ 	.word	0x000000ff
        /*00d8*/ 	.word	0x00026800
        /*00dc*/ 	.short	0x0100
        /*00de*/ 	.byte	0x06
	.zero		1


	//   ....[1]....
        /*00e0*/ 	.word	0x00000390
        /*00e4*/ 	.word	0x000000ff
        /*00e8*/ 	.word	0x00026810
        /*00ec*/ 	.short	0x0100
        /*00ee*/ 	.byte	0x08
	.zero		1


	//   ....[2]....
        /*00f0*/ 	.word	0x000003a0
        /*00f4*/ 	.word	0x000000ff
        /*00f8*/ 	.word	0x00026820
        /*00fc*/ 	.short	0x0100
        /*00fe*/ 	.byte	0x08
	.zero		1


	//   ....[3]....
        /*0100*/ 	.word	0x000003b0
        /*0104*/ 	.word	0x000000ff
        /*0108*/ 	.word	0x00026818
        /*010c*/ 	.short	0x0100
        /*010e*/ 	.byte	0x08
	.zero		1


	//   ....[4]....
        /*0110*/ 	.word	0x000003c0
        /*0114*/ 	.word	0x000000ff
        /*0118*/ 	.word	0x00026828
        /*011c*/ 	.short	0x0100
        /*011e*/ 	.byte	0x08
	.zero		1


	//   ....[5]....
        /*0120*/ 	.word	0x000004f0
        /*0124*/ 	.word	0x000000ff
        /*0128*/ 	.word	0x00026830
        /*012c*/ 	.short	0x0100
        /*012e*/ 	.byte	0x08
	.zero		1


	//   ....[6]....
        /*0130*/ 	.word	0x00000500
        /*0134*/ 	.word	0x000000ff
        /*0138*/ 	.word	0x00026840
        /*013c*/ 	.short	0x0100
        /*013e*/ 	.byte	0x08
	.zero		1


	//   ....[7]....
        /*0140*/ 	.word	0x00000510
        /*0144*/ 	.word	0x000000ff
        /*0148*/ 	.word	0x00026838
        /*014c*/ 	.short	0x0100
        /*014e*/ 	.byte	0x08
	.zero		1


	//   ....[8]....
        /*0150*/ 	.word	0x00000520
        /*0154*/ 	.word	0x000000ff
        /*0158*/ 	.word	0x00026848
        /*015c*/ 	.short	0x0100
        /*015e*/ 	.byte	0x08
	.zero		1


	//   ....[9]....
        /*0160*/ 	.word	0x00001750
        /*0164*/ 	.word	0x000000eb
        /*0168*/ 	.word	0x00026800
        /*016c*/ 	.short	0x010a
        /*016e*/ 	.byte	0x3f
	.zero		1


	//   ....[10]....
        /*0170*/ 	.word	0x000017f0
        /*0174*/ 	.word	0x000000eb
        /*0178*/ 	.word	0x00026800
        /*017c*/ 	.short	0x010a
        /*017e*/ 	.byte	0x3f
	.zero		1


	//   ....[11]....
        /*0180*/ 	.word	0x00002160
        /*0184*/ 	.word	0x000000ff
        /*0188*/ 	.word	0x00026810
        /*018c*/ 	.short	0x010a
        /*018e*/ 	.byte	0x07
	.zero		1


	//   ....[12]....
        /*0190*/ 	.word	0x000021a0
        /*0194*/ 	.word	0x000000ff
        /*0198*/ 	.word	0x00026810
        /*019c*/ 	.short	0x010a
        /*019e*/ 	.byte	0x07
	.zero		1


	//   ....[13]....
        /*01a0*/ 	.word	0x000025e0
        /*01a4*/ 	.word	0x000000ff
        /*01a8*/ 	.word	0x00026830
        /*01ac*/ 	.short	0x010a
        /*01ae*/ 	.byte	0x07
	.zero		1


	//   ....[14]....
        /*01b0*/ 	.word	0x00002910
        /*01b4*/ 	.word	0x000000ff
        /*01b8*/ 	.word	0x00026830
        /*01bc*/ 	.short	0x010a
        /*01be*/ 	.byte	0x07
	.zero		1


	//   ....[15]....
        /*01c0*/ 	.word	0x00004c40
        /*01c4*/ 	.word	0x000000ff
        /*01c8*/ 	.word	0x00000000
        /*01cc*/ 	.short	0x0101
        /*01ce*/ 	.byte	0x08
	.zero		1


	//   ....[16]....
        /*01d0*/ 	.word	0x00004f20
        /*01d4*/ 	.word	0x000000ff
        /*01d8*/ 	.word	0x00000000
        /*01dc*/ 	.short	0x0101
        /*01de*/ 	.byte	0x07
	.zero		1


	//   ....[17]....
        /*01e0*/ 	.word	0x00009020
        /*01e4*/ 	.word	0x0000000f
        /*01e8*/ 	.word	0x00026820
        /*01ec*/ 	.short	0x010a
        /*01ee*/ 	.byte	0x3f
	.zero		1


	//   ....[18]....
        /*01f0*/ 	.word	0x000098e0
        /*01f4*/ 	.word	0x0000000f
        /*01f8*/ 	.word	0x00026840
        /*01fc*/ 	.short	0x010a
        /*01fe*/ 	.byte	0x3f
	.zero		1


	//   ....[19]....
        /*0200*/ 	.word	0x00009c20
        /*0204*/ 	.word	0x0000000f
        /*0208*/ 	.word	0x00026828
        /*020c*/ 	.short	0x010a
        /*020e*/ 	.byte	0x3f
	.zero		1


	//   ....[20]....
        /*0210*/ 	.word	0x00009f60
        /*0214*/ 	.word	0x0000000f
        /*0218*/ 	.word	0x00026848
        /*021c*/ 	.short	0x010a
        /*021e*/ 	.byte	0x3f
	.zero		1


	//   ....[21]....
        /*0220*/ 	.word	0x0000a240
        /*0224*/ 	.word	0x0000000f
        /*0228*/ 	.word	0x00026820
        /*022c*/ 	.short	0x010a
        /*022e*/ 	.byte	0x3f
	.zero		1


	//   ....[22]....
        /*0230*/ 	.word	0x0000a5f0
        /*0234*/ 	.word	0x0000000f
        /*0238*/ 	.word	0x00026840
        /*023c*/ 	.short	0x010a
        /*023e*/ 	.byte	0x3f
	.zero		1


	//   ....[23]....
        /*0240*/ 	.word	0x0000a900
        /*0244*/ 	.word	0x0000000f
        /*0248*/ 	.word	0x00026828
        /*024c*/ 	.short	0x010a
        /*024e*/ 	.byte	0x3f
	.zero		1


	//   ....[24]....
        /*0250*/ 	.word	0x0000ac80
        /*0254*/ 	.word	0x00000003
        /*0258*/ 	.word	0x00026840
        /*025c*/ 	.short	0x010a
        /*025e*/ 	.byte	0x3f
	.zero		1


	//   ....[25]....
        /*0260*/ 	.word	0x0000b150
        /*0264*/ 	.word	0x00000007
        /*0268*/ 	.word	0x00000000
        /*026c*/ 	.short	0x010a
        /*026e*/ 	.byte	0x3f
	.zero		1


	//   ....[26]....
        /*0270*/ 	.word	0x0000b1a0
        /*0274*/ 	.word	0x00000003
        /*0278*/ 	.word	0x00000000
        /*027c*/ 	.short	0x010a
        /*027e*/ 	.byte	0x3f
	.zero		1


	//   ....[27]....
        /*0280*/ 	.word	0x0000b200
        /*0284*/ 	.word	0x00000005
        /*0288*/ 	.word	0x00000000
        /*028c*/ 	.short	0x010a
        /*028e*/ 	.byte	0x3f
	.zero		1


	//   ....[28]....
        /*0290*/ 	.word	0x0000b230
        /*0294*/ 	.word	0x00000003
        /*0298*/ 	.word	0x00000000
        /*029c*/ 	.short	0x010a
        /*029e*/ 	.byte	0x3f
	.zero		1


	//   ....[29]....
        /*02a0*/ 	.word	0x0000b310
        /*02a4*/ 	.word	0x000000eb
        /*02a8*/ 	.word	0x00026800
        /*02ac*/ 	.short	0x010a
        /*02ae*/ 	.byte	0x3f
	.zero		1


	//   ....[30]....
        /*02b0*/ 	.word	0x0000b370
        /*02b4*/ 	.word	0x00000005
        /*02b8*/ 	.word	0x00026810
        /*02bc*/ 	.short	0x010a
        /*02be*/ 	.byte	0x3f
	.zero		1


	//   ....[31]....
        /*02c0*/ 	.word	0x0000b3d0
        /*02c4*/ 	.word	0x00000079
        /*02c8*/ 	.word	0x00026830
        /*02cc*/ 	.short	0x010a
        /*02ce*/ 	.byte	0x3f
	.zero		1


	//   ....[32]....
        /*02d0*/ 	.word	0x0000b420
        /*02d4*/ 	.word	0x0000000f
        /*02d8*/ 	.word	0x00026820
        /*02dc*/ 	.short	0x010a
        /*02de*/ 	.byte	0x3f
	.zero		1


	//   ....[33]....
        /*02e0*/ 	.word	0x0000b470
        /*02e4*/ 	.word	0x0000000f
        /*02e8*/ 	.word	0x00026840
        /*02ec*/ 	.short	0x010a
        /*02ee*/ 	.byte	0x3f
	.zero		1


	//   ....[34]....
        /*02f0*/ 	.word	0x0000b4c0
        /*02f4*/ 	.word	0x0000000f
        /*02f8*/ 	.word	0x00026828
        /*02fc*/ 	.short	0x010a
        /*02fe*/ 	.byte	0x3f
	.zero		1


	//   ....[35]....
        /*0300*/ 	.word	0x0000b510
        /*0304*/ 	.word	0x0000000f
        /*0308*/ 	.word	0x00026848
        /*030c*/ 	.short	0x010a
        /*030e*/ 	.byte	0x3f
	.zero		1


	//   ....[36]....
        /*0310*/ 	.word	0x0000b570
        /*0314*/ 	.word	0x0000000f
        /*0318*/ 	.word	0x00026820
        /*031c*/ 	.short	0x010a
        /*031e*/ 	.byte	0x3f
	.zero		1


	//   ....[37]....
        /*0320*/ 	.word	0x0000b5c0
        /*0324*/ 	.word	0x0000000f
        /*0328*/ 	.word	0x00026840
        /*032c*/ 	.short	0x010a
        /*032e*/ 	.byte	0x3f
	.zero		1


	//   ....[38]....
        /*0330*/ 	.word	0x0000b610
        /*0334*/ 	.word	0x0000000f
        /*0338*/ 	.word	0x00026828
        /*033c*/ 	.short	0x010a
        /*033e*/ 	.byte	0x3f
	.zero		1


	//   ....[39]....
        /*0340*/ 	.word	0x0000b660
        /*0344*/ 	.word	0x00000003
        /*0348*/ 	.word	0x00026840
        /*034c*/ 	.short	0x010a
        /*034e*/ 	.byte	0x3f
	.zero		1


	//   ....[40]....
        /*0350*/ 	.word	0x0000b730
        /*0354*/ 	.word	0x00000007
        /*0358*/ 	.word	0x00000000
        /*035c*/ 	.short	0x010a
        /*035e*/ 	.byte	0x3f
	.zero		1


	//   ....[41]....
        /*0360*/ 	.word	0x0000b780
        /*0364*/ 	.word	0x00000003
        /*0368*/ 	.word	0x00000000
        /*036c*/ 	.short	0x010a
        /*036e*/ 	.byte	0x3f
	.zero		1


	//   ....[42]....
        /*0370*/ 	.word	0x0000b7d0
        /*0374*/ 	.word	0x00000005
        /*0378*/ 	.word	0x00000000
        /*037c*/ 	.short	0x010a
        /*037e*/ 	.byte	0x3f
	.zero		1


	//----- nvinfo : EIATTR_NUM_MBARRIERS
	.align		4
.L_765:
        /*0380*/ 	.byte	0x03, 0x38
        /*0382*/ 	.short	0x0009


	//----- nvinfo : EIATTR_EXIT_INSTR_OFFSETS
	.align		4
        /*0384*/ 	.byte	0x04, 0x1c
        /*0386*/ 	.short	(.L_767 - .L_766)


	//   ....[0]....
.L_766:
        /*0388*/ 	.word	0x0000b280


	//----- nvinfo : EIATTR_MAX_THREADS
	.align		4
.L_767:
        /*038c*/ 	.byte	0x04, 0x05
        /*038e*/ 	.short	(.L_769 - .L_768)
.L_768:
        /*0390*/ 	.word	0x00000180
        /*0394*/ 	.word	0x00000001
        /*0398*/ 	.word	0x00000001


	//----- nvinfo : EIATTR_CRS_STACK_SIZE
	.align		4
.L_769:
        /*039c*/ 	.byte	0x04, 0x1e
        /*039e*/ 	.short	(.L_771 - .L_770)
.L_770:
        /*03a0*/ 	.word	0x00000000


	//----- nvinfo : EIATTR_CBANK_PARAM_SIZE
	.align		4
.L_771:
        /*03a4*/ 	.byte	0x03, 0x19
        /*03a6*/ 	.short	0x06f0


	//----- nvinfo : EIATTR_PARAM_CBANK
	.align		4
        /*03a8*/ 	.byte	0x04, 0x0a
        /*03aa*/ 	.short	(.L_773 - .L_772)
	.align		4
.L_772:
        /*03ac*/ 	.word	index@(.nv.constant0._ZN7cutlass13device_kernelIN5flash11enable_sm90INS1_16FlashAttnBwdSm90INS1_25CollectiveMainloopBwdSm90ILi2ELi2ELi2EN4cute5tupleIJNS5_1CILi1EEES8_S8_EEENS6_IJNS7_ILi64EEENS7_ILi128EEENS7_ILi96EEEEEENS_6half_tEfNS_4arch4Sm90ELb1ELb0ELb1ELb1ELb0ELb1ELb0ELb0ELi2ELi1ELi2ELi1ELb1EEENS1_21CollectiveEpilogueBwdISD_SE_SG_Li256ELb1ELb0ELi1EEENS1_25SingleTileBwdLPTSchedulerILb1ELi128ELb0EEEEEEEEEvNT_6ParamsE)
        /*03b0*/ 	.short	0x0210
        /*03b2*/ 	.short	0x06f0


	//----- nvinfo : EIATTR_SW_WAR
	.align		4
.L_773:
        /*03b4*/ 	.byte	0x04, 0x36
        /*03b6*/ 	.short	(.L_775 - .L_774)
.L_774:
        /*03b8*/ 	.word	0x00000008
.L_775:


//--------------------- .nv.info._ZN7cutlass13device_kernelIN5flash11enable_sm90INS1_16FlashAttnBwdSm90INS1_25CollectiveMainloopBwdSm90ILi2ELi2ELi2EN4cute5tupleIJNS5_1CILi1EEES8_S8_EEENS6_IJNS7_ILi64EEENS7_ILi128EEENS7_ILi96EEEEEENS_6half_tEfNS_4arch4Sm90ELb1ELb0ELb1ELb1ELb1ELb1ELb0ELb0ELi2ELi1ELi2ELi1ELb1EEENS1_21CollectiveEpilogueBwdISD_SE_SG_Li256ELb1ELb0ELi1EEENS1_25SingleTileBwdLPTSchedulerILb1ELi128ELb1EEEEEEEEEvNT_6ParamsE --------------------------
	.section	.nv.info._ZN7cutlass13device_kernelIN5flash11enable_sm90INS1_16FlashAttnBwdSm90INS1_25CollectiveMainloopBwdSm90ILi2ELi2ELi2EN4cute5tupleIJNS5_1CILi1EEES8_S8_EEENS6_IJNS7_ILi64EEENS7_ILi128EEENS7_ILi96EEEEEENS_6half_tEfNS_4arch4Sm90ELb1ELb0ELb1ELb1ELb1ELb1ELb0ELb0ELi2ELi1ELi2ELi1ELb1EEENS1_21CollectiveEpilogueBwdISD_SE_SG_Li256ELb1ELb0ELi1EEENS1_25SingleTileBwdLPTSchedulerILb1ELi128ELb1EEEEEEEEEvNT_6ParamsE,"",@"SHT_CUDA_INFO"
	.sectionflags	@""
	.align	4


	//----- nvinfo : EIATTR_CUDA_API_VERSION
	.align		4
        /*0000*/ 	.byte	0x04, 0x37
        /*0002*/ 	.short	(.L_777 - .L_776)
.L_776:
        /*0004*/ 	.word	0x00000082


	//----- nvinfo : EIATTR_KPARAM_INFO
	.align		4
.L_777:
        /*0008*/ 	.byte	0x04, 0x17
        /*000a*/ 	.short	(.L_779 - .L_778)
.L_778:
        /*000c*/ 	.word	0x00000000
        /*0010*/ 	.short	0x0000
        /*0012*/ 	.short	0x0070
        /*0014*/ 	.byte	0x00, 0xf0, 0x01, 0x1a


	//----- nvinfo : EIATTR_SPARSE_MMA_MASK
	.align		4
.L_779:
        /*0018*/ 	.byte	0x03, 0x50
        /*001a*/ 	.short	0x0000


	//----- nvinfo : EIATTR_MAXREG_COUNT
	.align		4
        /*001c*/ 	.byte	0x03, 0x1b
        /*001e*/ 	.short	0x00a8


	//----- nvinfo : EIATTR_NUM_BARRIERS
	.align		4
        /*0020*/ 	.byte	0x02, 0x4c
        /*0022*/ 	.byte	0x10
	.zero		1


	//----- nvinfo : EIATTR_EXTERNS
	.align		4
        /*0024*/ 	.byte	0x04, 0x0f
        /*0026*/ 	.short	(.L_781 - .L_780)


	//   ....[0]....
	.align		4
.L_780:
        /*0028*/ 	.word	index@(__assertfail)


	//----- nvinfo : EIATTR_ANNOTATIONS
	.align		4
.L_781:
        /*002c*/ 	.byte	0x04, 0x55
        /*002e*/ 	.short	(.L_783 - .L_782)


	//   ....[0]....
.L_782:
        /*0030*/ 	.word	0x00000001
        /*0034*/ 	.byte	0x60, 0x9d, 0x00, 0x00, 0x01, 0x00, 0x00, 0x00, 0x90, 0xa1, 0x00, 0x00, 0x01, 0x00, 0x00, 0x00
        /*0044*/ 	.byte	0xb0, 0xae, 0x00, 0x00, 0x01, 0x00, 0x00, 0x00, 0xd0, 0xae, 0x00, 0x00, 0x01, 0x00, 0x00, 0x00
        /*0054*/ 	.byte	0xb0, 0xb2, 0x00, 0x00


	//----- nvinfo : EIATTR_MERCURY_ISA_VERSION
	.align		4
.L_783:
        /*0058*/ 	.byte	0x03, 0x5f
        /*005a*/ 	.short	0x0101


	//----- nvinfo : EIATTR_INT_WARP_WIDE_INSTR_OFFSETS
	.align		4
        /*005c*/ 	.byte	0x04, 0x31
        /*005e*/ 	.short	(.L_785 - .L_784)


	//   ....[0]....
.L_784:
        /*0060*/ 	.word	0x00000190


	//   ....[1]....
        /*0064*/ 	.word	0x000001c0


	//   ....[2]....
        /*0068*/ 	.word	0x000080a0


	//   ....[3]....
        /*006c*/ 	.word	0x00008750


	//   ....[4]....
        /*0070*/ 	.word	0x00008c70


	//----- nvinfo : EIATTR_COOP_GROUP_MASK_REGIDS
	.align		4
.L_785:
        /*0074*/ 	.byte	0x04, 0x29
        /*0076*/ 	.short	(.L_787 - .L_786)


	//   ....[0]....
.L_786:
        /*0078*/ 	.word	0xffffffff


	//   ....[1]....
        /*007c*/ 	.word	0xffffffff


	//   ....[2]....
        /*0080*/ 	.word	0xffffffff


	//   ....[3]....
        /*0084*/ 	.word	0xffffffff


	//   ....[4]....
        /*0088*/ 	.word	0xffffffff


	//   ....[5]....
        /*008c*/ 	.word	0xffffffff


	//   ....[6]....
        /*0090*/ 	.word	0xffffffff


	//   ....[7]....
        /*0094*/ 	.word	0xffffffff


	//   ....[8]....
        /*0098*/ 	.word	0xffffffff


	//   ....[9]....
        /*009c*/ 	.word	0xffffffff


	//   ....[10]....
        /*00a0*/ 	.word	0xffffffff


	//   ....[11]....
        /*00a4*/ 	.word	0xffffffff


	//   ....[12]....
        /*00a8*/ 	.word	0xffffffff


	//   ....[13]....
        /*00ac*/ 	.word	0x0500000f


	//   ....[14]....
        /*00b0*/ 	.word	0x0500000f


	//   ....[15]....
        /*00b4*/ 	.word	0x0500000f


	//   ....[16]....
        /*00b8*/ 	.word	0x0500000f


	//----- nvinfo : EIATTR_COOP_GROUP_INSTR_OFFSETS
	.align		4
.L_787:
        /*00bc*/ 	.byte	0x04, 0x28
        /*00be*/ 	.short	(.L_789 - .L_788)


	//   ....[0]....
.L_788:
        /*00c0*/ 	.word	0x00000070


	//   ....[1]....
        /*00c4*/ 	.word	0x000001a0


	//   ....[2]....
        /*00c8*/ 	.word	0x000001f0


	//   ....[3]....
        /*00cc*/ 	.word	0x000003e0


	//   ....[4]....
        /*00d0*/ 	.word	0x00000630


	//   ....[5]....
        /*00d4*/ 	.word	0x00001730


	//   ....[6]....
        /*00d8*/ 	.word	0x00006ef0


	//   ....[7]....
        /*00dc*/ 	.word	0x00007ca0


	//   ....[8]....
        /*00e0*/ 	.word	0x00007fd0


	//   ....[9]....
        /*00e4*/ 	.word	0x000083d0


	//   ....[10]....
        /*00e8*/ 	.word	0x00008680


	//   ....[11]....
        /*00ec*/ 	.word	0x00008930


	//   ....[12]....
        /*00f0*/ 	.word	0x00008ba0


	//   ....[13]....
        /*00f4*/ 	.word	0x0000bbf0


	//   ....[14]....
        /*00f8*/ 	.word	0x0000bd60


	//   ....[15]....
        /*00fc*/ 	.word	0x0000bdd0


	//   ....[16]....
        /*0100*/ 	.word	0x0000be40


	//----- nvinfo : EIATTR_REG_RECONFIG
	.align		4
.L_789:
        /*0104*/ 	.byte	0x01, 0x54
	.zero		2


	//----- nvinfo : EIATTR_SYSCALL_OFFSETS
	.align		4
        /*0108*/ 	.byte	0x04, 0x46
        /*010a*/ 	.short	(.L_791 - .L_790)


	//   ....[0]....
.L_790:
        /*010c*/ 	.word	0x00001390


	//   ....[1]....
        /*0110*/ 	.word	0x00001480


	//   ....[2]....
        /*0114*/ 	.word	0x000015e0


	//   ....[3]....
        /*0118*/ 	.word	0x000016d0


	//   ....[4]....
        /*011c*/ 	.word	0x00001950


	//----- nvinfo : EIATTR_MBARRIER_INSTR_OFFSETS
	.align		4
.L_791:
        /*0120*/ 	.byte	0x04, 0x39
        /*0122*/ 	.short	(.L_793 - .L_792)


	//   ....[0]....
.L_792:
        /*0124*/ 	.word	0x00000290
        /*0128*/ 	.word	0x000000ff
        /*012c*/ 	.word	0x00026800
        /*0130*/ 	.short	0x0100
        /*0132*/ 	.byte	0x06
	.zero		1


	//   ....[1]....
        /*0134*/ 	.word	0x00000390
        /*0138*/ 	.word	0x000000ff
        /*013c*/ 	.word	0x00026810
        /*0140*/ 	.short	0x0100
        /*0142*/ 	.byte	0x08
	.zero		1


	//   ....[2]....
        /*0144*/ 	.word	0x000003a0
        /*0148*/ 	.word	0x000000ff
        /*014c*/ 	.word	0x00026820
        /*0150*/ 	.short	0x0100
        /*0152*/ 	.byte	0x08
	.zero		1


	//   ....[3]....
        /*0154*/ 	.word	0x000003b0
        /*0158*/ 	.word	0x000000ff
        /*015c*/ 	.word	0x00026818
        /*0160*/ 	.short	0x0100
        /*0162*/ 	.byte	0x08
	.zero		1


	//   ....[4]....
        /*0164*/ 	.word	0x000003c0
        /*0168*/ 	.word	0x000000ff
        /*016c*/ 	.word	0x00026828
        /*0170*/ 	.short	0x0100
        /*0172*/ 	.byte	0x08
	.zero		1


	//   ....[5]....
        /*0174*/ 	.word	0x000004f0
        /*0178*/ 	.word	0x000000ff
        /*017c*/ 	.word	0x00026830
        /*0180*/ 	.short	0x0100
        /*0182*/ 	.byte	0x08
	.zero		1


	//   ....[6]....
        /*0184*/ 	.word	0x00000500
        /*0188*/ 	.word	0x000000ff
        /*018c*/ 	.word	0x00026840
        /*0190*/ 	.short	0x0100
        /*0192*/ 	.byte	0x08
	.zero		1


	//   ....[7]....
        /*0194*/ 	.word	0x00000510
        /*0198*/ 	.word	0x000000ff
        /*019c*/ 	.word	0x00026838
        /*01a0*/ 	.short	0x0100
        /*01a2*/ 	.byte	0x08
	.zero		1


	//   ....[8]....
        /*01a4*/ 	.word	0x00000520
        /*01a8*/ 	.word	0x000000ff
        /*01ac*/ 	.word	0x00026848
        /*01b0*/ 	.short	0x0100
        /*01b2*/ 	.byte	0x08
	.zero		1


	//   ....[9]....
        /*01b4*/ 	.word	0x00001770
        /*01b8*/ 	.word	0x000000eb
        /*01bc*/ 	.word	0x00026800
        /*01c0*/ 	.short	0x010a
        /*01c2*/ 	.byte	0x3f
	.zero		1


	//   ....[10]....
        /*01c4*/ 	.word	0x00001810
        /*01c8*/ 	.word	0x000000eb
        /*01cc*/ 	.word	0x00026800
        /*01d0*/ 	.short	0x010a
        /*01d2*/ 	.byte	0x3f
	.zero		1


	//   ....[11]....
        /*01d4*/ 	.word	0x00002180
        /*01d8*/ 	.word	0x000000ff
        /*01dc*/ 	.word	0x00026810
        /*01e0*/ 	.short	0x010a
        /*01e2*/ 	.byte	0x07
	.zero		1


	//   ....[12]....
        /*01e4*/ 	.word	0x000021c0
        /*01e8*/ 	.word	0x000000ff
        /*01ec*/ 	.word	0x00026810
        /*01f0*/ 	.short	0x010a
        /*01f2*/ 	.byte	0x07
	.zero		1


	//   ....[13]....
        /*01f4*/ 	.word	0x00002600
        /*01f8*/ 	.word	0x000000ff
        /*01fc*/ 	.word	0x00026830
        /*0200*/ 	.short	0x010a
        /*0202*/ 	.byte	0x07
	.zero		1


	//   ....[14]....
        /*0204*/ 	.word	0x00002930
        /*0208*/ 	.word	0x000000ff
        /*020c*/ 	.word	0x00026830
        /*0210*/ 	.short	0x010a
        /*0212*/ 	.byte	0x07
	.zero		1


	//   ....[15]....
        /*0214*/ 	.word	0x00004c60
        /*0218*/ 	.word	0x000000ff
        /*021c*/ 	.word	0x00000000
        /*0220*/ 	.short	0x0101
        /*0222*/ 	.byte	0x08
	.zero		1


	//   ....[16]....
        /*0224*/ 	.word	0x00004f40
        /*0228*/ 	.word	0x000000ff
        /*022c*/ 	.word	0x00000000
        /*0230*/ 	.short	0x0101
        /*0232*/ 	.byte	0x07
	.zero		1


	//   ....[17]....
        /*0234*/ 	.word	0x00009930
        /*0238*/ 	.word	0x0000000f
        /*023c*/ 	.word	0x00026820
        /*0240*/ 	.short	0x010a
        /*0242*/ 	.byte	0x3f
	.zero		1


	//   ....[18]....
        /*0244*/ 	.word	0x0000a1f0
        /*0248*/ 	.word	0x0000000f
        /*024c*/ 	.word	0x00026840
        /*0250*/ 	.short	0x010a
        /*0252*/ 	.byte	0x3f
	.zero		1


	//   ....[19]....
        /*0254*/ 	.word	0x0000a530
        /*0258*/ 	.word	0x0000000f
        /*025c*/ 	.word	0x00026828
        /*0260*/ 	.short	0x010a
        /*0262*/ 	.byte	0x3f
	.zero		1


	//   ....[20]....
        /*0264*/ 	.word	0x0000a870
        /*0268*/ 	.word	0x0000000f
        /*026c*/ 	.word	0x00026848
        /*0270*/ 	.short	0x010a
        /*0272*/ 	.byte	0x3f
	.zero		1


	//   ....[21]....
        /*0274*/ 	.word	0x0000ab50
        /*0278*/ 	.word	0x0000000f
        /*027c*/ 	.word	0x00026820
        /*0280*/ 	.short	0x010a
        /*0282*/ 	.byte	0x3f
	.zero		1


	//   ....[22]....
        /*0284*/ 	.word	0x0000af00
        /*0288*/ 	.word	0x0000000f
        /*028c*/ 	.word	0x00026840
        /*0290*/ 	.short	0x010a
        /*0292*/ 	.byte	0x3f
	.zero		1


	//   ....[23]....
        /*0294*/ 	.word	0x0000b210
        /*0298*/ 	.word	0x0000000f
        /*029c*/ 	.word	0x00026828
        /*02a0*/ 	.short	0x010a
        /*02a2*/ 	.byte	0x3f
	.zero		1


	//   ....[24]....
        /*02a4*/ 	.word	0x0000b590
        /*02a8*/ 	.word	0x00000003
        /*02ac*/ 	.word	0x00026840
        /*02b0*/ 	.short	0x010a
        /*02b2*/ 	.byte	0x3f
	.zero		1


	//   ....[25]....
        /*02b4*/ 	.word	0x0000ba60
        /*02b8*/ 	.word	0x00000007
        /*02bc*/ 	.word	0x00000000
        /*02c0*/ 	.short	0x010a
        /*02c2*/ 	.byte	0x3f
	.zero		1


	//   ....[26]....
        /*02c4*/ 	.word	0x0000bab0
        /*02c8*/ 	.word	0x00000003
        /*02cc*/ 	.word	0x00000000
        /*02d0*/ 	.short	0x010a
        /*02d2*/ 	.byte	0x3f
	.zero		1


	//   ....[27]....
        /*02d4*/ 	.word	0x0000bb10
        /*02d8*/ 	.word	0x00000005
        /*02dc*/ 	.word	0x00000000
        /*02e0*/ 	.short	0x010a
        /*02e2*/ 	.byte	0x3f
	.zero		1


	//   ....[28]....
        /*02e4*/ 	.word	0x0000bb40
        /*02e8*/ 	.word	0x00000003
        /*02ec*/ 	.word	0x00000000
        /*02f0*/ 	.short	0x010a
        /*02f2*/ 	.byte	0x3f
	.zero		1


	//   ....[29]....
        /*02f4*/ 	.word	0x0000bc20
        /*02f8*/ 	.word	0x000000eb
        /*02fc*/ 	.word	0x00026800
        /*0300*/ 	.short	0x010a
        /*0302*/ 	.byte	0x3f
	.zero		1


	//   ....[30]....
        /*0304*/ 	.word	0x0000bc80
        /*0308*/ 	.word	0x00000005
        /*030c*/ 	.word	0x00026810
        /*0310*/ 	.short	0x010a
        /*0312*/ 	.byte	0x3f
	.zero		1


	//   ....[31]....
        /*0314*/ 	.word	0x0000bce0
        /*0318*/ 	.word	0x00000079
        /*031c*/ 	.word	0x00026830
        /*0320*/ 	.short	0x010a
        /*0322*/ 	.byte	0x3f
	.zero		1


	//   ....[32]....
        /*0324*/ 	.word	0x0000be80
        /*0328*/ 	.word	0x0000000f
        /*032c*/ 	.word	0x00026820
        /*0330*/ 	.short	0x010a
        /*0332*/ 	.byte	0x3f
	.zero		1


	//   ....[33]....
        /*0334*/ 	.word	0x0000bed0
        /*0338*/ 	.word	0x0000000f
        /*033c*/ 	.word	0x00026840
        /*0340*/ 	.short	0x010a
        /*0342*/ 	.byte	0x3f
	.zero		1


	//   ....[34]....
        /*0344*/ 	.word	0x0000bf20
        /*0348*/ 	.word	0x0000000f
        /*034c*/ 	.word	0x00026828
        /*0350*/ 	.short	0x010a
        /*0352*/ 	.byte	0x3f
	.zero		1


	//   ....[35]....
        /*0354*/ 	.word	0x0000bf70
        /*0358*/ 	.word	0x0000000f
        /*035c*/ 	.word	0x00026848
        /*0360*/ 	.short	0x010a
        /*0362*/ 	.byte	0x3f
	.zero		1


	//   ....[36]....
        /*0364*/ 	.word	0x0000bfd0
        /*0368*/ 	.word	0x0000000f
        /*036c*/ 	.word	0x00026820
        /*0370*/ 	.short	0x010a
        /*0372*/ 	.byte	0x3f
	.zero		1


	//   ....[37]....
        /*0374*/ 	.word	0x0000c020
        /*0378*/ 	.word	0x0000000f
        /*037c*/ 	.word	0x00026840
        /*0380*/ 	.short	0x010a
        /*0382*/ 	.byte	0x3f
	.zero		1


	//   ....[38]....
        /*0384*/ 	.word	0x0000c070
        /*0388*/ 	.word	0x0000000f
        /*038c*/ 	.word	0x00026828
        /*0390*/ 	.short	0x010a
        /*0392*/ 	.byte	0x3f
	.zero		1


	//   ....[39]....
        /*0394*/ 	.word	0x0000c0c0
        /*0398*/ 	.word	0x00000003
        /*039c*/ 	.word	0x00026840
        /*03a0*/ 	.short	0x010a
        /*03a2*/ 	.byte	0x3f
	.zero		1


	//   ....[40]....
        /*03a4*/ 	.word	0x0000c190
        /*03a8*/ 	.word	0x00000007
        /*03ac*/ 	.word	0x00000000
        /*03b0*/ 	.short	0x010a
        /*03b2*/ 	.byte	0x3f
	.zero		1


	//   ....[41]....
        /*03b4*/ 	.word	0x0000c1e0
        /*03b8*/ 	.word	0x00000003
        /*03bc*/ 	.word	0x00000000
        /*03c0*/ 	.short	0x010a
        /*03c2*/ 	.byte	0x3f
	.zero		1


	//   ....[42]....
        /*03c4*/ 	.word	0x0000c230
        /*03c8*/ 	.word	0x00000005
        /*03cc*/ 	.word	0x00000000
        /*03d0*/ 	.short	0x010a
        /*03d2*/ 	.byte	0x3f
	.zero		1


	//----- nvinfo : EIATTR_NUM_MBARRIERS
	.align		4
.L_793:
        /*03d4*/ 	.byte	0x03, 0x38
        /*03d6*/ 	.short	0x0009


	//----- nvinfo : EIATTR_EXIT_INSTR_OFFSETS
	.align		4
        /*03d8*/ 	.byte	0x04, 0x1c
        /*03da*/ 	.short	(.L_795 - .L_794)


	//   ....[0]....
.L_794:
        /*03dc*/ 	.word	0x0000bb90


	//----- nvinfo : EIATTR_MAX_THREADS
	.align		4
.L_795:
        /*03e0*/ 	.byte	0x04, 0x05
        /*03e2*/ 	.short	(.L_797 - .L_796)
.L_796:
        /*03e4*/ 	.word	0x00000180
        /*03e8*/ 	.word	0x00000001
        /*03ec*/ 	.word	0x00000001


	//----- nvinfo : EIATTR_CRS_STACK_SIZE
	.align		4
.L_797:
        /*03f0*/ 	.byte	0x04, 0x1e
        /*03f2*/ 	.short	(.L_799 - .L_798)
.L_798:
        /*03f4*/ 	.word	0x00000000


	//----- nvinfo : EIATTR_CBANK_PARAM_SIZE
	.align		4
.L_799:
        /*03f8*/ 	.byte	0x03, 0x19
        /*03fa*/ 	.short	0x06f0


	//----- nvinfo : EIATTR_PARAM_CBANK
	.align		4
        /*03fc*/ 	.byte	0x04, 0x0a
        /*03fe*/ 	.short	(.L_801 - .L_800)
	.align		4
.L_800:
        /*0400*/ 	.word	index@(.nv.constant0._ZN7cutlass13device_kernelIN5flash11enable_sm90INS1_16FlashAttnBwdSm90INS1_25CollectiveMainloopBwdSm90ILi2ELi2ELi2EN4cute5tupleIJNS5_1CILi1EEES8_S8_EEENS6_IJNS7_ILi64EEENS7_ILi128EEENS7_ILi96EEEEEENS_6half_tEfNS_4arch4Sm90ELb1ELb0ELb1ELb1ELb1ELb1ELb0ELb0ELi2ELi1ELi2ELi1ELb1EEENS1_21CollectiveEpilogueBwdISD_SE_SG_Li256ELb1ELb0ELi1EEENS1_25SingleTileBwdLPTSchedulerILb1ELi128ELb1EEEEEEEEEvNT_6ParamsE)
        /*0404*/ 	.short	0x0210
        /*0406*/ 	.short	0x06f0


	//----- nvinfo : EIATTR_SW_WAR
	.align		4
.L_801:
        /*0408*/ 	.byte	0x04, 0x36
        /*040a*/ 	.short	(.L_803 - .L_802)
.L_802:
        /*040c*/ 	.word	0x00000008
.L_803:


//--------------------- .nv.info._ZN7cutlass13device_kernelIN5flash11enable_sm90INS1_16FlashAttnBwdSm90INS1_25CollectiveMainloopBwdSm90ILi2ELi2ELi2EN4cute5tupleIJNS5_1CILi1EEES8_S8_EEENS6_IJNS7_ILi64EEENS7_ILi128EEENS7_ILi96EEEEEENS_6half_tEfNS_4arch4Sm90ELb1ELb0ELb1ELb1ELb0ELb1ELb0ELb0ELi2ELi1ELi2ELi1ELb1EEENS1_24CollectiveEpilogueBwdGQAISD_fSG_Li256ELb1ELb0EEENS1_25SingleTileBwdLPTSchedulerILb1ELi128ELb0EEEEEEEEEvNT_6ParamsE --------------------------
	.section	.nv.info._ZN7cutlass13device_kernelIN5flash11enable_sm90INS1_16FlashAttnBwdSm90INS1_25CollectiveMainloopBwdSm90ILi2ELi2ELi2EN4cute5tupleIJNS5_1CILi1EEES8_S8_EEENS6_IJNS7_ILi64EEENS7_ILi128EEENS7_ILi96EEEEEENS_6half_tEfNS_4arch4Sm90ELb1ELb0ELb1ELb1ELb0ELb1ELb0ELb0ELi2ELi1ELi2ELi1ELb1EEENS1_24CollectiveEpilogueBwdGQAISD_fSG_Li256ELb1ELb0EEENS1_25SingleTileBwdLPTSchedulerILb1ELi128ELb0EEEEEEEEEvNT_6ParamsE,"",@"SHT_CUDA_INFO"
	.sectionflags	@""
	.align	4


	//----- nvinfo : EIATTR_CUDA_API_VERSION
	.align		4
        /*0000*/ 	.byte	0x04, 0x37
        /*0002*/ 	.short	(.L_805 - .L_804)
.L_804:
        /*0004*/ 	.word	0x00000082


	//----- nvinfo : EIATTR_KPARAM_INFO
	.align		4
.L_805:
        /*0008*/ 	.byte	0x04, 0x17
        /*000a*/ 	.short	(.L_807 - .L_806)
.L_806:
        /*000c*/ 	.word	0x00000000
        /*0010*/ 	.short	0x0000
        /*0012*/ 	.short	0x0070
        /*0014*/ 	.byte	0x00, 0xf0, 0x01, 0x1c


	//----- nvinfo : EIATTR_SPARSE_MMA_MASK
	.align		4
.L_807:
        /*0018*/ 	.byte	0x03, 0x50
        /*001a*/ 	.short	0x0000


	//----- nvinfo : EIATTR_MAXREG_COUNT
	.align		4
        /*001c*/ 	.byte	0x03, 0x1b
        /*001e*/ 	.short	0x00a8


	//----- nvinfo : EIATTR_NUM_BARRIERS
	.align		4
        /*0020*/ 	.byte	0x02, 0x4c
        /*0022*/ 	.byte	0x10
	.zero		1


	//----- nvinfo : EIATTR_EXTERNS
	.align		4
        /*0024*/ 	.byte	0x04, 0x0f
        /*0026*/ 	.short	(.L_809 - .L_808)


	//   ....[0]....
	.align		4
.L_808:
        /*0028*/ 	.word	index@(__assertfail)


	//----- nvinfo : EIATTR_ANNOTATIONS
	.align		4
.L_809:
        /*002c*/ 	.byte	0x04, 0x55
        /*002e*/ 	.short	(.L_811 - .L_810)


	//   ....[0]....
.L_810:
        /*0030*/ 	.word	0x00000001
        /*0034*/ 	.byte	0x20, 0x81, 0x00, 0x00, 0x01, 0x00, 0x00, 0x00, 0x50, 0x85, 0x00, 0x00, 0x01, 0x00, 0x00, 0x00
        /*0044*/ 	.byte	0x70, 0x92, 0x00, 0x00, 0x01, 0x00, 0x00, 0x00, 0x90, 0x92, 0x00, 0x00, 0x01, 0x00, 0x00, 0x00
        /*0054*/ 	.byte	0x70, 0x96, 0x00, 0x00


	//----- nvinfo : EIATTR_MERCURY_ISA_VERSION
	.align		4
.L_811:
        /*0058*/ 	.byte	0x03, 0x5f
        /*005a*/ 	.short	0x0101


	//----- nvinfo : EIATTR_INT_WARP_WIDE_INSTR_OFFSETS
	.align		4
        /*005c*/ 	.byte	0x04, 0x31
        /*005e*/ 	.short	(.L_813 - .L_812)


	//   ....[0]....
.L_812:
        /*0060*/ 	.word	0x00000190


	//   ....[1]....
        /*0064*/ 	.word	0x000001c0


	//----- nvinfo : EIATTR_COOP_GROUP_MASK_REGIDS
	.align		4
.L_813:
        /*0068*/ 	.byte	0x04, 0x29
        /*006a*/ 	.short	(.L_815 - .L_814)


	//   ....[0]....
.L_814:
        /*006c*/ 	.word	0xffffffff


	//   ....[1]....
        /*0070*/ 	.word	0xffffffff


	//   ....[2]....
        /*0074*/ 	.word	0xffffffff


	//   ....[3]....
        /*0078*/ 	.word	0xffffffff


	//   ....[4]....
        /*007c*/ 	.word	0xffffffff


	//   ....[5]....
        /*0080*/ 	.word	0xffffffff


	//   ....[6]....
        /*0084*/ 	.word	0xffffffff


	//   ....[7]....
        /*0088*/ 	.word	0x0500000f


	//----- nvinfo : EIATTR_COOP_GROUP_INSTR_OFFSETS
	.align		4
.L_815:
        /*008c*/ 	.byte	0x04, 0x28
        /*008e*/ 	.short	(.L_817 - .L_816)


	//   ....[0]....
.L_816:
        /*0090*/ 	.word	0x00000070


	//   ....[1]....
        /*0094*/ 	.word	0x000001a0


	//   ....[2]....
        /*0098*/ 	.word	0x000001f0


	//   ....[3]....
        /*009c*/ 	.word	0x000003e0


	//   ....[4]....
        /*00a0*/ 	.word	0x00000630


	//   ....[5]....
        /*00a4*/ 	.word	0x00001700


	//   ....[6]....
        /*00a8*/ 	.word	0x00005ba0


	//   ....[7]....
        /*00ac*/ 	.word	0x00009fb0


	//----- nvinfo : EIATTR_REG_RECONFIG
	.align		4
.L_817:
        /*00b0*/ 	.byte	0x01, 0x54
	.zero		2


	//----- nvinfo : EIATTR_SYSCALL_OFFSETS
	.align		4
        /*00b4*/ 	.byte	0x04, 0x46
        /*00b6*/ 	.short	(.L_819 - .L_818)


	//   ....[0]....
.L_818:
        /*00b8*/ 	.word	0x00001360


	//   ....[1]....
        /*00bc*/ 	.word	0x00001450


	//   ....[2]....
        /*00c0*/ 	.word	0x000015b0


	//   ....[3]....
        /*00c4*/ 	.word	0x000016a0


	//   ....[4]....
        /*00c8*/ 	.word	0x00001920


	//----- nvinfo : EIATTR_MBARRIER_INSTR_OFFSETS
	.align		4
.L_819:
        /*00cc*/ 	.byte	0x04, 0x39
        /*00ce*/ 	.short	(.L_821 - .L_820)


	//   ....[0]....
.L_820:
        /*00d0*/ 	.word	0x00000290
        /*00d4*/ 	.word	0x000000ff
        /*00d8*/ 	.word	0x00026800
        /*00dc*/ 	.short	0x0100
        /*00de*/ 	.byte	0x06
	.zero		1


	//   ....[1]....
        /*00e0*/ 	.word	0x00000390
        /*00e4*/ 	.word	0x000000ff
        /*00e8*/ 	.word	0x00026810
        /*00ec*/ 	.short	0x0100
        /*00ee*/ 	.byte	0x08
	.zero		1


	//   ....[2]....
        /*00f0*/ 	.word	0x000003a0
        /*00f4*/ 	.word	0x000000ff
        /*00f8*/ 	.word	0x00026820
        /*00fc*/ 	.short	0x0100
        /*00fe*/ 	.byte	0x08
	.zero		1


	//   ....[3]....
        /*0100*/ 	.word	0x000003b0
        /*0104*/ 	.word	0x000000ff
        /*0108*/ 	.word	0x00026818
        /*010c*/ 	.short	0x0100
        /*010e*/ 	.byte	0x08
	.zero		1


	//   ....[4]....
        /*0110*/ 	.word	0x000003c0
        /*0114*/ 	.word	0x000000ff
        /*0118*/ 	.word	0x00026828
        /*011c*/ 	.short	0x0100
        /*011e*/ 	.byte	0x08
	.zero		1


	//   ....[5]....
        /*0120*/ 	.word	0x000004f0
        /*0124*/ 	.word	0x000000ff
        /*0128*/ 	.word	0x00026830
        /*012c*/ 	.short	0x0100
        /*012e*/ 	.byte	0x08
	.zero		1


	//   ....[6]....
        /*0130*/ 	.word	0x00000500
        /*0134*/ 	.word	0x000000ff
        /*0138*/ 	.word	0x00026840
        /*013c*/ 	.short	0x0100
        /*013e*/ 	.byte	0x08
	.zero		1


	//   ....[7]....
        /*0140*/ 	.word	0x00000510
        /*0144*/ 	.word	0x000000ff
        /*0148*/ 	.word	0x00026838
        /*014c*/ 	.short	0x0100
        /*014e*/ 	.byte	0x08
	.zero		1


	//   ....[8]....
        /*0150*/ 	.word	0x00000520
        /*0154*/ 	.word	0x000000ff
        /*0158*/ 	.word	0x00026848
        /*015c*/ 	.short	0x0100
        /*015e*/ 	.byte	0x08
	.zero		1


	//   ....[9]....
        /*0160*/ 	.word	0x00001740
        /*0164*/ 	.word	0x000000eb
        /*0168*/ 	.word	0x00026800
        /*016c*/ 	.short	0x010a
        /*016e*/ 	.byte	0x3f
	.zero		1


	//   ....[10]....
        /*0170*/ 	.word	0x000017e0
        /*0174*/ 	.word	0x000000eb
        /*0178*/ 	.word	0x00026800
        /*017c*/ 	.short	0x010a
        /*017e*/ 	.byte	0x3f
	.zero		1


	//   ....[11]....
        /*0180*/ 	.word	0x00002150
        /*0184*/ 	.word	0x000000ff
        /*0188*/ 	.word	0x00026810
        /*018c*/ 	.short	0x010a
        /*018e*/ 	.byte	0x08
	.zero		1


	//   ....[12]....
        /*0190*/ 	.word	0x00002190
        /*0194*/ 	.word	0x000000ff
        /*0198*/ 	.word	0x00026810
        /*019c*/ 	.short	0x010a
        /*019e*/ 	.byte	0x08
	.zero		1


	//   ....[13]....
        /*01a0*/ 	.word	0x000025d0
        /*01a4*/ 	.word	0x000000ff
        /*01a8*/ 	.word	0x00026830
        /*01ac*/ 	.short	0x010a
        /*01ae*/ 	.byte	0x08
	.zero		1


	//   ....[14]....
        /*01b0*/ 	.word	0x00002900
        /*01b4*/ 	.word	0x000000ff
        /*01b8*/ 	.word	0x00026830
        /*01bc*/ 	.short	0x010a
        /*01be*/ 	.byte	0x08
	.zero		1


	//   ....[15]....
        /*01c0*/ 	.word	0x00004c30
        /*01c4*/ 	.word	0x000000ff
        /*01c8*/ 	.word	0x00000000
        /*01cc*/ 	.short	0x0101
        /*01ce*/ 	.byte	0x0a
	.zero		1


	//   ....[16]....
        /*01d0*/ 	.word	0x00004f10
        /*01d4*/ 	.word	0x000000ff
        /*01d8*/ 	.word	0x00000000
        /*01dc*/ 	.short	0x0101
        /*01de*/ 	.byte	0x08
	.zero		1


	//   ....[17]....
        /*01e0*/ 	.word	0x00007cf0
        /*01e4*/ 	.word	0x0000000f
        /*01e8*/ 	.word	0x00026820
        /*01ec*/ 	.short	0x010a
        /*01ee*/ 	.byte	0x3f
	.zero		1


	//   ....[18]....
        /*01f0*/ 	.word	0x000085b0
        /*01f4*/ 	.word	0x0000000f
        /*01f8*/ 	.word	0x00026840
        /*01fc*/ 	.short	0x010a
        /*01fe*/ 	.byte	0x3f
	.zero		1


	//   ....[19]....
        /*0200*/ 	.word	0x000088f0
        /*0204*/ 	.word	0x0000000f
        /*0208*/ 	.word	0x00026828
        /*020c*/ 	.short	0x010a
        /*020e*/ 	.byte	0x3f
	.zero		1


	//   ....[20]....
        /*0210*/ 	.word	0x00008c30
        /*0214*/ 	.word	0x0000000f
        /*0218*/ 	.word	0x00026848
        /*021c*/ 	.short	0x010a
        /*021e*/ 	.byte	0x3f
	.zero		1


	//   ....[21]....
        /*0220*/ 	.word	0x00008f10
        /*0224*/ 	.word	0x0000000f
        /*0228*/ 	.word	0x00026820
        /*022c*/ 	.short	0x010a
        /*022e*/ 	.byte	0x3f
	.zero		1


	//   ....[22]....
        /*0230*/ 	.word	0x000092c0
        /*0234*/ 	.word	0x0000000f
        /*0238*/ 	.word	0x00026840
        /*023c*/ 	.short	0x010a
        /*023e*/ 	.byte	0x3f
	.zero		1


	//   ....[23]....
        /*0240*/ 	.word	0x000095d0
        /*0244*/ 	.word	0x0000000f
        /*0248*/ 	.word	0x00026828
        /*024c*/ 	.short	0x010a
        /*024e*/ 	.byte	0x3f
	.zero		1


	//   ....[24]....
        /*0250*/ 	.word	0x00009950
        /*0254*/ 	.word	0x00000003
        /*0258*/ 	.word	0x00026840
        /*025c*/ 	.short	0x010a
        /*025e*/ 	.byte	0x3f
	.zero		1


	//   ....[25]....
        /*0260*/ 	.word	0x00009e20
        /*0264*/ 	.word	0x00000007
        /*0268*/ 	.word	0x00000000
        /*026c*/ 	.short	0x010a
        /*026e*/ 	.byte	0x3f
	.zero		1


	//   ....[26]....
        /*0270*/ 	.word	0x00009e70
        /*0274*/ 	.word	0x00000003
        /*0278*/ 	.word	0x00000000
        /*027c*/ 	.short	0x010a
        /*027e*/ 	.byte	0x3f
	.zero		1


	//   ....[27]....
        /*0280*/ 	.word	0x00009ed0
        /*0284*/ 	.word	0x00000005
        /*0288*/ 	.word	0x00000000
        /*028c*/ 	.short	0x010a
        /*028e*/ 	.byte	0x3f
	.zero		1


	//   ....[28]....
        /*0290*/ 	.word	0x00009f00
        /*0294*/ 	.word	0x00000003
        /*0298*/ 	.word	0x00000000
        /*029c*/ 	.short	0x010a
        /*029e*/ 	.byte	0x3f
	.zero		1


	//   ....[29]....
        /*02a0*/ 	.word	0x00009fe0
        /*02a4*/ 	.word	0x000000eb
        /*02a8*/ 	.word	0x00026800
        /*02ac*/ 	.short	0x010a
        /*02ae*/ 	.byte	0x3f
	.zero		1


	//   ....[30]....
        /*02b0*/ 	.word	0x0000a040
        /*02b4*/ 	.word	0x00000005
        /*02b8*/ 	.word	0x00026810
        /*02bc*/ 	.short	0x010a
        /*02be*/ 	.byte	0x3f
	.zero		1


	//   ....[31]....
        /*02c0*/ 	.word	0x0000a0a0
        /*02c4*/ 	.word	0x00000079
        /*02c8*/ 	.word	0x00026830
        /*02cc*/ 	.short	0x010a
        /*02ce*/ 	.byte	0x3f
	.zero		1


	//   ....[32]....
        /*02d0*/ 	.word	0x0000a0f0
        /*02d4*/ 	.word	0x0000000f
        /*02d8*/ 	.word	0x00026820
        /*02dc*/ 	.short	0x010a
        /*02de*/ 	.byte	0x3f
	.zero		1


	//   ....[33]....
        /*02e0*/ 	.word	0x0000a140
        /*02e4*/ 	.word	0x0000000f
        /*02e8*/ 	.word	0x00026840
        /*02ec*/ 	.short	0x010a
        /*02ee*/ 	.byte	0x3f
	.zero		1


	//   ....[34]....
        /*02f0*/ 	.word	0x0000a190
        /*02f4*/ 	.word	0x0000000f
        /*02f8*/ 	.word	0x00026828
        /*02fc*/ 	.short	0x010a
        /*02fe*/ 	.byte	0x3f
	.zero		1


	//   ....[35]....
        /*0300*/ 	.word	0x0000a1e0
        /*0304*/ 	.word	0x0000000f
        /*0308*/ 	.word	0x00026848
        /*030c*/ 	.short	0x010a
        /*030e*/ 	.byte	0x3f
	.zero		1


	//   ....[36]....
        /*0310*/ 	.word	0x0000a240
        /*0314*/ 	.word	0x0000000f
        /*0318*/ 	.word	0x00026820
        /*031c*/ 	.short	0x010a
        /*031e*/ 	.byte	0x3f
	.zero		1


	//   ....[37]....
        /*0320*/ 	.word	0x0000a290
        /*0324*/ 	.word	0x0000000f
        /*0328*/ 	.word	0x00026840
        /*032c*/ 	.short	0x010a
        /*032e*/ 	.byte	0x3f
	.zero		1


	//   ....[38]....
        /*0330*/ 	.word	0x0000a2e0
        /*0334*/ 	.word	0x0000000f
        /*0338*/ 	.word	0x00026828
        /*033c*/ 	.short	0x010a
        /*033e*/ 	.byte	0x3f
	.zero		1


	//   ....[39]....
        /*0340*/ 	.word	0x0000a330
        /*0344*/ 	.word	0x00000003
        /*0348*/ 	.word	0x00026840
        /*034c*/ 	.short	0x010a
        /*034e*/ 	.byte	0x3f
	.zero		1


	//   ....[40]....
        /*0350*/ 	.word	0x0000a400
        /*0354*/ 	.word	0x00000007
        /*0358*/ 	.word	0x00000000
        /*035c*/ 	.short	0x010a
        /*035e*/ 	.byte	0x3f
	.zero		1


	//   ....[41]....
        /*0360*/ 	.word	0x0000a450
        /*0364*/ 	.word	0x00000003
        /*0368*/ 	.word	0x00000000
        /*036c*/ 	.short	0x010a
        /*036e*/ 	.byte	0x3f
	.zero		1


	//   ....[42]....
        /*0370*/ 	.word	0x0000a4a0
        /*0374*/ 	.word	0x00000005
        /*0378*/ 	.word	0x00000000
        /*037c*/ 	.short	0x010a
        /*037e*/ 	.byte	0x3f
	.zero		1


	//----- nvinfo : EIATTR_NUM_MBARRIERS
	.align		4
.L_821:
        /*0380*/ 	.byte	0x03, 0x38
        /*0382*/ 	.short	0x0009


	//----- nvinfo : EIATTR_EXIT_INSTR_OFFSETS
	.align		4
        /*0384*/ 	.byte	0x04, 0x1c
        /*0386*/ 	.short	(.L_823 - .L_822)


	//   ....[0]....
.L_822:
        /*0388*/ 	.word	0x00009f50


	//----- nvinfo : EIATTR_MAX_THREADS
	.align		4
.L_823:
        /*038c*/ 	.byte	0x04, 0x05
        /*038e*/ 	.short	(.L_825 - .L_824)
.L_824:
        /*0390*/ 	.word	0x00000180
        /*0394*/ 	.word	0x00000001
        /*0398*/ 	.word	0x00000001


	//----- nvinfo : EIATTR_CRS_STACK_SIZE
	.align		4
.L_825:
        /*039c*/ 	.byte	0x04, 0x1e
        /*039e*/ 	.short	(.L_827 - .L_826)
.L_826:
        /*03a0*/ 	.word	0x00000000


	//----- nvinfo : EIATTR_CBANK_PARAM_SIZE
	.align		4
.L_827:
        /*03a4*/ 	.byte	0x03, 0x19
        /*03a6*/ 	.short	0x0770


	//----- nvinfo : EIATTR_PARAM_CBANK
	.align		4
        /*03a8*/ 	.byte	0x04, 0x0a
        /*03aa*/ 	.short	(.L_829 - .L_828)
	.align		4
.L_828:
        /*03ac*/ 	.word	index@(.nv.constant0._ZN7cutlass13device_kernelIN5flash11enable_sm90INS1_16FlashAttnBwdSm90INS1_25CollectiveMainloopBwdSm90ILi2ELi2ELi2EN4cute5tupleIJNS5_1CILi1EEES8_S8_EEENS6_IJNS7_ILi64EEENS7_ILi128EEENS7_ILi96EEEEEENS_6half_tEfNS_4arch4Sm90ELb1ELb0ELb1ELb1ELb0ELb1ELb0ELb0ELi2ELi1ELi2ELi1ELb1EEENS1_24CollectiveEpilogueBwdGQAISD_fSG_Li256ELb1ELb0EEENS1_25SingleTileBwdLPTSchedulerILb1ELi128ELb0EEEEEEEEEvNT_6ParamsE)
        /*03b0*/ 	.short	0x0210
        /*03b2*/ 	.short	0x0770


	//----- nvinfo : EIATTR_SW_WAR
	.align		4
.L_829:
        /*03b4*/ 	.byte	0x04, 0x36
        /*03b6*/ 	.short	(.L_831 - .L_830)
.L_830:
        /*03b8*/ 	.word	0x00000008
.L_831:


//--------------------- .nv.info._ZN7cutlass13device_kernelIN5flash32FlashAttnBwdPostprocessConvertdQIN4cute5tupleIJNS3_1CILi128EEENS5_ILi96EEEEEENS_6half_tEfNS_4arch4Sm90ELi256ENS3_8TiledMMAINS3_8MMA_AtomIJNS3_4SM904GMMA25MMA_64x96x16_F32F16F16_RSILNSF_5MajorE0ELSH_1ELNSF_7ScaleInE1ELSI_1EEEEEENS3_6LayoutINS4_IJNS5_ILi2EEENS5_ILi1EEESN_EEENS4_IJSN_NS5_ILi0EEESP_EEEEENS4_IJNS3_10UnderscoreESS_SS_EEEEELb0EEEEEvNT_6ParamsE --------------------------
	.section	.nv.info._ZN7cutlass13device_kernelIN5flash32FlashAttnBwdPostprocessConvertdQIN4cute5tupleIJNS3_1CILi128EEENS5_ILi96EEEEEENS_6half_tEfNS_4arch4Sm90ELi256ENS3_8TiledMMAINS3_8MMA_AtomIJNS3_4SM904GMMA25MMA_64x96x16_F32F16F16_RSILNSF_5MajorE0ELSH_1ELNSF_7ScaleInE1ELSI_1EEEEEENS3_6LayoutINS4_IJNS5_ILi2EEENS5_ILi1EEESN_EEENS4_IJSN_NS5_ILi0EEESP_EEEEENS4_IJNS3_10UnderscoreESS_SS_EEEEELb0EEEEEvNT_6ParamsE,"",@"SHT_CUDA_INFO"
	.sectionflags	@""
	.align	4


	//----- nvinfo : EIATTR_CUDA_API_VERSION
	.align		4
        /*0000*/ 	.byte	0x04, 0x37
        /*0002*/ 	.short	(.L_833 - .L_832)
.L_832:
        /*0004*/ 	.word	0x00000082


	//----- nvinfo : EIATTR_KPARAM_INFO
	.align		4
.L_833:
        /*0008*/ 	.byte	0x04, 0x17
        /*000a*/ 	.short	(.L_835 - .L_834)
.L_834:
        /*000c*/ 	.word	0x00000000
        /*0010*/ 	.short	0x0000
        /*0012*/ 	.short	0x0000
        /*0014*/ 	.byte	0x00, 0xf0, 0xc1, 0x01


	//----- nvinfo : EIATTR_SPARSE_MMA_MASK
	.align		4
.L_835:
        /*0018*/ 	.byte	0x03, 0x50
        /*001a*/ 	.short	0x0000


	//----- nvinfo : EIATTR_MAXREG_COUNT
	.align		4
        /*001c*/ 	.byte	0x03, 0x1b
        /*001e*/ 	.short	0x0080


	//----- nvinfo : EIATTR_NUM_BARRIERS
	.align		4
        /*0020*/ 	.byte	0x02, 0x4c
        /*0022*/ 	.byte	0x01
	.zero		1


	//----- nvinfo : EIATTR_MERCURY_ISA_VERSION
	.align		4
        /*0024*/ 	.byte	0x03, 0x5f
        /*0026*/ 	.short	0x0101


	//----- nvinfo : EIATTR_MBARRIER_INSTR_OFFSETS
	.align		4
        /*0028*/ 	.byte	0x04, 0x39
        /*002a*/ 	.short	(.L_837 - .L_836)


	//   ....[0]....
.L_836:
        /*002c*/ 	.word	0x000004a0
        /*0030*/ 	.word	0x000000ff
        /*0034*/ 	.word	0x00012000
        /*0038*/ 	.short	0x0100
        /*003a*/ 	.byte	0x06
	.zero		1


	//   ....[1]....
        /*003c*/ 	.word	0x000005b0
        /*0040*/ 	.word	0x00000004
        /*0044*/ 	.word	0x00012000
        /*0048*/ 	.short	0x010a
        /*004a*/ 	.byte	0x3f
	.zero		1


	//----- nvinfo : EIATTR_NUM_MBARRIERS
	.align		4
.L_837:
        /*004c*/ 	.byte	0x03, 0x38
        /*004e*/ 	.short	0x0001


	//----- nvinfo : EIATTR_EXIT_INSTR_OFFSETS
	.align		4
        /*0050*/ 	.byte	0x04, 0x1c
        /*0052*/ 	.short	(.L_839 - .L_838)


	//   ....[0]....
.L_838:
        /*0054*/ 	.word	0x000001b0


	//   ....[1]....
        /*0058*/ 	.word	0x000011e0


	//   ....[2]....
        /*005c*/ 	.word	0x000013f0


	//   ....[3]....
        /*0060*/ 	.word	0x00001410


	//----- nvinfo : EIATTR_MAX_THREADS
	.align		4
.L_839:
        /*0064*/ 	.byte	0x04, 0x05
        /*0066*/ 	.short	(.L_841 - .L_840)
.L_840:
        /*0068*/ 	.word	0x00000100
        /*006c*/ 	.word	0x00000001
        /*0070*/ 	.word	0x00000001


	//----- nvinfo : EIATTR_CRS_STACK_SIZE
	.align		4
.L_841:
        /*0074*/ 	.byte	0x04, 0x1e
        /*0076*/ 	.short	(.L_843 - .L_842)
.L_842:
        /*0078*/ 	.word	0x00000000


	//----- nvinfo : EIATTR_CBANK_PARAM_SIZE
	.align		4
.L_843:
        /*007c*/ 	.byte	0x03, 0x19
        /*007e*/ 	.short	0x0070


	//----- nvinfo : EIATTR_PARAM_CBANK
	.align		4
        /*0080*/ 	.byte	0x04, 0x0a
        /*0082*/ 	.short	(.L_845 - .L_844)
	.align		4
.L_844:
        /*0084*/ 	.word	index@(.nv.constant0._ZN7cutlass13device_kernelIN5flash32FlashAttnBwdPostprocessConvertdQIN4cute5tupleIJNS3_1CILi128EEENS5_ILi96EEEEEENS_6half_tEfNS_4arch4Sm90ELi256ENS3_8TiledMMAINS3_8MMA_AtomIJNS3_4SM904GMMA25MMA_64x96x16_F32F16F16_RSILNSF_5MajorE0ELSH_1ELNSF_7ScaleInE1ELSI_1EEEEEENS3_6LayoutINS4_IJNS5_ILi2EEENS5_ILi1EEESN_EEENS4_IJSN_NS5_ILi0EEESP_EEEEENS4_IJNS3_10UnderscoreESS_SS_EEEEELb0EEEEEvNT_6ParamsE)
        /*0088*/ 	.short	0x0210
        /*008a*/ 	.short	0x0070


	//----- nvinfo : EIATTR_SW_WAR
	.align		4
.L_845:
        /*008c*/ 	.byte	0x04, 0x36
        /*008e*/ 	.short	(.L_847 - .L_846)
.L_846:
        /*0090*/ 	.word	0x00000008
.L_847:


//--------------------- .nv.info._ZN7cutlass13device_kernelIN5flash32FlashAttnBwdPostprocessConvertdQIN4cute5tupleIJNS3_1CILi64EEENS5_ILi96EEEEEENS_6half_tEfNS_4arch4Sm90ELi256ENS3_8TiledMMAINS3_8MMA_AtomIJNS3_4SM904GMMA25MMA_64x16x16_F32F16F16_SSILNSF_5MajorE0ELSH_1ELNSF_7ScaleInE1ELSI_1EEEEEENS3_6LayoutINS4_IJNS5_ILi1EEENS5_ILi2EEESM_EEENS4_IJNS5_ILi0EEESM_SP_EEEEENS4_IJNS3_10UnderscoreESS_SS_EEEEELb0EEEEEvNT_6ParamsE --------------------------
	.section	.nv.info._ZN7cutlass13device_kernelIN5flash32FlashAttnBwdPostprocessConvertdQIN4cute5tupleIJNS3_1CILi64EEENS5_ILi96EEEEEENS_6half_tEfNS_4arch4Sm90ELi256ENS3_8TiledMMAINS3_8MMA_AtomIJNS3_4SM904GMMA25MMA_64x16x16_F32F16F16_SSILNSF_5MajorE0ELSH_1ELNSF_7ScaleInE1ELSI_1EEEEEENS3_6LayoutINS4_IJNS5_ILi1EEENS5_ILi2EEESM_EEENS4_IJNS5_ILi0EEESM_SP_EEEEENS4_IJNS3_10UnderscoreESS_SS_EEEEELb0EEEEEvNT_6ParamsE,"",@"SHT_CUDA_INFO"
	.sectionflags	@""
	.align	4


	//----- nvinfo : EIATTR_CUDA_API_VERSION
	.align		4
        /*0000*/ 	.byte	0x04, 0x37
        /*0002*/ 	.short	(.L_849 - .L_848)
.L_848:
        /*0004*/ 	.word	0x00000082


	//----- nvinfo : EIATTR_KPARAM_INFO
	.align		4
.L_849:
        /*0008*/ 	.byte	0x04, 0x17
        /*000a*/ 	.short	(.L_851 - .L_850)
.L_850:
        /*000c*/ 	.word	0x00000000
        /*0010*/ 	.short	0x0000
        /*0012*/ 	.short	0x0000
        /*0014*/ 	.byte	0x00, 0xf0, 0xc1, 0x01


	//----- nvinfo : EIATTR_SPARSE_MMA_MASK
	.align		4
.L_851:
        /*0018*/ 	.byte	0x03, 0x50
        /*001a*/ 	.short	0x0000


	//----- nvinfo : EIATTR_MAXREG_COUNT
	.align		4
        /*001c*/ 	.byte	0x03, 0x1b
        /*001e*/ 	.short	0x0080


	//----- nvinfo : EIATTR_NUM_BARRIERS
	.align		4
        /*0020*/ 	.byte	0x02, 0x4c
        /*0022*/ 	.byte	0x01
	.zero		1


	//----- nvinfo : EIATTR_MERCURY_ISA_VERSION
	.align		4
        /*0024*/ 	.byte	0x03, 0x5f
        /*0026*/ 	.short	0x0101


	//----- nvinfo : EIATTR_MBARRIER_INSTR_OFFSETS
	.align		4
        /*0028*/ 	.byte	0x04, 0x39
        /*002a*/ 	.short	(.L_853 - .L_852)


	//   ....[0]....
.L_852:
        /*002c*/ 	.word	0x000004a0
        /*0030*/ 	.word	0x000000ff
        /*0034*/ 	.word	0x00009000
        /*0038*/ 	.short	0x0100
        /*003a*/ 	.byte	0x06
	.zero		1


	//   ....[1]....
        /*003c*/ 	.word	0x000005b0
        /*0040*/ 	.word	0x00000006
        /*0044*/ 	.word	0x00009000
        /*0048*/ 	.short	0x010a
        /*004a*/ 	.byte	0x3f
	.zero		1


	//----- nvinfo : EIATTR_NUM_MBARRIERS
	.align		4
.L_853:
        /*004c*/ 	.byte	0x03, 0x38
        /*004e*/ 	.short	0x0001


	//----- nvinfo : EIATTR_EXIT_INSTR_OFFSETS
	.align		4
        /*0050*/ 	.byte	0x04, 0x1c
        /*0052*/ 	.short	(.L_855 - .L_854)


	//   ....[0]....
.L_854:
        /*0054*/ 	.word	0x000001b0


	//   ....[1]....
        /*0058*/ 	.word	0x00000ca0


	//   ....[2]....
        /*005c*/ 	.word	0x00000ed0


	//   ....[3]....
        /*0060*/ 	.word	0x00000f00


	//----- nvinfo : EIATTR_MAX_THREADS
	.align		4
.L_855:
        /*0064*/ 	.byte	0x04, 0x05
        /*0066*/ 	.short	(.L_857 - .L_856)
.L_856:
        /*0068*/ 	.word	0x00000100
        /*006c*/ 	.word	0x00000001
        /*0070*/ 	.word	0x00000001


	//----- nvinfo : EIATTR_CRS_STACK_SIZE
	.align		4
.L_857:
        /*0074*/ 	.byte	0x04, 0x1e
        /*0076*/ 	.short	(.L_859 - .L_858)
.L_858:
        /*0078*/ 	.word	0x00000000


	//----- nvinfo : EIATTR_CBANK_PARAM_SIZE
	.align		4
.L_859:
        /*007c*/ 	.byte	0x03, 0x19
        /*007e*/ 	.short	0x0070


	//----- nvinfo : EIATTR_PARAM_CBANK
	.align		4
        /*0080*/ 	.byte	0x04, 0x0a
        /*0082*/ 	.short	(.L_861 - .L_860)
	.align		4
.L_860:
        /*0084*/ 	.word	index@(.nv.constant0._ZN7cutlass13device_kernelIN5flash32FlashAttnBwdPostprocessConvertdQIN4cute5tupleIJNS3_1CILi64EEENS5_ILi96EEEEEENS_6half_tEfNS_4arch4Sm90ELi256ENS3_8TiledMMAINS3_8MMA_AtomIJNS3_4SM904GMMA25MMA_64x16x16_F32F16F16_SSILNSF_5MajorE0ELSH_1ELNSF_7ScaleInE1ELSI_1EEEEEENS3_6LayoutINS4_IJNS5_ILi1EEENS5_ILi2EEESM_EEENS4_IJNS5_ILi0EEESM_SP_EEEEENS4_IJNS3_10UnderscoreESS_SS_EEEEELb0EEEEEvNT_6ParamsE)
        /*0088*/ 	.short	0x0210
        /*008a*/ 	.short	0x0070


	//----- nvinfo : EIATTR_SW_WAR
	.align		4
.L_861:
        /*008c*/ 	.byte	0x04, 0x36
        /*008e*/ 	.short	(.L_863 - .L_862)
.L_862:
        /*0090*/ 	.word	0x00000008
.L_863:


//--------------------- .nv.info._ZN7cutlass13device_kernelIN5flash11enable_sm90INS1_16FlashAttnBwdSm90INS1_25CollectiveMainloopBwdSm90ILi2ELi2ELi2EN4cute5tupleIJNS5_1CILi1EEES8_S8_EEENS6_IJNS7_ILi64EEENS7_ILi128EEENS7_ILi96EEEEEENS_6half_tEfNS_4arch4Sm90ELb1ELb0ELb1ELb1ELb1ELb1ELb0ELb0ELi2ELi1ELi2ELi1ELb1EEENS1_24CollectiveEpilogueBwdGQAISD_fSG_Li256ELb1ELb1EEENS1_25SingleTileBwdLPTSchedulerILb1ELi128ELb1EEEEEEEEEvNT_6ParamsE --------------------------
	.section	.nv.info._ZN7cutlass13device_kernelIN5flash11enable_sm90INS1_16FlashAttnBwdSm90INS1_25CollectiveMainloopBwdSm90ILi2ELi2ELi2EN4cute5tupleIJNS5_1CILi1EEES8_S8_EEENS6_IJNS7_ILi64EEENS7_ILi128EEENS7_ILi96EEEEEENS_6half_tEfNS_4arch4Sm90ELb1ELb0ELb1ELb1ELb1ELb1ELb0ELb0ELi2ELi1ELi2ELi1ELb1EEENS1_24CollectiveEpilogueBwdGQAISD_fSG_Li256ELb1ELb1EEENS1_25SingleTileBwdLPTSchedulerILb1ELi128ELb1EEEEEEEEEvNT_6ParamsE,"",@"SHT_CUDA_INFO"
	.sectionflags	@""
	.align	4


	//----- nvinfo : EIATTR_CUDA_API_VERSION
	.align		4
        /*0000*/ 	.byte	0x04, 0x37
        /*0002*/ 	.short	(.L_865 - .L_864)
.L_864:
        /*0004*/ 	.word	0x00000082


	//----- nvinfo : EIATTR_KPARAM_INFO
	.align		4
.L_865:
        /*0008*/ 	.byte	0x04, 0x17
        /*000a*/ 	.short	(.L_867 - .L_866)
.L_866:
        /*000c*/ 	.word	0x00000000
        /*0010*/ 	.short	0x0000
        /*0012*/ 	.short	0x0070
        /*0014*/ 	.byte	0x00, 0xf0, 0x01, 0x1c


	//----- nvinfo : EIATTR_SPARSE_MMA_MASK
	.align		4
.L_867:
        /*0018*/ 	.byte	0x03, 0x50
        /*001a*/ 	.short	0x0000


	//----- nvinfo : EIATTR_MAXREG_COUNT
	.align		4
        /*001c*/ 	.byte	0x03, 0x1b
        /*001e*/ 	.short	0x00a8


	//----- nvinfo : EIATTR_NUM_BARRIERS
	.align		4
        /*0020*/ 	.byte	0x02, 0x4c
        /*0022*/ 	.byte	0x10
	.zero		1


	//----- nvinfo : EIATTR_EXTERNS
	.align		4
        /*0024*/ 	.byte	0x04, 0x0f
        /*0026*/ 	.short	(.L_869 - .L_868)


	//   ....[0]....
	.align		4
.L_868:
        /*0028*/ 	.word	index@(__assertfail)


	//----- nvinfo : EIATTR_ANNOTATIONS
	.align		4
.L_869:
        /*002c*/ 	.byte	0x04, 0x55
        /*002e*/ 	.short	(.L_871 - .L_870)


	//   ....[0]....
.L_870:
        /*0030*/ 	.word	0x00000001
        /*0034*/ 	.byte	0x10, 0x8f, 0x00, 0x00, 0x01, 0x00, 0x00, 0x00, 0x40, 0x93, 0x00, 0x00, 0x01, 0x00, 0x00, 0x00
        /*0044*/ 	.byte	0x60, 0xa0, 0x00, 0x00, 0x01, 0x00, 0x00, 0x00, 0x80, 0xa0, 0x00, 0x00, 0x01, 0x00, 0x00, 0x00
        /*0054*/ 	.byte	0x60, 0xa4, 0x00, 0x00


	//----- nvinfo : EIATTR_MERCURY_ISA_VERSION
	.align		4
.L_871:
        /*0058*/ 	.byte	0x03, 0x5f
        /*005a*/ 	.short	0x0101


	//----- nvinfo : EIATTR_INT_WARP_WIDE_INSTR_OFFSETS
	.align		4
        /*005c*/ 	.byte	0x04, 0x31
        /*005e*/ 	.short	(.L_873 - .L_872)


	//   ....[0]....
.L_872:
        /*0060*/ 	.word	0x00000190


	//   ....[1]....
        /*0064*/ 	.word	0x000001c0


	//   ....[2]....
        /*0068*/ 	.word	0x00007250


	//   ....[3]....
        /*006c*/ 	.word	0x00007900


	//   ....[4]....
        /*0070*/ 	.word	0x00007e20


	//----- nvinfo : EIATTR_COOP_GROUP_MASK_REGIDS
	.align		4
.L_873:
        /*0074*/ 	.byte	0x04, 0x29
        /*0076*/ 	.short	(.L_875 - .L_874)


	//   ....[0]....
.L_874:
        /*0078*/ 	.word	0xffffffff


	//   ....[1]....
        /*007c*/ 	.word	0xffffffff


	//   ....[2]....
        /*0080*/ 	.word	0xffffffff


	//   ....[3]....
        /*0084*/ 	.word	0xffffffff


	//   ....[4]....
        /*0088*/ 	.word	0xffffffff


	//   ....[5]....
        /*008c*/ 	.word	0xffffffff


	//   ....[6]....
        /*0090*/ 	.word	0xffffffff


	//   ....[7]....
        /*0094*/ 	.word	0xffffffff


	//   ....[8]....
        /*0098*/ 	.word	0xffffffff


	//   ....[9]....
        /*009c*/ 	.word	0xffffffff


	//   ....[10]....
        /*00a0*/ 	.word	0xffffffff


	//   ....[11]....
        /*00a4*/ 	.word	0xffffffff


	//   ....[12]....
        /*00a8*/ 	.word	0xffffffff


	//   ....[13]....
        /*00ac*/ 	.word	0xffffffff


	//   ....[14]....
        /*00b0*/ 	.word	0xffffffff


	//   ....[15]....
        /*00b4*/ 	.word	0xffffffff


	//   ....[16]....
        /*00b8*/ 	.word	0xffffffff


	//   ....[17]....
        /*00bc*/ 	.word	0x0500000f


	//   ....[18]....
        /*00c0*/ 	.word	0x0500000f


	//   ....[19]....
        /*00c4*/ 	.word	0x0500000f


	//   ....[20]....
        /*00c8*/ 	.word	0x0500000f


	//   ....[21]....
        /*00cc*/ 	.word	0x0500000f


	//   ....[22]....
        /*00d0*/ 	.word	0x0500000f


	//----- nvinfo : EIATTR_COOP_GROUP_INSTR_OFFSETS
	.align		4
.L_875:
        /*00d4*/ 	.byte	0x04, 0x28
        /*00d6*/ 	.short	(.L_877 - .L_876)


	//   ....[0]....
.L_876:
        /*00d8*/ 	.word	0x00000070


	//   ....[1]....
        /*00dc*/ 	.word	0x000001a0


	//   ....[2]....
        /*00e0*/ 	.word	0x000001f0


	//   ....[3]....
        /*00e4*/ 	.word	0x000003e0


	//   ....[4]....
        /*00e8*/ 	.word	0x00000630


	//   ....[5]....
        /*00ec*/ 	.word	0x00001720


	//   ....[6]....
        /*00f0*/ 	.word	0x000059d0


	//   ....[7]....
        /*00f4*/ 	.word	0x00005b50


	//   ....[8]....
        /*00f8*/ 	.word	0x00005e00


	//   ....[9]....
        /*00fc*/ 	.word	0x00005f90


	//   ....[10]....
        /*0100*/ 	.word	0x000060a0


	//   ....[11]....
        /*0104*/ 	.word	0x00006e50


	//   ....[12]....
        /*0108*/ 	.word	0x00007180


	//   ....[13]....
        /*010c*/ 	.word	0x00007580


	//   ....[14]....
        /*0110*/ 	.word	0x00007830


	//   ....[15]....
        /*0114*/ 	.word	0x00007ae0


	//   ....[16]....
        /*0118*/ 	.word	0x00007d50


	//   ....[17]....
        /*011c*/ 	.word	0x0000ada0


	//   ....[18]....
        /*0120*/ 	.word	0x0000af10


	//   ....[19]....
        /*0124*/ 	.word	0x0000af80


	//   ....[20]....
        /*0128*/ 	.word	0x0000aff0


	//   ....[21]....
        /*012c*/ 	.word	0x0000b060


	//   ....[22]....
        /*0130*/ 	.word	0x0000b0d0


	//----- nvinfo : EIATTR_REG_RECONFIG
	.align		4
.L_877:
        /*0134*/ 	.byte	0x01, 0x54
	.zero		2


	//----- nvinfo : EIATTR_SYSCALL_OFFSETS
	.align		4
        /*0138*/ 	.byte	0x04, 0x46
        /*013a*/ 	.short	(.L_879 - .L_878)


	//   ....[0]....
.L_878:
        /*013c*/ 	.word	0x00001380


	//   ....[1]....
        /*0140*/ 	.word	0x00001470


	//   ....[2]....
        /*0144*/ 	.word	0x000015d0


	//   ....[3]....
        /*0148*/ 	.word	0x000016c0


	//   ....[4]....
        /*014c*/ 	.word	0x00001940


	//----- nvinfo : EIATTR_MBARRIER_INSTR_OFFSETS
	.align		4
.L_879:
        /*0150*/ 	.byte	0x04, 0x39
        /*0152*/ 	.short	(.L_881 - .L_880)


	//   ....[0]....
.L_880:
        /*0154*/ 	.word	0x00000290
        /*0158*/ 	.word	0x000000ff
        /*015c*/ 	.word	0x00026800
        /*0160*/ 	.short	0x0100
        /*0162*/ 	.byte	0x06
	.zero		1


	//   ....[1]....
        /*0164*/ 	.word	0x00000390
        /*0168*/ 	.word	0x000000ff
        /*016c*/ 	.word	0x00026810
        /*0170*/ 	.short	0x0100
        /*0172*/ 	.byte	0x08
	.zero		1


	//   ....[2]....
        /*0174*/ 	.word	0x000003a0
        /*0178*/ 	.word	0x000000ff
        /*017c*/ 	.word	0x00026820
        /*0180*/ 	.short	0x0100
        /*0182*/ 	.byte	0x08
	.zero		1


	//   ....[3]....
        /*0184*/ 	.word	0x000003b0
        /*0188*/ 	.word	0x000000ff
        /*018c*/ 	.word	0x00026818
        /*0190*/ 	.short	0x0100
        /*0192*/ 	.byte	0x08
	.zero		1


	//   ....[4]....
        /*0194*/ 	.word	0x000003c0
        /*0198*/ 	.word	0x000000ff
        /*019c*/ 	.word	0x00026828
        /*01a0*/ 	.short	0x0100
        /*01a2*/ 	.byte	0x08
	.zero		1


	//   ....[5]....
        /*01a4*/ 	.word	0x000004f0
        /*01a8*/ 	.word	0x000000ff
        /*01ac*/ 	.word	0x00026830
        /*01b0*/ 	.short	0x0100
        /*01b2*/ 	.byte	0x08
	.zero		1


	//   ....[6]....
        /*01b4*/ 	.word	0x00000500
        /*01b8*/ 	.word	0x000000ff
        /*01bc*/ 	.word	0x00026840
        /*01c0*/ 	.short	0x0100
        /*01c2*/ 	.byte	0x08
	.zero		1


	//   ....[7]....
        /*01c4*/ 	.word	0x00000510
        /*01c8*/ 	.word	0x000000ff
        /*01cc*/ 	.word	0x00026838
        /*01d0*/ 	.short	0x0100
        /*01d2*/ 	.byte	0x08
	.zero		1


	//   ....[8]....
        /*01d4*/ 	.word	0x00000520
        /*01d8*/ 	.word	0x000000ff
        /*01dc*/ 	.word	0x00026848
        /*01e0*/ 	.short	0x0100
        /*01e2*/ 	.byte	0x08
	.zero		1


	//   ....[9]....
        /*01e4*/ 	.word	0x00001760
        /*01e8*/ 	.word	0x000000eb
        /*01ec*/ 	.word	0x00026800
        /*01f0*/ 	.short	0x010a
        /*01f2*/ 	.byte	0x3f
	.zero		1


	//   ....[10]....
        /*01f4*/ 	.word	0x00001800
        /*01f8*/ 	.word	0x000000eb
        /*01fc*/ 	.word	0x00026800
        /*0200*/ 	.short	0x010a
        /*0202*/ 	.byte	0x3f
	.zero		1


	//   ....[11]....
        /*0204*/ 	.word	0x00002170
        /*0208*/ 	.word	0x000000ff
        /*020c*/ 	.word	0x00026810
        /*0210*/ 	.short	0x010a
        /*0212*/ 	.byte	0x08
	.zero		1


	//   ....[12]....
        /*0214*/ 	.word	0x000021b0
        /*0218*/ 	.word	0x000000ff
        /*021c*/ 	.word	0x00026810
        /*0220*/ 	.short	0x010a
        /*0222*/ 	.byte	0x08
	.zero		1


	//   ....[13]....
        /*0224*/ 	.word	0x000025f0
        /*0228*/ 	.word	0x000000ff
        /*022c*/ 	.word	0x00026830
        /*0230*/ 	.short	0x010a
        /*0232*/ 	.byte	0x08
	.zero		1


	//   ....[14]....
        /*0234*/ 	.word	0x00002920
        /*0238*/ 	.word	0x000000ff
        /*023c*/ 	.word	0x00026830
        /*0240*/ 	.short	0x010a
        /*0242*/ 	.byte	0x08
	.zero		1


	//   ....[15]....
        /*0244*/ 	.word	0x00004c50
        /*0248*/ 	.word	0x000000ff
        /*024c*/ 	.word	0x00000000
        /*0250*/ 	.short	0x0101
        /*0252*/ 	.byte	0x0a
	.zero		1


	//   ....[16]....
        /*0254*/ 	.word	0x00004f30
        /*0258*/ 	.word	0x000000ff
        /*025c*/ 	.word	0x00000000
        /*0260*/ 	.short	0x0101
        /*0262*/ 	.byte	0x08
	.zero		1


	//   ....[17]....
        /*0264*/ 	.word	0x00008ae0
        /*0268*/ 	.word	0x0000000f
        /*026c*/ 	.word	0x00026820
        /*0270*/ 	.short	0x010a
        /*0272*/ 	.byte	0x3f
	.zero		1


	//   ....[18]....
        /*0274*/ 	.word	0x000093a0
        /*0278*/ 	.word	0x0000000f
        /*027c*/ 	.word	0x00026840
        /*0280*/ 	.short	0x010a
        /*0282*/ 	.byte	0x3f
	.zero		1


	//   ....[19]....
        /*0284*/ 	.word	0x000096e0
        /*0288*/ 	.word	0x0000000f
        /*028c*/ 	.word	0x00026828
        /*0290*/ 	.short	0x010a
        /*0292*/ 	.byte	0x3f
	.zero		1


	//   ....[20]....
        /*0294*/ 	.word	0x00009a20
        /*0298*/ 	.word	0x0000000f
        /*029c*/ 	.word	0x00026848
        /*02a0*/ 	.short	0x010a
        /*02a2*/ 	.byte	0x3f
	.zero		1


	//   ....[21]....
        /*02a4*/ 	.word	0x00009d00
        /*02a8*/ 	.word	0x0000000f
        /*02ac*/ 	.word	0x00026820
        /*02b0*/ 	.short	0x010a
        /*02b2*/ 	.byte	0x3f
	.zero		1


	//   ....[22]....
        /*02b4*/ 	.word	0x0000a0b0
        /*02b8*/ 	.word	0x0000000f
        /*02bc*/ 	.word	0x00026840
        /*02c0*/ 	.short	0x010a
        /*02c2*/ 	.byte	0x3f
	.zero		1


	//   ....[23]....
        /*02c4*/ 	.word	0x0000a3c0
        /*02c8*/ 	.word	0x0000000f
        /*02cc*/ 	.word	0x00026828
        /*02d0*/ 	.short	0x010a
        /*02d2*/ 	.byte	0x3f
	.zero		1


	//   ....[24]....
        /*02d4*/ 	.word	0x0000a740
        /*02d8*/ 	.word	0x00000003
        /*02dc*/ 	.word	0x00026840
        /*02e0*/ 	.short	0x010a
        /*02e2*/ 	.byte	0x3f
	.zero		1


	//   ....[25]....
        /*02e4*/ 	.word	0x0000ac10
        /*02e8*/ 	.word	0x00000007
        /*02ec*/ 	.word	0x00000000
        /*02f0*/ 	.short	0x010a
        /*02f2*/ 	.byte	0x3f
	.zero		1


	//   ....[26]....
        /*02f4*/ 	.word	0x0000ac60
        /*02f8*/ 	.word	0x00000003
        /*02fc*/ 	.word	0x00000000
        /*0300*/ 	.short	0x010a
        /*0302*/ 	.byte	0x3f
	.zero		1


	//   ....[27]....
        /*0304*/ 	.word	0x0000acc0
        /*0308*/ 	.word	0x00000005
        /*030c*/ 	.word	0x00000000
        /*0310*/ 	.short	0x010a
        /*0312*/ 	.byte	0x3f
	.zero		1


	//   ....[28]....
        /*0314*/ 	.word	0x0000acf0
        /*0318*/ 	.word	0x00000003
        /*031c*/ 	.word	0x00000000
        /*0320*/ 	.short	0x010a
        /*0322*/ 	.byte	0x3f
	.zero		1


	//   ....[29]....
        /*0324*/ 	.word	0x0000add0
        /*0328*/ 	.word	0x000000eb
        /*032c*/ 	.word	0x00026800
        /*0330*/ 	.short	0x010a
        /*0332*/ 	.byte	0x3f
	.zero		1


	//   ....[30]....
        /*0334*/ 	.word	0x0000ae30
        /*0338*/ 	.word	0x00000005
        /*033c*/ 	.word	0x00026810
        /*0340*/ 	.short	0x010a
        /*0342*/ 	.byte	0x3f
	.zero		1


	//   ....[31]....
        /*0344*/ 	.word	0x0000ae90
        /*0348*/ 	.word	0x00000079
        /*034c*/ 	.word	0x00026830
        /*0350*/ 	.short	0x010a
        /*0352*/ 	.byte	0x3f
	.zero		1


	//   ....[32]....
        /*0354*/ 	.word	0x0000b110
        /*0358*/ 	.word	0x0000000f
        /*035c*/ 	.word	0x00026820
        /*0360*/ 	.short	0x010a
        /*0362*/ 	.byte	0x3f
	.zero		1


	//   ....[33]....
        /*0364*/ 	.word	0x0000b160
        /*0368*/ 	.word	0x0000000f
        /*036c*/ 	.word	0x00026840
        /*0370*/ 	.short	0x010a
        /*0372*/ 	.byte	0x3f
	.zero		1


	//   ....[34]....
        /*0374*/ 	.word	0x0000b1b0
        /*0378*/ 	.word	0x0000000f
        /*037c*/ 	.word	0x00026828
        /*0380*/ 	.short	0x010a
        /*0382*/ 	.byte	0x3f
	.zero		1


	//   ....[35]....
        /*0384*/ 	.word	0x0000b200
        /*0388*/ 	.word	0x0000000f
        /*038c*/ 	.word	0x00026848
        /*0390*/ 	.short	0x010a
        /*0392*/ 	.byte	0x3f
	.zero		1


	//   ....[36]....
        /*0394*/ 	.word	0x0000b260
        /*0398*/ 	.word	0x0000000f
        /*039c*/ 	.word	0x00026820
        /*03a0*/ 	.short	0x010a
        /*03a2*/ 	.byte	0x3f
	.zero		1


	//   ....[37]....
        /*03a4*/ 	.word	0x0000b2b0
        /*03a8*/ 	.word	0x0000000f
        /*03ac*/ 	.word	0x00026840
        /*03b0*/ 	.short	0x010a
        /*03b2*/ 	.byte	0x3f
	.zero		1


	//   ....[38]....
        /*03b4*/ 	.word	0x0000b300
        /*03b8*/ 	.word	0x0000000f
        /*03bc*/ 	.word	0x00026828
        /*03c0*/ 	.short	0x010a
        /*03c2*/ 	.byte	0x3f
	.zero		1


	//   ....[39]....
        /*03c4*/ 	.word	0x0000b350
        /*03c8*/ 	.word	0x00000003
        /*03cc*/ 	.word	0x00026840
        /*03d0*/ 	.short	0x010a
        /*03d2*/ 	.byte	0x3f
	.zero		1


	//   ....[40]....
        /*03d4*/ 	.word	0x0000b420
        /*03d8*/ 	.word	0x00000007
        /*03dc*/ 	.word	0x00000000
        /*03e0*/ 	.short	0x010a
        /*03e2*/ 	.byte	0x3f
	.zero		1


	//   ....[41]....
        /*03e4*/ 	.word	0x0000b470
        /*03e8*/ 	.word	0x00000003
        /*03ec*/ 	.word	0x00000000
        /*03f0*/ 	.short	0x010a
        /*03f2*/ 	.byte	0x3f
	.zero		1


	//   ....[42]....
        /*03f4*/ 	.word	0x0000b4c0
        /*03f8*/ 	.word	0x00000005
        /*03fc*/ 	.word	0x00000000
        /*0400*/ 	.short	0x010a
        /*0402*/ 	.byte	0x3f
	.zero		1


	//----- nvinfo : EIATTR_NUM_MBARRIERS
	.align		4
.L_881:
        /*0404*/ 	.byte	0x03, 0x38
        /*0406*/ 	.short	0x0009


	//----- nvinfo : EIATTR_EXIT_INSTR_OFFSETS
	.align		4
        /*0408*/ 	.byte	0x04, 0x1c
        /*040a*/ 	.short	(.L_883 - .L_882)


	//   ....[0]....
.L_882:
        /*040c*/ 	.word	0x0000ad40


	//----- nvinfo : EIATTR_MAX_THREADS
	.align		4
.L_883:
        /*0410*/ 	.byte	0x04, 0x05
        /*0412*/ 	.short	(.L_885 - .L_884)
.L_884:
        /*0414*/ 	.word	0x00000180
        /*0418*/ 	.word	0x00000001
        /*041c*/ 	.word	0x00000001


	//----- nvinfo : EIATTR_CRS_STACK_SIZE
	.align		4
.L_885:
        /*0420*/ 	.byte	0x04, 0x1e
        /*0422*/ 	.short	(.L_887 - .L_886)
.L_886:
        /*0424*/ 	.word	0x00000000


	//----- nvinfo : EIATTR_CBANK_PARAM_SIZE
	.align		4
.L_887:
        /*0428*/ 	.byte	0x03, 0x19
        /*042a*/ 	.short	0x0770


	//----- nvinfo : EIATTR_PARAM_CBANK
	.align		4
        /*042c*/ 	.byte	0x04, 0x0a
        /*042e*/ 	.short	(.L_889 - .L_888)
	.align		4
.L_888:
        /*0430*/ 	.word	index@(.nv.constant0._ZN7cutlass13device_kernelIN5flash11enable_sm90INS1_16FlashAttnBwdSm90INS1_25CollectiveMainloopBwdSm90ILi2ELi2ELi2EN4cute5tupleIJNS5_1CILi1EEES8_S8_EEENS6_IJNS7_ILi64EEENS7_ILi128EEENS7_ILi96EEEEEENS_6half_tEfNS_4arch4Sm90ELb1ELb0ELb1ELb1ELb1ELb1ELb0ELb0ELi2ELi1ELi2ELi1ELb1EEENS1_24CollectiveEpilogueBwdGQAISD_fSG_Li256ELb1ELb1EEENS1_25SingleTileBwdLPTSchedulerILb1ELi128ELb1EEEEEEEEEvNT_6ParamsE)
        /*0434*/ 	.short	0x0210
        /*0436*/ 	.short	0x0770


	//----- nvinfo : EIATTR_SW_WAR
	.align		4
.L_889:
        /*0438*/ 	.byte	0x04, 0x36
        /*043a*/ 	.short	(.L_891 - .L_890)
.L_890:
        /*043c*/ 	.word	0x00000008
.L_891:


//--------------------- .nv.info._ZN7cutlass13device_kernelIN5flash22FlashAttnBwdPreprocessIN4cute5tupleIJNS3_1CILi64EEENS5_ILi96EEEEEENS_6half_tEfNS_4arch4Sm90ELb1ELb1EEEEEvNT_6ParamsE --------------------------
	.section	.nv.info._ZN7cutlass13device_kernelIN5flash22FlashAttnBwdPreprocessIN4cute5tupleIJNS3_1CILi64EEENS5_ILi96EEEEEENS_6half_tEfNS_4arch4Sm90ELb1ELb1EEEEEvNT_6ParamsE,"",@"SHT_CUDA_INFO"
	.sectionflags	@""
	.align	4


	//----- nvinfo : EIATTR_CUDA_API_VERSION
	.align		4
        /*0000*/ 	.byte	0x04, 0x37
        /*0002*/ 	.short	(.L_893 - .L_892)
.L_892:
        /*0004*/ 	.word	0x00000082


	//----- nvinfo : EIATTR_KPARAM_INFO
	.align		4
.L_893:
        /*0008*/ 	.byte	0x04, 0x17
        /*000a*/ 	.short	(.L_895 - .L_894)
.L_894:
        /*000c*/ 	.word	0x00000000
        /*0010*/ 	.short	0x0000
        /*0012*/ 	.short	0x0000
        /*0014*/ 	.byte	0x00, 0xf0, 0xc1, 0x03


	//----- nvinfo : EIATTR_SPARSE_MMA_MASK
	.align		4
.L_895:
        /*0018*/ 	.byte	0x03, 0x50
        /*001a*/ 	.short	0x0000


	//----- nvinfo : EIATTR_MAXREG_COUNT
	.align		4
        /*001c*/ 	.byte	0x03, 0x1b
        /*001e*/ 	.short	0x0080


	//----- nvinfo : EIATTR_MERCURY_ISA_VERSION
	.align		4
        /*0020*/ 	.byte	0x03, 0x5f
        /*0022*/ 	.short	0x0101


	//----- nvinfo : EIATTR_COOP_GROUP_MASK_REGIDS
	.align		4
        /*0024*/ 	.byte	0x04, 0x29
        /*0026*/ 	.short	(.L_897 - .L_896)


	//   ....[0]....
.L_896:
        /*0028*/ 	.word	0xffffffff


	//   ....[1]....
        /*002c*/ 	.word	0xffffffff


	//----- nvinfo : EIATTR_COOP_GROUP_INSTR_OFFSETS
	.align		4
.L_897:
        /*0030*/ 	.byte	0x04, 0x28
        /*0032*/ 	.short	(.L_899 - .L_898)


	//   ....[0]....
.L_898:
        /*0034*/ 	.word	0x00000e60


	//   ....[1]....
        /*0038*/ 	.word	0x00000ec0


	//----- nvinfo : EIATTR_EXIT_INSTR_OFFSETS
	.align		4
.L_899:
        /*003c*/ 	.byte	0x04, 0x1c
        /*003e*/ 	.short	(.L_901 - .L_900)


	//   ....[0]....
.L_900:
        /*0040*/ 	.word	0x000001c0


	//   ....[1]....
        /*0044*/ 	.word	0x00001430


	//   ....[2]....
        /*0048*/ 	.word	0x000014b0


	//----- nvinfo : EIATTR_MAX_THREADS
	.align		4
.L_901:
        /*004c*/ 	.byte	0x04, 0x05
        /*004e*/ 	.short	(.L_903 - .L_902)
.L_902:
        /*0050*/ 	.word	0x00000100
        /*0054*/ 	.word	0x00000001
        /*0058*/ 	.word	0x00000001


	//----- nvinfo : EIATTR_CRS_STACK_SIZE
	.align		4
.L_903:
        /*005c*/ 	.byte	0x04, 0x1e
        /*005e*/ 	.short	(.L_905 - .L_904)
.L_904:
        /*0060*/ 	.word	0x00000000


	//----- nvinfo : EIATTR_CBANK_PARAM_SIZE
	.align		4
.L_905:
        /*0064*/ 	.byte	0x03, 0x19
        /*0066*/ 	.short	0x00f0


	//----- nvinfo : EIATTR_PARAM_CBANK
	.align		4
        /*0068*/ 	.byte	0x04, 0x0a
        /*006a*/ 	.short	(.L_907 - .L_906)
	.align		4
.L_906:
        /*006c*/ 	.word	index@(.nv.constant0._ZN7cutlass13device_kernelIN5flash22FlashAttnBwdPreprocessIN4cute5tupleIJNS3_1CILi64EEENS5_ILi96EEEEEENS_6half_tEfNS_4arch4Sm90ELb1ELb1EEEEEvNT_6ParamsE)
        /*0070*/ 	.short	0x0210
        /*0072*/ 	.short	0x00f0


	//----- nvinfo : EIATTR_SW_WAR
	.align		4
.L_907:
        /*0074*/ 	.byte	0x04, 0x36
        /*0076*/ 	.short	(.L_909 - .L_908)
.L_908:
        /*0078*/ 	.word	0x00000008
.L_909:


//--------------------- .nv.callgraph             --------------------------
	.section	.nv.callgraph,"",@"SHT_CUDA_CALLGRAPH"
	.align	4
	.sectionentsize	8
	.align		4
        /*0000*/ 	.word	0x00000000
	.align		4
        /*0004*/ 	.word	0xffffffff
	.align		4
        /*0008*/ 	.word	index@(_ZN7cutlass13device_kernelIN5flash11enable_sm90INS1_16FlashAttnBwdSm90INS1_25CollectiveMainloopBwdSm90ILi2ELi2ELi2EN4cute5tupleIJNS5_1CILi1EEES8_S8_EEENS6_IJNS7_ILi64EEENS7_ILi128EEENS7_ILi96EEEEEENS_6half_tEfNS_4arch4Sm90ELb0ELb0ELb1ELb0ELb0ELb1ELb0ELb0ELi2ELi1ELi2ELi1ELb1EEENS1_21CollectiveEpilogueBwdISD_SE_SG_Li256ELb0ELb0ELi1EEENS1_19SingleTileSchedulerILb0ELb0ELb0ELi128EEEEEEEEEvNT_6ParamsE)
	.align		4
        /*000c*/ 	.word	index@(__assertfail)
	.align		4
        /*0010*/ 	.word	index@(_ZN7cutlass13device_kernelIN5flash11enable_sm90INS1_16FlashAttnBwdSm90INS1_25CollectiveMainloopBwdSm90ILi2ELi2ELi2EN4cute5tupleIJNS5_1CILi1EEES8_S8_EEENS6_IJNS7_ILi64EEENS7_ILi128EEENS7_ILi96EEEEEENS_6half_tEfNS_4arch4Sm90ELb0ELb0ELb1ELb0ELb1ELb1ELb0ELb0ELi2ELi1ELi2ELi1ELb1EEENS1_21CollectiveEpilogueBwdISD_SE_SG_Li256ELb0ELb0ELi1EEENS1_19SingleTileSchedulerILb0ELb0ELb0ELi128EEEEEEEEEvNT_6ParamsE)
	.align		4
        /*0014*/ 	.word	index@(__assertfail)
	.align		4
        /*0018*/ 	.word	index@(_ZN7cutlass13device_kernelIN5flash11enable_sm90INS1_16FlashAttnBwdSm90INS1_25CollectiveMainloopBwdSm90ILi2ELi2ELi2EN4cute5tupleIJNS5_1CILi1EEES8_S8_EEENS6_IJNS7_ILi64EEENS7_ILi128EEENS7_ILi96EEEEEENS_6half_tEfNS_4arch4Sm90ELb0ELb0ELb1ELb0ELb0ELb1ELb0ELb0ELi2ELi1ELi2ELi1ELb1EEENS1_24CollectiveEpilogueBwdGQAISD_fSG_Li256ELb0ELb0EEENS1_19SingleTileSchedulerILb0ELb0ELb0ELi128EEEEEEEEEvNT_6ParamsE)
	.align		4
        /*001c*/ 	.word	index@(__assertfail)
	.align		4
        /*0020*/ 	.word	index@(_ZN7cutlass13device_kernelIN5flash11enable_sm90INS1_16FlashAttnBwdSm90INS1_25CollectiveMainloopBwdSm90ILi2ELi2ELi2EN4cute5tupleIJNS5_1CILi1EEES8_S8_EEENS6_IJNS7_ILi64EEENS7_ILi128EEENS7_ILi96EEEEEENS_6half_tEfNS_4arch4Sm90ELb0ELb0ELb1ELb0ELb1ELb1ELb0ELb0ELi2ELi1ELi2ELi1ELb1EEENS1_24CollectiveEpilogueBwdGQAISD_fSG_Li256ELb0ELb1EEENS1_19SingleTileSchedulerILb0ELb0ELb0ELi128EEEEEEEEEvNT_6ParamsE)
	.align		4
        /*0024*/ 	.word	index@(__assertfail)
	.align		4
        /*0028*/ 	.word	index@(_ZN7cutlass13device_kernelIN5flash11enable_sm90INS1_16FlashAttnBwdSm90INS1_25CollectiveMainloopBwdSm90ILi2ELi2ELi2EN4cute5tupleIJNS5_1CILi1EEES8_S8_EEENS6_IJNS7_ILi64EEENS7_ILi128EEENS7_ILi96EEEEEENS_6half_tEfNS_4arch4Sm90ELb0ELb0ELb1ELb1ELb0ELb1ELb0ELb0ELi2ELi1ELi2ELi1ELb1EEENS1_21CollectiveEpilogueBwdISD_SE_SG_Li256ELb1ELb0ELi1EEENS1_19SingleTileSchedulerILb1ELb0ELb0ELi128EEEEEEEEEvNT_6ParamsE)
	.align		4
        /*002c*/ 	.word	index@(__assertfail)
	.align		4
        /*0030*/ 	.word	index@(_ZN7cutlass13device_kernelIN5flash11enable_sm90INS1_16FlashAttnBwdSm90INS1_25CollectiveMainloopBwdSm90ILi2ELi2ELi2EN4cute5tupleIJNS5_1CILi1EEES8_S8_EEENS6_IJNS7_ILi64EEENS7_ILi128EEENS7_ILi96EEEEEENS_6half_tEfNS_4arch4Sm90ELb0ELb0ELb1ELb1ELb1ELb1ELb0ELb0ELi2ELi1ELi2ELi1ELb1EEENS1_21CollectiveEpilogueBwdISD_SE_SG_Li256ELb1ELb0ELi1EEENS1_19SingleTileSchedulerILb1ELb0ELb0ELi128EEEEEEEEEvNT_6ParamsE)
	.align		4
        /*0034*/ 	.word	index@(__assertfail)
	.align		4
        /*0038*/ 	.word	index@(_ZN7cutlass13device_kernelIN5flash11enable_sm90INS1_16FlashAttnBwdSm90INS1_25CollectiveMainloopBwdSm90ILi2ELi2ELi2EN4cute5tupleIJNS5_1CILi1EEES8_S8_EEENS6_IJNS7_ILi64EEENS7_ILi128EEENS7_ILi96EEEEEENS_6half_tEfNS_4arch4Sm90ELb0ELb0ELb1ELb1ELb0ELb1ELb0ELb0ELi2ELi1ELi2ELi1ELb1EEENS1_24CollectiveEpilogueBwdGQAISD_fSG_Li256ELb1ELb0EEENS1_19SingleTileSchedulerILb1ELb0ELb0ELi128EEEEEEEEEvNT_6ParamsE)
	.align		4
        /*003c*/ 	.word	index@(__assertfail)
	.align		4
        /*0040*/ 	.word	index@(_ZN7cutlass13device_kernelIN5flash11enable_sm90INS1_16FlashAttnBwdSm90INS1_25CollectiveMainloopBwdSm90ILi2ELi2ELi2EN4cute5tupleIJNS5_1CILi1EEES8_S8_EEENS6_IJNS7_ILi64EEENS7_ILi128EEENS7_ILi96EEEEEENS_6half_tEfNS_4arch4Sm90ELb0ELb0ELb1ELb1ELb1ELb1ELb0ELb0ELi2ELi1ELi2ELi1ELb1EEENS1_24CollectiveEpilogueBwdGQAISD_fSG_Li256ELb1ELb1EEENS1_19SingleTileSchedulerILb1ELb0ELb0ELi128EEEEEEEEEvNT_6ParamsE)
	.align		4
        /*0044*/ 	.word	index@(__assertfail)
	.align		4
        /*0048*/ 	.word	index@(_ZN7cutlass13device_kernelIN5flash11enable_sm90INS1_16FlashAttnBwdSm90INS1_25CollectiveMainloopBwdSm90ILi2ELi2ELi2EN4cute5tupleIJNS5_1CILi1EEES8_S8_EEENS6_IJNS7_ILi64EEENS7_ILi128EEENS7_ILi96EEEEEENS_6half_tEfNS_4arch4Sm90ELb0ELb1ELb1ELb0ELb0ELb1ELb0ELb0ELi2ELi1ELi2ELi1ELb1EEENS1_21CollectiveEpilogueBwdISD_SE_SG_Li256ELb0ELb0ELi1EEENS1_19SingleTileSchedulerILb0ELb0ELb0ELi128EEEEEEEEEvNT_6ParamsE)
	.align		4
        /*004c*/ 	.word	index@(__assertfail)
	.align		4
        /*0050*/ 	.word	index@(_ZN7cutlass13device_kernelIN5flash11enable_sm90INS1_16FlashAttnBwdSm90INS1_25CollectiveMainloopBwdSm90ILi2ELi2ELi2EN4cute5tupleIJNS5_1CILi1EEES8_S8_EEENS6_IJNS7_ILi64EEENS7_ILi128EEENS7_ILi96EEEEEENS_6half_tEfNS_4arch4Sm90ELb0ELb1ELb1ELb0ELb1ELb1ELb0ELb0ELi2ELi1ELi2ELi1ELb1EEENS1_21CollectiveEpilogueBwdISD_SE_SG_Li256ELb0ELb0ELi1EEENS1_19SingleTileSchedulerILb0ELb0ELb0ELi128EEEEEEEEEvNT_6ParamsE)
	.align		4
        /*0054*/ 	.word	index@(__assertfail)
	.align		4
        /*0058*/ 	.word	index@(_ZN7cutlass13device_kernelIN5flash11enable_sm90INS1_16FlashAttnBwdSm90INS1_25CollectiveMainloopBwdSm90ILi2ELi2ELi2EN4cute5tupleIJNS5_1CILi1EEES8_S8_EEENS6_IJNS7_ILi64EEENS7_ILi128EEENS7_ILi96EEEEEENS_6half_tEfNS_4arch4Sm90ELb0ELb1ELb1ELb0ELb0ELb1ELb0ELb0ELi2ELi1ELi2ELi1ELb1EEENS1_24CollectiveEpilogueBwdGQAISD_fSG_Li256ELb0ELb0EEENS1_19SingleTileSchedulerILb0ELb0ELb0ELi128EEEEEEEEEvNT_6ParamsE)
	.align		4
        /*005c*/ 	.word	index@(__assertfail)
	.align		4
        /*0060*/ 	.word	index@(_ZN7cutlass13device_kernelIN5flash11enable_sm90INS1_16FlashAttnBwdSm90INS1_25CollectiveMainloopBwdSm90ILi2ELi2ELi2EN4cute5tupleIJNS5_1CILi1EEES8_S8_EEENS6_IJNS7_ILi64EEENS7_ILi128EEENS7_ILi96EEEEEENS_6half_tEfNS_4arch4Sm90ELb0ELb1ELb1ELb0ELb1ELb1ELb0ELb0ELi2ELi1ELi2ELi1ELb1EEENS1_24CollectiveEpilogueBwdGQAISD_fSG_Li256ELb0ELb1EEENS1_19SingleTileSchedulerILb0ELb0ELb0ELi128EEEEEEEEEvNT_6ParamsE)
	.align		4
        /*0064*/ 	.word	index@(__assertfail)
	.align		4
        /*0068*/ 	.word	index@(_ZN7cutlass13device_kernelIN5flash11enable_sm90INS1_16FlashAttnBwdSm90INS1_25CollectiveMainloopBwdSm90ILi2ELi2ELi2EN4cute5tupleIJNS5_1CILi1EEES8_S8_EEENS6_IJNS7_ILi64EEENS7_ILi128EEENS7_ILi96EEEEEENS_6half_tEfNS_4arch4Sm90ELb0ELb1ELb1ELb1ELb0ELb1ELb0ELb0ELi2ELi1ELi2ELi1ELb1EEENS1_21CollectiveEpilogueBwdISD_SE_SG_Li256ELb1ELb0ELi1EEENS1_19SingleTileSchedulerILb1ELb0ELb0ELi128EEEEEEEEEvNT_6ParamsE)
	.align		4
        /*006c*/ 	.word	index@(__assertfail)
	.align		4
        /*0070*/ 	.word	index@(_ZN7cutlass13device_kernelIN5flash11enable_sm90INS1_16FlashAttnBwdSm90INS1_25CollectiveMainloopBwdSm90ILi2ELi2ELi2EN4cute5tupleIJNS5_1CILi1EEES8_S8_EEENS6_IJNS7_ILi64EEENS7_ILi128EEENS7_ILi96EEEEEENS_6half_tEfNS_4arch4Sm90ELb0ELb1ELb1ELb1ELb1ELb1ELb0ELb0ELi2ELi1ELi2ELi1ELb1EEENS1_21CollectiveEpilogueBwdISD_SE_SG_Li256ELb1ELb0ELi1EEENS1_19SingleTileSchedulerILb1ELb0ELb0ELi128EEEEEEEEEvNT_6ParamsE)
	.align		4
        /*0074*/ 	.word	index@(__assertfail)
	.align		4
        /*0078*/ 	.word	index@(_ZN7cutlass13device_kernelIN5flash11enable_sm90INS1_16FlashAttnBwdSm90INS1_25CollectiveMainloopBwdSm90ILi2ELi2ELi2EN4cute5tupleIJNS5_1CILi1EEES8_S8_EEENS6_IJNS7_ILi64EEENS7_ILi128EEENS7_ILi96EEEEEENS_6half_tEfNS_4arch4Sm90ELb0ELb1ELb1ELb1ELb0ELb1ELb0ELb0ELi2ELi1ELi2ELi1ELb1EEENS1_24CollectiveEpilogueBwdGQAISD_fSG_Li256ELb1ELb0EEENS1_19SingleTileSchedulerILb1ELb0ELb0ELi128EEEEEEEEEvNT_6ParamsE)
	.align		4
        /*007c*/ 	.word	index@(__assertfail)
	.align		4
        /*0080*/ 	.word	index@(_ZN7cutlass13device_kernelIN5flash11enable_sm90INS1_16FlashAttnBwdSm90INS1_25CollectiveMainloopBwdSm90ILi2ELi2ELi2EN4cute5tupleIJNS5_1CILi1EEES8_S8_EEENS6_IJNS7_ILi64EEENS7_ILi128EEENS7_ILi96EEEEEENS_6half_tEfNS_4arch4Sm90ELb0ELb1ELb1ELb1ELb1ELb1ELb0ELb0ELi2ELi1ELi2ELi1ELb1EEENS1_24CollectiveEpilogueBwdGQAISD_fSG_Li256ELb1ELb1EEENS1_19SingleTileSchedulerILb1ELb0ELb0ELi128EEEEEEEEEvNT_6ParamsE)
	.align		4
        /*0084*/ 	.word	index@(__assertfail)
	.align		4
        /*0088*/ 	.word	index@(_ZN7cutlass13device_kernelIN5flash11enable_sm90INS1_16FlashAttnBwdSm90INS1_25CollectiveMainloopBwdSm90ILi2ELi2ELi2EN4cute5tupleIJNS5_1CILi1EEES8_S8_EEENS6_IJNS7_ILi64EEENS7_ILi128EEENS7_ILi96EEEEEENS_6half_tEfNS_4arch4Sm90ELb1ELb0ELb1ELb0ELb0ELb1ELb0ELb0ELi2ELi1ELi2ELi1ELb1EEENS1_21CollectiveEpilogueBwdISD_SE_SG_Li256ELb0ELb0ELi1EEENS1_25SingleTileBwdLPTSchedulerILb0ELi128ELb0EEEEEEEEEvNT_6ParamsE)
	.align		4
        /*008c*/ 	.word	index@(__assertfail)
	.align		4
        /*0090*/ 	.word	index@(_ZN7cutlass13device_kernelIN5flash11enable_sm90INS1_16FlashAttnBwdSm90INS1_25CollectiveMainloopBwdSm90ILi2ELi2ELi2EN4cute5tupleIJNS5_1CILi1EEES8_S8_EEENS6_IJNS7_ILi64EEENS7_ILi128EEENS7_ILi96EEEEEENS_6half_tEfNS_4arch4Sm90ELb1ELb0ELb1ELb0ELb1ELb1ELb0ELb0ELi2ELi1ELi2ELi1ELb1EEENS1_21CollectiveEpilogueBwdISD_SE_SG_Li256ELb0ELb0ELi1EEENS1_25SingleTileBwdLPTSchedulerILb0ELi128ELb1EEEEEEEEEvNT_6ParamsE)
	.align		4
        /*0094*/ 	.word	index@(__assertfail)
	.align		4
        /*0098*/ 	.word	index@(_ZN7cutlass13device_kernelIN5flash11enable_sm90INS1_16FlashAttnBwdSm90INS1_25CollectiveMainloopBwdSm90ILi2ELi2ELi2EN4cute5tupleIJNS5_1CILi1EEES8_S8_EEENS6_IJNS7_ILi64EEENS7_ILi128EEENS7_ILi96EEEEEENS_6half_tEfNS_4arch4Sm90ELb1ELb0ELb1ELb0ELb0ELb1ELb0ELb0ELi2ELi1ELi2ELi1ELb1EEENS1_24CollectiveEpilogueBwdGQAISD_fSG_Li256ELb0ELb0EEENS1_25SingleTileBwdLPTSchedulerILb0ELi128ELb0EEEEEEEEEvNT_6ParamsE)
	.align		4
        /*009c*/ 	.word	index@(__assertfail)
	.align		4
        /*00a0*/ 	.word	index@(_ZN7cutlass13device_kernelIN5flash11enable_sm90INS1_16FlashAttnBwdSm90INS1_25CollectiveMainloopBwdSm90ILi2ELi2ELi2EN4cute5tupleIJNS5_1CILi1EEES8_S8_EEENS6_IJNS7_ILi64EEENS7_ILi128EEENS7_ILi96EEEEEENS_6half_tEfNS_4arch4Sm90ELb1ELb0ELb1ELb0ELb1ELb1ELb0ELb0ELi2ELi1ELi2ELi1ELb1EEENS1_24CollectiveEpilogueBwdGQAISD_fSG_Li256ELb0ELb1EEENS1_25SingleTileBwdLPTSchedulerILb0ELi128ELb1EEEEEEEEEvNT_6ParamsE)
	.align		4
        /*00a4*/ 	.word	index@(__assertfail)
	.align		4
        /*00a8*/ 	.word	index@(_ZN7cutlass13device_kernelIN5flash11enable_sm90INS1_16FlashAttnBwdSm90INS1_25CollectiveMainloopBwdSm90ILi2ELi2ELi2EN4cute5tupleIJNS5_1CILi1EEES8_S8_EEENS6_IJNS7_ILi64EEENS7_ILi128EEENS7_ILi96EEEEEENS_6half_tEfNS_4arch4Sm90ELb1ELb0ELb1ELb1ELb0ELb1ELb0ELb0ELi2ELi1ELi2ELi1ELb1EEENS1_21CollectiveEpilogueBwdISD_SE_SG_Li256ELb1ELb0ELi1EEENS1_25SingleTileBwdLPTSchedulerILb1ELi128ELb0EEEEEEEEEvNT_6ParamsE)
	.align		4
        /*00ac*/ 	.word	index@(__assertfail)
	.align		4
        /*00b0*/ 	.word	index@(_ZN7cutlass13device_kernelIN5flash11enable_sm90INS1_16FlashAttnBwdSm90INS1_25CollectiveMainloopBwdSm90ILi2ELi2ELi2EN4cute5tupleIJNS5_1CILi1EEES8_S8_EEENS6_IJNS7_ILi64EEENS7_ILi128EEENS7_ILi96EEEEEENS_6half_tEfNS_4arch4Sm90ELb1ELb0ELb1ELb1ELb1ELb1ELb0ELb0ELi2ELi1ELi2ELi1ELb1EEENS1_21CollectiveEpilogueBwdISD_SE_SG_Li256ELb1ELb0ELi1EEENS1_25SingleTileBwdLPTSchedulerILb1ELi128ELb1EEEEEEEEEvNT_6ParamsE)
	.align		4
        /*00b4*/ 	.word	index@(__assertfail)
	.align		4
        /*00b8*/ 	.word	index@(_ZN7cutlass13device_kernelIN5flash11enable_sm90INS1_16FlashAttnBwdSm90INS1_25CollectiveMainloopBwdSm90ILi2ELi2ELi2EN4cute5tupleIJNS5_1CILi1EEES8_S8_EEENS6_IJNS7_ILi64EEENS7_ILi128EEENS7_ILi96EEEEEENS_6half_tEfNS_4arch4Sm90ELb1ELb0ELb1ELb1ELb0ELb1ELb0ELb0ELi2ELi1ELi2ELi1ELb1EEENS1_24CollectiveEpilogueBwdGQAISD_fSG_Li256ELb1ELb0EEENS1_25SingleTileBwdLPTSchedulerILb1ELi128ELb0EEEEEEEEEvNT_6ParamsE)
	.align		4
        /*00bc*/ 	.word	index@(__assertfail)
	.align		4
        /*00c0*/ 	.word	index@(_ZN7cutlass13device_kernelIN5flash11enable_sm90INS1_16FlashAttnBwdSm90INS1_25CollectiveMainloopBwdSm90ILi2ELi2ELi2EN4cute5tupleIJNS5_1CILi1EEES8_S8_EEENS6_IJNS7_ILi64EEENS7_ILi128EEENS7_ILi96EEEEEENS_6half_tEfNS_4arch4Sm90ELb1ELb0ELb1ELb1ELb1ELb1ELb0ELb0ELi2ELi1ELi2ELi1ELb1EEENS1_24CollectiveEpilogueBwdGQAISD_fSG_Li256ELb1ELb1EEENS1_25SingleTileBwdLPTSchedulerILb1ELi128ELb1EEEEEEEEEvNT_6ParamsE)
	.align		4
        /*00c4*/ 	.word	index@(__assertfail)
	.align		4
        /*00c8*/ 	.word	0x00000000
	.align		4
        /*00cc*/ 	.word	0xfffffffe
	.align		4
        /*00d0*/ 	.word	0x00000000
	.align		4
        /*00d4*/ 	.word	0xfffffffd
	.align		4
        /*00d8*/ 	.word	0x00000000
	.align		4
        /*00dc*/ 	.word	0xfffffffc


//--------------------- .nv.constant4             --------------------------
	.section	.nv.constant4,"a",@progbits
	.align	8
	.align		8
.nv.constant4:
        /*0000*/ 	.dword	__assertfail
	.align		8
        /*0008*/ 	.dword	__unnamed_1
	.align		8
        /*0010*/ 	.dword	__unnamed_2
	.align		8
        /*0018*/ 	.dword	__unnamed_3
	.align		8
        /*0020*/ 	.dword	__unnamed_4
	.align		8
        /*0028*/ 	.dword	__unnamed_5
	.align		8
        /*0030*/ 	.dword	_ZN73_INTERNAL_81be74fe_37_flash_bwd_hdim96_fp16_softcap_sm90_cu_1d5d5cfe_30174cuda3std3__45__cpo5beginE
	.align		8
        /*0038*/ 	.dword	_ZN73_INTERNAL_81be74fe_37_flash_bwd_hdim96_fp16_softcap_sm90_cu_1d5d5cfe_30174cuda3std3__45__cpo3endE
	.align		8
        /*0040*/ 	.dword	_ZN73_INTERNAL_81be74fe_37_flash_bwd_hdim96_fp16_softcap_sm90_cu_1d5d5cfe_30174cuda3std3__45__cpo6cbeginE
	.align		8
        /*0048*/ 	.dword	_ZN73_INTERNAL_81be74fe_37_flash_bwd_hdim96_fp16_softcap_sm90_cu_1d5d5cfe_30174cuda3std3__45__cpo4cendE
	.align		8
        /*0050*/ 	.dword	_ZN73_INTERNAL_81be74fe_37_flash_bwd_hdim96_fp16_softcap_sm90_cu_1d5d5cfe_30174cuda3std3__475_GLOBAL__N__81be74fe_37_flash_bwd_hdim96_fp16_softcap_sm90_cu_1d5d5cfe_30176ignoreE
	.align		8
        /*0058*/ 	.dword	_ZN73_INTERNAL_81be74fe_37_flash_bwd_hdim96_fp16_softcap_sm90_cu_1d5d5cfe_30174cuda3std3__419piecewise_constructE
	.align		8
        /*0060*/ 	.dword	_ZN73_INTERNAL_81be74fe_37_flash_bwd_hdim96_fp16_softcap_sm90_cu_1d5d5cfe_30174cuda3std3__48in_placeE
	.align		8
        /*0068*/ 	.dword	_ZN73_INTERNAL_81be74fe_37_flash_bwd_hdim96_fp16_softcap_sm90_cu_1d5d5cfe_30174cuda3std6ranges3__45__cpo4swapE
	.align		8
        /*0070*/ 	.dword	_ZN73_INTERNAL_81be74fe_37_flash_bwd_hdim96_fp16_softcap_sm90_cu_1d5d5cfe_30174cuda3std6ranges3__45__cpo9iter_moveE
	.align		8
        /*0078*/ 	.dword	_ZN73_INTERNAL_81be74fe_37_flash_bwd_hdim96_fp16_softcap_sm90_cu_1d5d5cfe_30174cute7productE
	.align		8
        /*0080*/ 	.dword	_ZN73_INTERNAL_81be74fe_37_flash_bwd_hdim96_fp16_softcap_sm90_cu_1d5d5cfe_30174cute1_E
	.align		8
        /*0088*/ 	.dword	$str$23
	.align		8
        /*0090*/ 	.dword	$str$24


//--------------------- .text._ZN7cutlass13device_kernelIN5flash11enable_sm90INS1_16FlashAttnBwdSm90INS1_25CollectiveMainloopBwdSm90ILi2ELi2ELi2EN4cute5tupleIJNS5_1CILi1EEES8_S8_EEENS6_IJNS7_ILi64EEENS7_ILi128EEENS7_ILi96EEEEEENS_6half_tEfNS_4arch4Sm90ELb0ELb0ELb1ELb0ELb0ELb1ELb0ELb0ELi2ELi1ELi2ELi1ELb1EEENS1_21CollectiveEpilogueBwdISD_SE_SG_Li256ELb0ELb0ELi1EEENS1_19SingleTileSchedulerILb0ELb0ELb0ELi128EEEEEEEEEvNT_6ParamsE --------------------------
	.section	.text._ZN7cutlass13device_kernelIN5flash11enable_sm90INS1_16FlashAttnBwdSm90INS1_25CollectiveMainloopBwdSm90ILi2ELi2ELi2EN4cute5tupleIJNS5_1CILi1EEES8_S8_EEENS6_IJNS7_ILi64EEENS7_ILi128EEENS7_ILi96EEEEEENS_6half_tEfNS_4arch4Sm90ELb0ELb0ELb1ELb0ELb0ELb1ELb0ELb0ELi2ELi1ELi2ELi1ELb1EEENS1_21CollectiveEpilogueBwdISD_SE_SG_Li256ELb0ELb0ELi1EEENS1_19SingleTileSchedulerILb0ELb0ELb0ELi128EEEEEEEEEvNT_6ParamsE,"ax",@progbits
	.align	128
.text._ZN7cutlass13device_kernelIN5flash11enable_sm90INS1_16FlashAttnBwdSm90INS1_25CollectiveMainloopBwdSm90ILi2ELi2ELi2EN4cute5tupleIJNS5_1CILi1EEES8_S8_EEENS6_IJNS7_ILi64EEENS7_ILi128EEENS7_ILi96EEEEEENS_6half_tEfNS_4arch4Sm90ELb0ELb0ELb1ELb0ELb0ELb1ELb0ELb0ELi2ELi1ELi2ELi1ELb1EEENS1_21CollectiveEpilogueBwdISD_SE_SG_Li256ELb0ELb0ELi1EEENS1_19SingleTileSchedulerILb0ELb0ELb0ELi128EEEEEEEEEvNT_6ParamsE:
        .type           _ZN7cutlass13device_kernelIN5flash11enable_sm90INS1_16FlashAttnBwdSm90INS1_25CollectiveMainloopBwdSm90ILi2ELi2ELi2EN4cute5tupleIJNS5_1CILi1EEES8_S8_EEENS6_IJNS7_ILi64EEENS7_ILi128EEENS7_ILi96EEEEEENS_6half_tEfNS_4arch4Sm90ELb0ELb0ELb1ELb0ELb0ELb1ELb0ELb0ELi2ELi1ELi2ELi1ELb1EEENS1_21CollectiveEpilogueBwdISD_SE_SG_Li256ELb0ELb0ELi1EEENS1_19SingleTileSchedulerILb0ELb0ELb0ELi128EEEEEEEEEvNT_6ParamsE,@function
        .size           _ZN7cutlass13device_kernelIN5flash11enable_sm90INS1_16FlashAttnBwdSm90INS1_25CollectiveMainloopBwdSm90ILi2ELi2ELi2EN4cute5tupleIJNS5_1CILi1EEES8_S8_EEENS6_IJNS7_ILi64EEENS7_ILi128EEENS7_ILi96EEEEEENS_6half_tEfNS_4arch4Sm90ELb0ELb0ELb1ELb0ELb0ELb1ELb0ELb0ELi2ELi1ELi2ELi1ELb1EEENS1_21CollectiveEpilogueBwdISD_SE_SG_Li256ELb0ELb0ELi1EEENS1_19SingleTileSchedulerILb0ELb0ELb0ELi128EEEEEEEEEvNT_6ParamsE,(.L_x_3295 - _ZN7cutlass13device_kernelIN5flash11enable_sm90INS1_16FlashAttnBwdSm90INS1_25CollectiveMainloopBwdSm90ILi2ELi2ELi2EN4cute5tupleIJNS5_1CILi1EEES8_S8_EEENS6_IJNS7_ILi64EEENS7_ILi128EEENS7_ILi96EEEEEENS_6half_tEfNS_4arch4Sm90ELb0ELb0ELb1ELb0ELb0ELb1ELb0ELb0ELi2ELi1ELi2ELi1ELb1EEENS1_21CollectiveEpilogueBwdISD_SE_SG_Li256ELb0ELb0ELi1EEENS1_19SingleTileSchedulerILb0ELb0ELb0ELi128EEEEEEEEEvNT_6ParamsE)
        .other          _ZN7cutlass13device_kernelIN5flash11enable_sm90INS1_16FlashAttnBwdSm90INS1_25CollectiveMainloopBwdSm90ILi2ELi2ELi2EN4cute5tupleIJNS5_1CILi1EEES8_S8_EEENS6_IJNS7_ILi64EEENS7_ILi128EEENS7_ILi96EEEEEENS_6half_tEfNS_4arch4Sm90ELb0ELb0ELb1ELb0ELb0ELb1ELb0ELb0ELi2ELi1ELi2ELi1ELb1EEENS1_21CollectiveEpilogueBwdISD_SE_SG_Li256ELb0ELb0ELi1EEENS1_19SingleTileSchedulerILb0ELb0ELb0ELi128EEEEEEEEEvNT_6ParamsE,@"STO_CUDA_ENTRY STV_DEFAULT"
_ZN7cutlass13device_kernelIN5flash11enable_sm90INS1_16FlashAttnBwdSm90INS1_25CollectiveMainloopBwdSm90ILi2ELi2ELi2EN4cute5tupleIJNS5_1CILi1EEES8_S8_EEENS6_IJNS7_ILi64EEENS7_ILi128EEENS7_ILi96EEEEEENS_6half_tEfNS_4arch4Sm90ELb0ELb0ELb1ELb0ELb0ELb1ELb0ELb0ELi2ELi1ELi2ELi1ELb1EEENS1_21CollectiveEpilogueBwdISD_SE_SG_Li256ELb0ELb0ELi1EEENS1_19SingleTileSchedulerILb0ELb0ELb0ELi128EEEEEEEEEvNT_6ParamsE:
[----:B------:R-:W1:Y:S01]  /*0000*/  LDC R1, c[0x0][0x28] ;  /* 0x00000a00ff017b82 */ /* 0x000e620000000800 */
[----:B------:R-:W2:Y:S01]  /*0010*/  S2R R3, SR_TID.X ;  /* 0x0000000000037919 */ /* 0x000ea20000002100 */
[----:B------:R-:W-:Y:S01]  /*0020*/  ELECT P0, URZ, PT ;  /* 0x00000000003f782f */ /* 0x000fe20003800000 */
[----:B------:R-:W-:Y:S01]  /*0030*/  BSSY B0, `(.L_x_0) ;  /* 0x000001a000007945 */ /* 0x000fe20003800000 */
[----:B--2---:R-:W-:-:S05]  /*0040*/  SHF.R.U32.HI R0, RZ, 0x5, R3 ;  /* 0x00000005ff007819 */ /* 0x004fca0000011603 */
[----:B------:R-:W2:Y:S02]  /*0050*/  SHFL.IDX PT, R2, R0, RZ, 0x1f ;  /* 0x00001fff00027589 */ /* 0x000ea400000e0000 */
[----:B--2---:R-:W-:Y:S02]  /*0060*/  ISETP.EQ.AND P0, PT, R2, RZ, P0 ;  /* 0x000000ff0200720c */ /* 0x004fe40000702270 */
[----:B------:R-:W-:-:S11]  /*0070*/  SHF.R.U32.HI R2, RZ, 0x7, R3 ;  /* 0x00000007ff027819 */ /* 0x000fd60000011603 */
[----:B-1----:R-:W-:Y:S05]  /*0080*/  @!P0 BRA `(.L_x_1) ;  /* 0x0000000000508947 */ /* 0x002fea0003800000 */
[----:B------:R-:W-:Y:S02]  /*0090*/  ULDC.64 UR4, c[0x0][0x198] ;  /* 0x0000660000047ab9 */ /* 0x000fe40000000a00 */
[----:B------:R-:W-:Y:S02]  /*00a0*/  UIADD3 UR6, UP0, UR4, 0xf0, URZ ;  /* 0x000000f004067890 */ /* 0x000fe4000ff1e03f */
[----:B------:R-:W-:Y:S02]  /*00b0*/  UIADD3 UR8, UP1, UR4, 0x1f0, URZ ;  /* 0x000001f004087890 */ /* 0x000fe4000ff3e03f */
[----:B------:R-:W-:Y:S02]  /*00c0*/  UIADD3 UR10, UP2, UR4, 0x2f0, URZ ;  /* 0x000002f0040a7890 */ /* 0x000fe4000ff5e03f */
[----:B------:R-:W-:Y:S02]  /*00d0*/  UIADD3 UR12, UP3, UR4, 0x3f0, URZ ;  /* 0x000003f0040c7890 */ /* 0x000fe4000ff7e03f */
[----:B------:R-:W-:-:S02]  /*00e0*/  UIADD3 UR14, UP4, UR4, 0x670, URZ ;  /* 0x00000670040e7890 */ /* 0x000fc4000ff9e03f */
[----:B------:R-:W-:Y:S02]  /*00f0*/  UIADD3.X UR7, URZ, UR5, URZ, UP0, !UPT ;  /* 0x000000053f077290 */ /* 0x000fe400087fe43f */
[----:B------:R-:W-:Y:S02]  /*0100*/  UIADD3 UR4, UP5, UR4, 0x770, URZ ;  /* 0x0000077004047890 */ /* 0x000fe4000ffbe03f */
[----:B------:R-:W-:Y:S02]  /*0110*/  UIADD3.X UR9, URZ, UR5, URZ, UP1, !UPT ;  /* 0x000000053f097290 */ /* 0x000fe40008ffe43f */
[----:B------:R-:W-:Y:S02]  /*0120*/  UIADD3.X UR11, URZ, UR5, URZ, UP2, !UPT ;  /* 0x000000053f0b7290 */ /* 0x000fe400097fe43f */
[----:B------:R-:W-:Y:S01]  /*0130*/  UIADD3.X UR13, URZ, UR5, URZ, UP3, !UPT ;  /* 0x000000053f0d7290 */ /* 0x000fe20009ffe43f */
[----:B------:R1:W-:Y:S01]  /*0140*/  UTMACCTL.PF [UR6] ;  /* 0x00000000060079b9 */ /* 0x0003e20008040000 */
[----:B------:R-:W-:-:S03]  /*0150*/  UIADD3.X UR15, URZ, UR5, URZ, UP4, !UPT ;  /* 0x000000053f0f7290 */ /* 0x000fc6000a7fe43f */
[----:B------:R1:W-:Y:S01]  /*0160*/  UTMACCTL.PF [UR8] ;  /* 0x00000000080079b9 */ /* 0x0003e20008040000 */
[----:B------:R-:W-:Y:S01]  /*0170*/  UIADD3.X UR5, URZ, UR5, URZ, UP5, !UPT ;  /* 0x000000053f057290 */ /* 0x000fe2000affe43f */
[----:B------:R1:W-:Y:S02]  /*0180*/  UTMACCTL.PF [UR10] ;  /* 0x000000000a0079b9 */ /* 0x0003e40008040000 */
[----:B------:R1:W-:Y:S02]  /*0190*/  UTMACCTL.PF [UR12] ;  /* 0x000000000c0079b9 */ /* 0x0003e40008040000 */
[----:B------:R1:W-:Y:S04]  /*01a0*/  UTMACCTL.PF [UR14] ;  /* 0x000000000e0079b9 */ /* 0x0003e80008040000 */
[----:B------:R1:W-:Y:S02]  /*01b0*/  UTMACCTL.PF [UR4] ;  /* 0x00000000040079b9 */ /* 0x0003e40008040000 */
[----:B-1----:R-:W-:Y:S01]  /*01c0*/  NOP ;  /* 0x0000000000007918 */ /* 0x002fe20000000000 */
.L_x_1:
[----:B------:R-:W-:Y:S05]  /*01d0*/  BSYNC B0 ;  /* 0x0000000000007941 */ /* 0x000fea0003800000 */
.L_x_0:
[----:B------:R-:W-:Y:S01]  /*01e0*/  VOTEU.ANY UP0, P0 ;  /* 0x00000000003f7886 */ /* 0x000fe20000000100 */
[----:B------:R-:W1:Y:S01]  /*01f0*/  SHFL.IDX PT, R4, R2, RZ, 0x1f ;  /* 0x00001fff02047589 */ /* 0x000e6200000e0000 */
[----:B------:R-:W-:Y:S01]  /*0200*/  UMOV UR4, 0x1 ;  /* 0x0000000100047882 */ /* 0x000fe20000000000 */
[----:B------:R-:W-:Y:S01]  /*0210*/  VOTEU.ANY UP1, P0 ;  /* 0x00000000003f7886 */ /* 0x000fe20000020100 */
[----:B------:R-:W-:Y:S01]  /*0220*/  UMOV UR38, 0x1 ;  /* 0x0000000100267882 */ /* 0x000fe20000000000 */
[----:B------:R-:W2:Y:S01]  /*0230*/  @UP0 S2UR UR7, SR_CgaCtaId ;  /* 0x00000000000709c3 */ /* 0x000ea20000008800 */
[----:B------:R-:W3:Y:S01]  /*0240*/  SHFL.IDX PT, R3, R0, RZ, 0x1f ;  /* 0x00001fff00037589 */ /* 0x000ee200000e0000 */
[----:B------:R-:W-:Y:S01]  /*0250*/  @UP0 UMOV UR6, 0x400 ;  /* 0x0000040000060882 */ /* 0x000fe20000000000 */
[----:B------:R-:W-:-:S04]  /*0260*/  @UP0 UIADD3 UR4, -UR4, 0x100000, URZ ;  /* 0x0010000004040890 */ /* 0x000fc8000fffe13f */
[----:B------:R-:W-:Y:S02]  /*0270*/  @UP0 USHF.L.U32 UR5, UR4, 0xb, URZ ;  /* 0x0000000b04050899 */ /* 0x000fe4000800063f */
[----:B------:R-:W-:Y:S01]  /*0280*/  @UP0 USHF.L.U32 UR4, UR4, 0x1, URZ ;  /* 0x0000000104040899 */ /* 0x000fe2000800063f */
[----:B-1----:R-:W-:Y:S01]  /*0290*/  R2UR UR8, R4 ;  /* 0x00000000040872ca */ /* 0x002fe200000e0000 */
[----:B--2---:R-:W-:Y:S01]  /*02a0*/  @UP0 ULEA UR6, UR7, UR6, 0x18 ;  /* 0x0000000607060291 */ /* 0x004fe2000f8ec03f */
[----:B---3--:R-:W-:-:S11]  /*02b0*/  ISETP.NE.AND P1, PT, R3, RZ, PT ;  /* 0x000000ff0300720c */ /* 0x008fd60003f25270 */
[----:B------:R-:W-:Y:S01]  /*02c0*/  UISETP.NE.AND UP0, UPT, UR8, URZ, UPT ;  /* 0x0000003f0800728c */ /* 0x000fe2000bf05270 */
[----:B------:R-:W1:Y:S02]  /*02d0*/  FENCE.VIEW.ASYNC.S ;  /* 0x00000000000073c6 */ /* 0x000e640000000000 */
[----:B-1----:R1:W2:Y:S01]  /*02e0*/  @UP1 SYNCS.EXCH.64 URZ, [UR6+0x26800], UR4 ;  /* 0x02680004063f15b2 */ /* 0x0022a20008000100 */
[----:B------:R-:W-:Y:S01]  /*02f0*/  USEL UR38, UR38, 0x2, !UP0 ;  /* 0x0000000226267887 */ /* 0x000fe2000c000000 */
[----:B------:R-:W-:Y:S11]  /*0300*/  @P1 BRA `(.L_x_2) ;  /* 0x0000000000481947 */ /* 0x000ff60003800000 */
[----:B-1----:R-:W1:Y:S01]  /*0310*/  S2UR UR5, SR_CgaCtaId ;  /* 0x00000000000579c3 */ /* 0x002e620000008800 */
[----:B------:R-:W-:Y:S01]  /*0320*/  UMOV UR4, 0x400 ;  /* 0x0000040000047882 */ /* 0x000fe20000000000 */
[----:B------:R-:W-:Y:S01]  /*0330*/  UMOV UR6, 0x1 ;  /* 0x0000000100067882 */ /* 0x000fe20000000000 */
[----:B------:R-:W-:Y:S01]  /*0340*/  UMOV UR9, 0x100 ;  /* 0x0000010000097882 */ /* 0x000fe20000000000 */
[----:B------:R-:W-:-:S04]  /*0350*/  UIADD3 UR6, -UR6, 0x100000, URZ ;  /* 0x0010000006067890 */ /* 0x000fc8000fffe13f */
[----:B------:R-:W-:Y:S02]  /*0360*/  USHF.L.U32 UR7, UR6, 0xb, URZ ;  /* 0x0000000b06077899 */ /* 0x000fe4000800063f */
[----:B------:R-:W-:Y:S01]  /*0370*/  USHF.L.U32 UR6, UR6, 0x1, URZ ;  /* 0x0000000106067899 */ /* 0x000fe2000800063f */
[----:B------:R-:W-:Y:S01]  /*0380*/  ELECT P0, URZ, PT ;  /* 0x00000000003f782f */ /* 0x000fe20003800000 */
[----:B-1----:R-:W-:Y:S02]  /*0390*/  ULEA UR8, UR5, UR4, 0x18 ;  /* 0x0000000405087291 */ /* 0x002fe4000f8ec03f */
[----:B------:R-:W-:-:S04]  /*03a0*/  UIADD3 UR4, -UR9, 0x100000, URZ ;  /* 0x0010000009047890 */ /* 0x000fc8000fffe13f */
[----:B------:R-:W-:Y:S02]  /*03b0*/  USHF.L.U32 UR5, UR4, 0xb, URZ ;  /* 0x0000000b04057899 */ /* 0x000fe4000800063f */
[----:B------:R-:W-:Y:S01]  /*03c0*/  USHF.L.U32 UR4, UR4, 0x1, URZ ;  /* 0x0000000104047899 */ /* 0x000fe2000800063f */
[----:B------:R-:W1:Y:S03]  /*03d0*/  FENCE.VIEW.ASYNC.S ;  /* 0x00000000000073c6 */ /* 0x000e660000000000 */
[----:B-1----:R3:W4:Y:S08]  /*03e0*/  SYNCS.EXCH.64 URZ, [UR8+0x26810], UR6 ;  /* 0x02681006083f75b2 */ /* 0x0027300008000100 */
[----:B------:R3:W5:Y:S01]  /*03f0*/  SYNCS.EXCH.64 URZ, [UR8+0x26820], UR4 ;  /* 0x02682004083f75b2 */ /* 0x0007620008000100 */
[----:B------:R3:W1:Y:S01]  /*0400*/  SYNCS.EXCH.64 URZ, [UR8+0x26818], UR6 ;  /* 0x02681806083f75b2 */ /* 0x0006620008000100 */
[----:B------:R3:W1:Y:S02]  /*0410*/  SYNCS.EXCH.64 URZ, [UR8+0x26828], UR4 ;  /* 0x02682804083f75b2 */ /* 0x0006640008000100 */
[----:B---3--:R-:W-:Y:S01]  /*0420*/  NOP ;  /* 0x0000000000007918 */ /* 0x008fe20000000000 */
.L_x_2:
[----:B------:R-:W3:Y:S01]  /*0430*/  SHFL.IDX PT, R3, R0, RZ, 0x1f ;  /* 0x00001fff00037589 */ /* 0x000ee200000e0000 */
[----:B------:R-:W-:Y:S01]  /*0440*/  NOP ;  /* 0x0000000000007918 */ /* 0x000fe20000000000 */
[----:B---3--:R-:W-:-:S13]  /*0450*/  ISETP.NE.AND P0, PT, R3, RZ, PT ;  /* 0x000000ff0300720c */ /* 0x008fda0003f05270 */
[----:B------:R-:W-:Y:S05]  /*0460*/  @P0 BRA `(.L_x_3) ;  /* 0x0000000000480947 */ /* 0x000fea0003800000 */
[----:B-1----:R-:W1:Y:S01]  /*0470*/  S2UR UR5, SR_CgaCtaId ;  /* 0x00000000000579c3 */ /* 0x002e620000008800 */
[----:B------:R-:W-:Y:S01]  /*0480*/  UMOV UR4, 0x400 ;  /* 0x0000040000047882 */ /* 0x000fe20000000000 */
[----:B------:R-:W-:Y:S01]  /*0490*/  UMOV UR6, 0x1 ;  /* 0x0000000100067882 */ /* 0x000fe20000000000 */
[----:B------:R-:W-:Y:S01]  /*04a0*/  UMOV UR7, 0x100 ;  /* 0x0000010000077882 */ /* 0x000fe20000000000 */
[----:B------:R-:W-:Y:S01]  /*04b0*/  ELECT P0, URZ, PT ;  /* 0x00000000003f782f */ /* 0x000fe20003800000 */
[----:B-1----:R-:W-:Y:S02]  /*04c0*/  ULEA UR8, UR5, UR4, 0x18 ;  /* 0x0000000405087291 */ /* 0x002fe4000f8ec03f */
[----:B------:R-:W-:-:S04]  /*04d0*/  UIADD3 UR4, -UR6, 0x100000, URZ ;  /* 0x0010000006047890 */ /* 0x000fc8000fffe13f */
[----:B------:R-:W-:Y:S02]  /*04e0*/  USHF.L.U32 UR5, UR4, 0xb, URZ ;  /* 0x0000000b04057899 */ /* 0x000fe4000800063f */
[----:B------:R-:W-:Y:S02]  /*04f0*/  USHF.L.U32 UR4, UR4, 0x1, URZ ;  /* 0x0000000104047899 */ /* 0x000fe4000800063f */
[----:B------:R-:W-:-:S04]  /*0500*/  UIADD3 UR6, -UR7, 0x100000, URZ ;  /* 0x0010000007067890 */ /* 0x000fc8000fffe13f */
[----:B------:R-:W-:Y:S02]  /*0510*/  USHF.L.U32 UR7, UR6, 0xb, URZ ;  /* 0x0000000b06077899 */ /* 0x000fe4000800063f */
[----:B------:R-:W-:Y:S01]  /*0520*/  USHF.L.U32 UR6, UR6, 0x1, URZ ;  /* 0x0000000106067899 */ /* 0x000fe2000800063f */
[----:B------:R-:W1:Y:S03]  /*0530*/  FENCE.VIEW.ASYNC.S ;  /* 0x00000000000073c6 */ /* 0x000e660000000000 */
[----:B-1----:R3:W1:Y:S08]  /*0540*/  SYNCS.EXCH.64 URZ, [UR8+0x26830], UR4 ;  /* 0x02683004083f75b2 */ /* 0x0026700008000100 */
[----:B------:R3:W1:Y:S01]  /*0550*/  SYNCS.EXCH.64 URZ, [UR8+0x26840], UR6 ;  /* 0x02684006083f75b2 */ /* 0x0006620008000100 */
[----:B------:R3:W1:Y:S01]  /*0560*/  SYNCS.EXCH.64 URZ, [UR8+0x26838], UR4 ;  /* 0x02683804083f75b2 */ /* 0x0006620008000100 */
[----:B------:R3:W1:Y:S02]  /*0570*/  SYNCS.EXCH.64 URZ, [UR8+0x26848], UR6 ;  /* 0x02684806083f75b2 */ /* 0x0006640008000100 */
[----:B---3--:R-:W-:Y:S01]  /*0580*/  NOP ;  /* 0x0000000000007918 */ /* 0x008fe20000000000 */
.L_x_3:
[----:B------:R-:W-:Y:S01]  /*0590*/  PLOP3.LUT P0, PT, PT, PT, UP0, 0x80, 0x0 ;  /* 0x000000000000781c */ /* 0x000fe20003f0f008 */
[----:B------:R-:W-:Y:S01]  /*05a0*/  NOP ;  /* 0x0000000000007918 */ /* 0x000fe20000000000 */
[----:B-12-45:R-:W-:Y:S11]  /*05b0*/  BAR.SYNC.DEFER_BLOCKING 0x0 ;  /* 0x0000000000007b1d */ /* 0x036ff60000010000 */
[----:B------:R-:W-:Y:S05]  /*05c0*/  @!P0 BRA `(.L_x_4) ;  /* 0x0000004c00108947 */ /* 0x000fea0003800000 */
.L_x_5:
[----:B------:R-:W-:-:S08]  /*05d0*/  NOP ;  /* 0x0000000000007918 */ /* 0x000fd00000000000 */
[----:B------:R-:W1:Y:S02]  /*05e0*/  USETMAXREG.TRY_ALLOC.CTAPOOL UP0, 0xf0 ;  /* 0x000000f0000079c8 */ /* 0x000e640008000600 */
[----:B-1----:R-:W-:-:S13]  /*05f0*/  PLOP3.LUT P0, PT, PT, PT, UP0, 0x80, 0x0 ;  /* 0x000000000000781c */ /* 0x002fda0003f0f008 */
[----:B------:R-:W-:Y:S05]  /*0600*/  @!P0 BRA `(.L_x_5) ;  /* 0xfffffffc00f08947 */ /* 0x000fea000383ffff */
[----:B------:R-:W-:Y:S01]  /*0610*/  LOP3.LUT R0, R0, 0x3, RZ, 0xc0, !PT ;  /* 0x0000000300007812 */ /* 0x000fe200078ec0ff */
[----:B------:R-:W1:Y:S05]  /*0620*/  S2UR UR4, SR_CTAID.Z ;  /* 0x00000000000479c3 */ /* 0x000e6a0000002700 */
[----:B------:R-:W2:Y:S02]  /*0630*/  SHFL.IDX PT, R0, R0, RZ, 0x1f ;  /* 0x00001fff00007589 */ /* 0x000ea400000e0000 */
[----:B--2---:R-:W-:-:S13]  /*0640*/  ISETP.NE.AND P0, PT, R0, RZ, PT ;  /* 0x000000ff0000720c */ /* 0x004fda0003f05270 */
[----:B------:R-:W-:-:S05]  /*0650*/  @!P0 VIADD R3, R2, 0x9 ;  /* 0x0000000902038836 */ /* 0x000fca0000000000 */
[----:B------:R2:W-:Y:S06]  /*0660*/  @!P0 BAR.ARV R3, 0xa0 ;  /* 0x000280030000851d */ /* 0x0005ec0000002000 */
[----:B-1----:R-:W-:-:S13]  /*0670*/  ISETP.LE.AND P0, PT, RZ, UR4, PT ;  /* 0x00000004ff007c0c */ /* 0x002fda000bf03270 */
[----:B--2---:R-:W-:Y:S05]  /*0680*/  @!P0 EXIT ;  /* 0x000000000000894d */ /* 0x004fea0003800000 */
[----:B------:R-:W1:Y:S01]  /*0690*/  S2R R4, SR_TID.X ;  /* 0x0000000000047919 */ /* 0x000e620000002100 */
[----:B------:R-:W-:-:S04]  /*06a0*/  MOV R0, RZ ;  /* 0x000000ff00007202 */ /* 0x000fc80000000f00 */
[----:B------:R-:W-:Y:S01]  /*06b0*/  LOP3.LUT P0, RZ, R0, 0x3ff, RZ, 0xc0, !PT ;  /* 0x000003ff00ff7812 */ /* 0x000fe2000780c0ff */
[----:B-1----:R-:W-:-:S12]  /*06c0*/  VIADD R121, R4, 0xffffff80 ;  /* 0xffffff8004797836 */ /* 0x002fd80000000000 */
[----:B------:R-:W-:Y:S05]  /*06d0*/  @!P0 BRA `(.L_x_6) ;  /* 0x00000000007c8947 */ /* 0x000fea0003800000 */
[----:B------:R-:W-:Y:S01]  /*06e0*/  MOV R16, 0x0 ;  /* 0x0000000000107802 */ /* 0x000fe20000000f00 */
[----:B------:R-:W-:Y:S01]  /*06f0*/  ULDC.64 UR4, c[0x4][0x88] ;  /* 0x0100220000047ab9 */ /* 0x000fe20000000a00 */
[----:B------:R-:W-:Y:S01]  /*0700*/  ULDC.64 UR6, c[0x4][0x8] ;  /* 0x0100020000067ab9 */ /* 0x000fe20000000a00 */
[----:B------:R-:W-:Y:S01]  /*0710*/  IMAD.U32 R4, RZ, RZ, UR4 ;  /* 0x00000004ff047e24 */ /* 0x000fe2000f8e00ff */
[----:B------:R1:W2:Y:S01]  /*0720*/  LDC.64 R14, c[0x4][R16] ;  /* 0x01000000100e7b82 */ /* 0x0002a20000000a00 */
[----:B------:R-:W-:Y:S01]  /*0730*/  IMAD.U32 R5, RZ, RZ, UR5 ;  /* 0x00000005ff057e24 */ /* 0x000fe2000f8e00ff */
[----:B------:R-:W-:Y:S01]  /*0740*/  ULDC.64 UR4, c[0x4][0x90] ;  /* 0x0100240000047ab9 */ /* 0x000fe20000000a00 */
[----:B------:R-:W-:Y:S02]  /*0750*/  IMAD.U32 R10, RZ, RZ, UR6 ;  /* 0x00000006ff0a7e24 */ /* 0x000fe4000f8e00ff */
[----:B------:R-:W-:Y:S02]  /*0760*/  IMAD.U32 R6, RZ, RZ, UR4 ;  /* 0x00000004ff067e24 */ /* 0x000fe4000f8e00ff */
[----:B------:R-:W-:-:S02]  /*0770*/  IMAD.U32 R7, RZ, RZ, UR5 ;  /* 0x00000005ff077e24 */ /* 0x000fc4000f8e00ff */
[----:B------:R-:W-:Y:S02]  /*0780*/  IMAD.U32 R11, RZ, RZ, UR7 ;  /* 0x00000007ff0b7e24 */ /* 0x000fe4000f8e00ff */
[----:B------:R-:W-:Y:S02]  /*0790*/  IMAD.MOV.U32 R8, RZ, RZ, 0x70 ;  /* 0x00000070ff087424 */ /* 0x000fe400078e00ff */
[----:B------:R-:W-:Y:S02]  /*07a0*/  IMAD.MOV.U32 R12, RZ, RZ, 0x1 ;  /* 0x00000001ff0c7424 */ /* 0x000fe400078e00ff */
[----:B-1----:R-:W-:-:S07]  /*07b0*/  IMAD.MOV.U32 R13, RZ, RZ, RZ ;  /* 0x000000ffff0d7224 */ /* 0x002fce00078e00ff */
[----:B------:R-:W-:-:S07]  /*07c0*/  LEPC R20, `(.L_x_7) ;  /* 0x000000001014794e */ /* 0x000fce0000000000 */
[----:B--2---:R-:W-:Y:S05]  /*07d0*/  CALL.ABS.NOINC R14 ;  /* 0x000000000e007343 */ /* 0x004fea0003c00000 */
.L_x_7:
[----:B------:R-:W1:Y:S01]  /*07e0*/  LDC.64 R16, c[0x4][R16] ;  /* 0x0100000010107b82 */ /* 0x000e620000000a00 */
[----:B------:R-:W-:Y:S01]  /*07f0*/  ULDC.64 UR4, c[0x4][0x88] ;  /* 0x0100220000047ab9 */ /* 0x000fe20000000a00 */
[----:B------:R-:W-:Y:S01]  /*0800*/  ULDC.64 UR6, c[0x4][0x90] ;  /* 0x0100240000067ab9 */ /* 0x000fe20000000a00 */
[----:B------:R-:W-:Y:S01]  /*0810*/  MOV R4, UR4 ;  /* 0x0000000400047c02 */ /* 0x000fe20008000f00 */
        /* <DEDUP_REMOVED lines=8> */
[----:B------:R-:W-:-:S07]  /*08a0*/  IMAD.MOV.U32 R13, RZ, RZ, RZ ;  /* 0x000000ffff0d7224 */ /* 0x000fce00078e00ff */
[----:B------:R-:W-:-:S07]  /*08b0*/  LEPC R20, `(.L_x_6) ;  /* 0x000000001014794e */ /* 0x000fce0000000000 */
[----:B-1----:R-:W-:Y:S05]  /*08c0*/  CALL.ABS.NOINC R16 ;  /* 0x0000000010007343 */ /* 0x002fea0003c00000 */
.L_x_6:
[----:B------:R-:W1:Y:S01]  /*08d0*/  S2R R3, SR_CgaCtaId ;  /* 0x0000000000037919 */ /* 0x000e620000008800 */
[----:B------:R-:W-:-:S04]  /*08e0*/  MOV R16, 0x400 ;  /* 0x0000040000107802 */ /* 0x000fc80000000f00 */
[----:B-1----:R-:W-:-:S05]  /*08f0*/  LEA R16, R3, R16, 0x18 ;  /* 0x0000001003107211 */ /* 0x002fca00078ec0ff */
[----:B------:R-:W-:-:S05]  /*0900*/  VIADD R17, R16, 0x1e800 ;  /* 0x0001e80010117836 */ /* 0x000fca0000000000 */
[----:B------:R-:W-:-:S13]  /*0910*/  LOP3.LUT P0, RZ, R17, 0x3ff, RZ, 0xc0, !PT ;  /* 0x000003ff11ff7812 */ /* 0x000fda000780c0ff */
[----:B------:R-:W-:Y:S05]  /*0920*/  @!P0 BRA `(.L_x_8) ;  /* 0x00000000007c8947 */ /* 0x000fea0003800000 */
[----:B------:R-:W-:Y:S01]  /*0930*/  MOV R18, 0x0 ;  /* 0x0000000000127802 */ /* 0x000fe20000000f00 */
[----:B------:R-:W-:Y:S01]  /*0940*/  ULDC.64 UR4, c[0x4][0x88] ;  /* 0x0100220000047ab9 */ /* 0x000fe20000000a00 */
[----:B------:R-:W-:Y:S01]  /*0950*/  ULDC.64 UR6, c[0x4][0x8] ;  /* 0x0100020000067ab9 */ /* 0x000fe20000000a00 */
[----:B------:R-:W-:Y:S01]  /*0960*/  IMAD.U32 R4, RZ, RZ, UR4 ;  /* 0x00000004ff047e24 */ /* 0x000fe2000f8e00ff */
[----:B------:R1:W2:Y:S01]  /*0970*/  LDC.64 R14, c[0x4][R18] ;  /* 0x01000000120e7b82 */ /* 0x0002a20000000a00 */
[----:B------:R-:W-:Y:S01]  /*0980*/  MOV R5, UR5 ;  /* 0x0000000500057c02 */ /* 0x000fe20008000f00 */
        /* <DEDUP_REMOVED lines=10> */
.L_x_9:
[----:B------:R-:W1:Y:S01]  /*0a30*/  LDC.64 R18, c[0x4][R18] ;  /* 0x0100000012127b82 */ /* 0x000e620000000a00 */
[----:B------:R-:W-:Y:S01]  /*0a40*/  ULDC.64 UR4, c[0x4][0x88] ;  /* 0x0100220000047ab9 */ /* 0x000fe20000000a00 */
[----:B------:R-:W-:Y:S01]  /*0a50*/  ULDC.64 UR6, c[0x4][0x10] ;  /* 0x0100040000067ab9 */ /* 0x000fe20000000a00 */
[----:B------:R-:W-:Y:S02]  /*0a60*/  IMAD.U32 R4, RZ, RZ, UR4 ;  /* 0x00000004ff047e24 */ /* 0x000fe4000f8e00ff */
[----:B------:R-:W-:Y:S01]  /*0a70*/  IMAD.U32 R5, RZ, RZ, UR5 ;  /* 0x00000005ff057e24 */ /* 0x000fe2000f8e00ff */
[----:B------:R-:W-:Y:S01]  /*0a80*/  ULDC.64 UR4, c[0x4][0x90] ;  /* 0x0100240000047ab9 */ /* 0x000fe20000000a00 */
[----:B------:R-:W-:Y:S01]  /*0a90*/  IMAD.U32 R10, RZ, RZ, UR6 ;  /* 0x00000006ff0a7e24 */ /* 0x000fe2000f8e00ff */
[----:B------:R-:W-:Y:S01]  /*0aa0*/  MOV R7, UR5 ;  /* 0x0000000500077c02 */ /* 0x000fe20008000f00 */
[----:B------:R-:W-:Y:S02]  /*0ab0*/  IMAD.U32 R6, RZ, RZ, UR4 ;  /* 0x00000004ff067e24 */ /* 0x000fe4000f8e00ff */
[----:B------:R-:W-:-:S02]  /*0ac0*/  IMAD.U32 R11, RZ, RZ, UR7 ;  /* 0x00000007ff0b7e24 */ /* 0x000fc4000f8e00ff */
[----:B------:R-:W-:Y:S02]  /*0ad0*/  IMAD.MOV.U32 R8, RZ, RZ, 0x70 ;  /* 0x00000070ff087424 */ /* 0x000fe400078e00ff */
[----:B------:R-:W-:Y:S02]  /*0ae0*/  IMAD.MOV.U32 R12, RZ, RZ, 0x1 ;  /* 0x00000001ff0c7424 */ /* 0x000fe400078e00ff */
[----:B------:R-:W-:-:S07]  /*0af0*/  IMAD.MOV.U32 R13, RZ, RZ, RZ ;  /* 0x000000ffff0d7224 */ /* 0x000fce00078e00ff */
[----:B------:R-:W-:-:S07]  /*0b00*/  LEPC R20, `(.L_x_8) ;  /* 0x000000001014794e */ /* 0x000fce0000000000 */
[----:B-1----:R-:W-:Y:S05]  /*0b10*/  CALL.ABS.NOINC R18 ;  /* 0x0000000012007343 */ /* 0x002fea0003c00000 */
.L_x_8:
[----:B------:R-:W-:Y:S01]  /*0b20*/  SHF.R.S32.HI R122, RZ, 0x1f, R121 ;  /* 0x0000001fff7a7819 */ /* 0x000fe20000011479 */
[----:B------:R-:W-:-:S03]  /*0b30*/  UMOV UR4, 0xffffffff ;  /* 0xffffffff00047882 */ /* 0x000fc60000000000 */
[----:B------:R-:W-:-:S04]  /*0b40*/  LEA.HI R0, R122, R121, RZ, 0x7 ;  /* 0x000000797a007211 */ /* 0x000fc800078f38ff */
[----:B------:R-:W-:Y:S01]  /*0b50*/  SHF.R.S32.HI R120, RZ, 0x7, R0 ;  /* 0x00000007ff787819 */ /* 0x000fe20000011400 */
[----:B------:R-:W-:Y:S06]  /*0b60*/  BRA.DIV UR4, `(.L_x_10) ;  /* 0x0000007604307947 */ /* 0x000fec000b800000 */
[----:B------:R1:W2:Y:S02]  /*0b70*/  SHFL.IDX PT, R14, R120, RZ, 0x1f ;  /* 0x00001fff780e7589 */ /* 0x0002a400000e0000 */
.L_x_84:
[----:B------:R-:W-:Y:S01]  /*0b80*/  SHF.L.U32 R7, RZ, 0x1f, RZ ;  /* 0x0000001fff077819 */ /* 0x000fe200000006ff */
[----:B------:R-:W-:Y:S01]  /*0b90*/  VIADD R228, R16, 0x6000 ;  /* 0x0000600010e47836 */ /* 0x000fe20000000000 */
[----:B------:R-:W-:Y:S02]  /*0ba0*/  LEA.HI R22, R122, R121, RZ, 0x4 ;  /* 0x000000797a167211 */ /* 0x000fe400078f20ff */
[----:B------:R-:W3:Y:S01]  /*0bb0*/  SYNCS.PHASECHK.TRANS64.TRYWAIT P0, [R16+URZ+0x26800], R7 ;  /* 0x02680007100075a7 */ /* 0x000ee2000800017f */
[----:B------:R-:W-:Y:S02]  /*0bc0*/  LOP3.LUT R0, R0, 0xffffff80, RZ, 0xc0, !PT ;  /* 0xffffff8000007812 */ /* 0x000fe400078ec0ff */
[----:B------:R-:W-:Y:S02]  /*0bd0*/  SHF.R.S32.HI R5, RZ, 0x4, R22 ;  /* 0x00000004ff057819 */ /* 0x000fe40000011416 */
[----:B------:R-:W-:Y:S01]  /*0be0*/  LOP3.LUT P1, RZ, R228, 0x1bf, RZ, 0xc0, !PT ;  /* 0x000001bfe4ff7812 */ /* 0x000fe2000782c0ff */
[----:B------:R-:W-:Y:S01]  /*0bf0*/  IMAD.IADD R123, R121, 0x1, -R0 ;  /* 0x00000001797b7824 */ /* 0x000fe200078e0a00 */
[----:B------:R-:W-:-:S02]  /*0c00*/  LEA.HI R4, R22, R5, RZ, 0x1 ;  /* 0x0000000516047211 */ /* 0x000fc400078f08ff */
[----:B--2---:R-:W-:Y:S02]  /*0c10*/  LEA.HI R0, R14, R14, RZ, 0x1 ;  /* 0x0000000e0e007211 */ /* 0x004fe400078f08ff */
[----:B------:R-:W-:Y:S02]  /*0c20*/  SHF.R.S32.HI R126, RZ, 0x1f, R123 ;  /* 0x0000001fff7e7819 */ /* 0x000fe4000001147b */
[----:B------:R-:W-:Y:S02]  /*0c30*/  LOP3.LUT R4, R4, 0xfffffffe, RZ, 0xc0, !PT ;  /* 0xfffffffe04047812 */ /* 0x000fe400078ec0ff */
[----:B------:R-:W-:Y:S02]  /*0c40*/  LOP3.LUT R3, R0, 0xfffffffe, RZ, 0xc0, !PT ;  /* 0xfffffffe00037812 */ /* 0x000fe400078ec0ff */
[----:B------:R-:W-:Y:S01]  /*0c50*/  LEA.HI R127, R126, R123, RZ, 0x2 ;  /* 0x0000007b7e7f7211 */ /* 0x000fe200078f10ff */
[----:B------:R-:W-:Y:S01]  /*0c60*/  IMAD.IADD R125, R5, 0x1, -R4 ;  /* 0x00000001057d7824 */ /* 0x000fe200078e0a04 */
[----:B------:R-:W-:Y:S01]  /*0c70*/  LEA.HI R0, R122, R121, RZ, 0x5 ;  /* 0x000000797a007211 */ /* 0x000fe200078f28ff */
[----:B------:R-:W-:Y:S01]  /*0c80*/  IMAD.IADD R18, R14, 0x1, -R3 ;  /* 0x000000010e127824 */ /* 0x000fe200078e0a03 */
[----:B------:R-:W-:Y:S01]  /*0c90*/  LOP3.LUT R4, R127, 0x7ffffffc, RZ, 0xc0, !PT ;  /* 0x7ffffffc7f047812 */ /* 0x000fe200078ec0ff */
[----:B---3--:R-:W-:Y:S06]  /*0ca0*/  @P0 BRA `(.L_x_11) ;  /* 0x0000000000080947 */ /* 0x008fec0003800000 */
[----:B------:R-:W2:Y:S02]  /*0cb0*/  SYNCS.PHASECHK.TRANS64.TRYWAIT P0, [R16+URZ+0x26800], R7 ;  /* 0x02680007100075a7 */ /* 0x000ea4000800017f */
[----:B--2---:R-:W-:Y:S05]  /*0cc0*/  @!P0 BRA `(.L_x_12) ;  /* 0x0000007000f88947 */ /* 0x004fea0003800000 */
.L_x_11:
[----:B------:R-:W-:Y:S01]  /*0cd0*/  LOP3.LUT P0, RZ, R228, 0x1bf, RZ, 0xc0, !PT ;  /* 0x000001bfe4ff7812 */ /* 0x000fe2000780c0ff */
[----:B------:R-:W-:Y:S01]  /*0ce0*/  IMAD.IADD R19, R123, 0x1, -R4 ;  /* 0x000000017b137824 */ /* 0x000fe200078e0a04 */
[----:B------:R-:W-:-:S11]  /*0cf0*/  SHF.R.S32.HI R124, RZ, 0x5, R0 ;  /* 0x00000005ff7c7819 */ /* 0x000fd60000011400 */
[----:B------:R-:W-:Y:S05]  /*0d00*/  @!P0 BRA `(.L_x_13) ;  /* 0x0000000000408947 */ /* 0x000fea0003800000 */
[----:B------:R-:W-:Y:S01]  /*0d10*/  MOV R0, 0x0 ;  /* 0x0000000000007802 */ /* 0x000fe20000000f00 */
[----:B------:R-:W-:Y:S01]  /*0d20*/  ULDC.64 UR4, c[0x4][0x88] ;  /* 0x0100220000047ab9 */ /* 0x000fe20000000a00 */
[----:B------:R-:W-:Y:S01]  /*0d30*/  ULDC.64 UR6, c[0x4][0x90] ;  /* 0x0100240000067ab9 */ /* 0x000fe20000000a00 */
[----:B------:R-:W-:Y:S01]  /*0d40*/  MOV R4, UR4 ;  /* 0x0000000400047c02 */ /* 0x000fe20008000f00 */
[----:B------:R3:W4:Y:S01]  /*0d50*/  LDC.64 R14, c[0x4][R0] ;  /* 0x01000000000e7b82 */ /* 0x0007220000000a00 */
[----:B------:R-:W-:Y:S01]  /*0d60*/  IMAD.U32 R5, RZ, RZ, UR5 ;  /* 0x00000005ff057e24 */ /* 0x000fe2000f8e00ff */
[----:B------:R-:W-:Y:S01]  /*0d70*/  ULDC.64 UR4, c[0x4][0x18] ;  /* 0x0100060000047ab9 */ /* 0x000fe20000000a00 */
[----:B------:R-:W-:Y:S02]  /*0d80*/  IMAD.U32 R6, RZ, RZ, UR6 ;  /* 0x00000006ff067e24 */ /* 0x000fe4000f8e00ff */
[----:B--2---:R-:W-:Y:S02]  /*0d90*/  IMAD.U32 R7, RZ, RZ, UR7 ;  /* 0x00000007ff077e24 */ /* 0x004fe4000f8e00ff */
[----:B------:R-:W-:-:S02]  /*0da0*/  IMAD.U32 R10, RZ, RZ, UR4 ;  /* 0x00000004ff0a7e24 */ /* 0x000fc4000f8e00ff */
[----:B------:R-:W-:Y:S02]  /*0db0*/  IMAD.U32 R11, RZ, RZ, UR5 ;  /* 0x00000005ff0b7e24 */ /* 0x000fe4000f8e00ff */
[----:B------:R-:W-:Y:S02]  /*0dc0*/  IMAD.MOV.U32 R8, RZ, RZ, 0x70 ;  /* 0x00000070ff087424 */ /* 0x000fe400078e00ff */
[----:B------:R-:W-:Y:S02]  /*0dd0*/  IMAD.MOV.U32 R12, RZ, RZ, 0x1 ;  /* 0x00000001ff0c7424 */ /* 0x000fe400078e00ff */
[----:B---3--:R-:W-:-:S07]  /*0de0*/  IMAD.MOV.U32 R13, RZ, RZ, RZ ;  /* 0x000000ffff0d7224 */ /* 0x008fce00078e00ff */
[----:B------:R-:W-:-:S07]  /*0df0*/  LEPC R20, `(.L_x_13) ;  /* 0x000000001014794e */ /* 0x000fce0000000000 */
[----:B-1--4-:R-:W-:Y:S05]  /*0e00*/  CALL.ABS.NOINC R14 ;  /* 0x000000000e007343 */ /* 0x012fea0003c00000 */
.L_x_13:
[----:B------:R-:W-:Y:S01]  /*0e10*/  LOP3.LUT R22, R22, 0xfffffff0, RZ, 0xc0, !PT ;  /* 0xfffffff016167812 */ /* 0x000fe200078ec0ff */
[----:B------:R-:W-:Y:S01]  /*0e20*/  IMAD.SHL.U32 R6, R125, 0x8, RZ ;  /* 0x000000087d067824 */ /* 0x000fe200078e00ff */
[----:B------:R-:W-:Y:S05]  /*0e30*/  WARPSYNC.ALL ;  /* 0x0000000000007948 */ /* 0x000fea0003800000 */
[----:B------:R-:W-:Y:S01]  /*0e40*/  IMAD.IADD R22, R121, 0x1, -R22 ;  /* 0x0000000179167824 */ /* 0x000fe200078e0a16 */
[----:B------:R-:W-:Y:S01]  /*0e50*/  ULDC UR4, c[0x0][0x280] ;  /* 0x0000a00000047ab9 */ /* 0x000fe20000000800 */
[----:B------:R-:W-:Y:S01]  /*0e60*/  IMAD.MOV.U32 R23, RZ, RZ, 0x20 ;  /* 0x00000020ff177424 */ /* 0x000fe200078e00ff */
[----:B------:R-:W-:Y:S01]  /*0e70*/  UISETP.GE.AND UP0, UPT, UR4, 0x1, UPT ;  /* 0x000000010400788c */ /* 0x000fe2000bf06270 */
[----:B------:R-:W-:-:S02]  /*0e80*/  CS2R R118, SRZ ;  /* 0x0000000000767805 */ /* 0x000fc4000001ff00 */
[----:B------:R-:W-:Y:S02]  /*0e90*/  LEA.HI R0, R22, R22, RZ, 0x1 ;  /* 0x0000001616007211 */ /* 0x000fe400078f08ff */
[----:B------:R-:W-:Y:S02]  /*0ea0*/  CS2R R116, SRZ ;  /* 0x0000000000747805 */ /* 0x000fe4000001ff00 */
[----:B------:R-:W-:Y:S02]  /*0eb0*/  SHF.R.S32.HI R5, RZ, 0x1f, R22 ;  /* 0x0000001fff057819 */ /* 0x000fe40000011416 */
[----:B------:R-:W-:Y:S02]  /*0ec0*/  CS2R R114, SRZ ;  /* 0x0000000000727805 */ /* 0x000fe4000001ff00 */
[----:B------:R-:W-:Y:S02]  /*0ed0*/  SHF.R.S32.HI R3, RZ, 0x1, R0 ;  /* 0x00000001ff037819 */ /* 0x000fe40000011400 */
[----:B------:R-:W-:-:S02]  /*0ee0*/  CS2R R112, SRZ ;  /* 0x0000000000707805 */ /* 0x000fc4000001ff00 */
[----:B------:R-:W-:Y:S02]  /*0ef0*/  SHF.R.S32.HI R4, RZ, 0x1f, R0 ;  /* 0x0000001fff047819 */ /* 0x000fe40000011400 */
[----:B------:R-:W-:Y:S02]  /*0f00*/  CS2R R110, SRZ ;  /* 0x00000000006e7805 */ /* 0x000fe4000001ff00 */
[----:B------:R-:W-:Y:S02]  /*0f10*/  LEA.HI R5, R5, R22, RZ, 0x3 ;  /* 0x0000001605057211 */ /* 0x000fe400078f18ff */
[----:B------:R-:W-:Y:S02]  /*0f20*/  CS2R R108, SRZ ;  /* 0x00000000006c7805 */ /* 0x000fe4000001ff00 */
[----:B------:R-:W-:Y:S02]  /*0f30*/  LEA.HI R4, R4, R3, RZ, 0x2 ;  /* 0x0000000304047211 */ /* 0x000fe400078f10ff */
[----:B------:R-:W-:-:S02]  /*0f40*/  CS2R R106, SRZ ;  /* 0x00000000006a7805 */ /* 0x000fc4000001ff00 */
[----:B--2---:R-:W-:Y:S02]  /*0f50*/  SHF.L.U32 R7, R5, 0x5, RZ ;  /* 0x0000000505077819 */ /* 0x004fe400000006ff */
[----:B------:R-:W-:Y:S02]  /*0f60*/  CS2R R104, SRZ ;  /* 0x0000000000687805 */ /* 0x000fe4000001ff00 */
[----:B------:R-:W-:Y:S02]  /*0f70*/  LOP3.LUT R4, R4, 0xfffffffc, RZ, 0xc0, !PT ;  /* 0xfffffffc04047812 */ /* 0x000fe400078ec0ff */
[----:B------:R-:W-:Y:S02]  /*0f80*/  CS2R R102, SRZ ;  /* 0x0000000000667805 */ /* 0x000fe4000001ff00 */
[----:B------:R-:W-:Y:S02]  /*0f90*/  LOP3.LUT R5, R0, 0x7fffffe, RZ, 0xc0, !PT ;  /* 0x07fffffe00057812 */ /* 0x000fe400078ec0ff */
[----:B------:R-:W-:-:S02]  /*0fa0*/  CS2R R100, SRZ ;  /* 0x0000000000647805 */ /* 0x000fc4000001ff00 */
[----:B------:R-:W-:Y:S01]  /*0fb0*/  LOP3.LUT R7, R7, 0xffffff00, RZ, 0xc0, !PT ;  /* 0xffffff0007077812 */ /* 0x000fe200078ec0ff */
[----:B------:R-:W-:Y:S01]  /*0fc0*/  IMAD.IADD R4, R3, 0x1, -R4 ;  /* 0x0000000103047824 */ /* 0x000fe200078e0a04 */
[----:B------:R-:W-:Y:S01]  /*0fd0*/  CS2R R98, SRZ ;  /* 0x0000000000627805 */ /* 0x000fe2000001ff00 */
[----:B------:R-:W-:Y:S01]  /*0fe0*/  IMAD.IADD R5, R22, 0x1, -R5 ;  /* 0x0000000116057824 */ /* 0x000fe200078e0a05 */
[----:B------:R-:W-:Y:S01]  /*0ff0*/  CS2R R96, SRZ ;  /* 0x0000000000607805 */ /* 0x000fe2000001ff00 */
[C---:B------:R-:W-:Y:S01]  /*1000*/  IMAD.SHL.U32 R3, R4.reuse, 0x40, RZ ;  /* 0x0000004004037824 */ /* 0x040fe200078e00ff */
[----:B------:R-:W-:Y:S01]  /*1010*/  LOP3.LUT P0, RZ, R4, 0x2, RZ, 0xc0, !PT ;  /* 0x0000000204ff7812 */ /* 0x000fe2000780c0ff */
[----:B------:R-:W-:Y:S01]  /*1020*/  IMAD R0, R124, 0x200, R7 ;  /* 0x000002007c007824 */ /* 0x000fe200078e0207 */
[----:B------:R-:W-:Y:S02]  /*1030*/  CS2R R94, SRZ ;  /* 0x00000000005e7805 */ /* 0x000fe4000001ff00 */
[----:B------:R-:W-:-:S02]  /*1040*/  CS2R R92, SRZ ;  /* 0x00000000005c7805 */ /* 0x000fc4000001ff00 */
[----:B------:R-:W-:Y:S01]  /*1050*/  LOP3.LUT R3, R3, 0xc0, RZ, 0xc0, !PT ;  /* 0x000000c003037812 */ /* 0x000fe200078ec0ff */
[----:B------:R-:W-:Y:S01]  /*1060*/  IMAD R0, R5, 0x20, R0 ;  /* 0x0000002005007824 */ /* 0x000fe200078e0200 */
[----:B------:R-:W-:Y:S02]  /*1070*/  SEL R23, R23, 0xffffffe0, !P0 ;  /* 0xffffffe017177807 */ /* 0x000fe40004000000 */
[----:B------:R-:W-:Y:S02]  /*1080*/  CS2R R90, SRZ ;  /* 0x00000000005a7805 */ /* 0x000fe4000001ff00 */
[----:B------:R-:W-:Y:S02]  /*1090*/  LOP3.LUT R6, R3, 0x8, R6, 0xf8, !PT ;  /* 0x0000000803067812 */ /* 0x000fe400078ef806 */
[----:B------:R-:W-:Y:S02]  /*10a0*/  CS2R R88, SRZ ;  /* 0x0000000000587805 */ /* 0x000fe4000001ff00 */
[----:B------:R-:W-:-:S02]  /*10b0*/  SHF.R.U32.HI R3, RZ, 0x3, R3 ;  /* 0x00000003ff037819 */ /* 0x000fc40000011603 */
[----:B------:R-:W-:Y:S02]  /*10c0*/  CS2R R86, SRZ ;  /* 0x0000000000567805 */ /* 0x000fe4000001ff00 */
[----:B------:R-:W-:Y:S02]  /*10d0*/  PLOP3.LUT P0, PT, PT, PT, UP0, 0x80, 0x0 ;  /* 0x000000000000781c */ /* 0x000fe40003f0f008 */
[----:B------:R-:W-:Y:S02]  /*10e0*/  CS2R R84, SRZ ;  /* 0x0000000000547805 */ /* 0x000fe4000001ff00 */
[----:B------:R-:W-:Y:S02]  /*10f0*/  LOP3.LUT R3, R6, R3, RZ, 0x3c, !PT ;  /* 0x0000000306037212 */ /* 0x000fe400078e3cff */
[----:B------:R-:W-:Y:S02]  /*1100*/  CS2R R82, SRZ ;  /* 0x0000000000527805 */ /* 0x000fe4000001ff00 */
[----:B------:R-:W-:-:S02]  /*1110*/  CS2R R80, SRZ ;  /* 0x0000000000507805 */ /* 0x000fc4000001ff00 */
[----:B------:R-:W-:Y:S02]  /*1120*/  CS2R R78, SRZ ;  /* 0x00000000004e7805 */ /* 0x000fe4000001ff00 */
[----:B------:R-:W-:Y:S01]  /*1130*/  CS2R R76, SRZ ;  /* 0x00000000004c7805 */ /* 0x000fe2000001ff00 */
[----:B------:R-:W-:Y:S01]  /*1140*/  IMAD.IADD R3, R3, 0x1, R0 ;  /* 0x0000000103037824 */ /* 0x000fe200078e0200 */
[----:B------:R-:W-:Y:S02]  /*1150*/  CS2R R74, SRZ ;  /* 0x00000000004a7805 */ /* 0x000fe4000001ff00 */
[----:B------:R-:W-:Y:S02]  /*1160*/  CS2R R72, SRZ ;  /* 0x0000000000487805 */ /* 0x000fe4000001ff00 */
[----:B------:R-:W-:Y:S01]  /*1170*/  CS2R R70, SRZ ;  /* 0x0000000000467805 */ /* 0x000fe2000001ff00 */
[----:B------:R-:W-:Y:S01]  /*1180*/  IMAD R22, R3, 0x2, R16 ;  /* 0x0000000203167824 */ /* 0x000fe200078e0210 */
[----:B------:R-:W-:-:S02]  /*1190*/  CS2R R68, SRZ ;  /* 0x0000000000447805 */ /* 0x000fc4000001ff00 */
[----:B------:R-:W-:Y:S02]  /*11a0*/  CS2R R66, SRZ ;  /* 0x0000000000427805 */ /* 0x000fe4000001ff00 */
[----:B------:R-:W-:Y:S01]  /*11b0*/  CS2R R64, SRZ ;  /* 0x0000000000407805 */ /* 0x000fe2000001ff00 */
[----:B------:R-:W-:Y:S01]  /*11c0*/  IMAD.IADD R23, R22, 0x1, R23 ;  /* 0x0000000116177824 */ /* 0x000fe200078e0217 */
[----:B------:R2:W3:Y:S01]  /*11d0*/  LDSM.16.M88.4 R184, [R22+0x6000] ;  /* 0x0060000016b8783b */ /* 0x0004e20000000200 */
[----:B------:R-:W-:Y:S02]  /*11e0*/  CS2R R62, SRZ ;  /* 0x00000000003e7805 */ /* 0x000fe4000001ff00 */
[----:B------:R-:W-:Y:S02]  /*11f0*/  CS2R R60, SRZ ;  /* 0x00000000003c7805 */ /* 0x000fe4000001ff00 */
[----:B------:R-:W-:Y:S01]  /*1200*/  CS2R R58, SRZ ;  /* 0x00000000003a7805 */ /* 0x000fe2000001ff00 */
[----:B------:R2:W4:Y:S01]  /*1210*/  LDSM.16.M88.4 R188, [R22+0x8000] ;  /* 0x0080000016bc783b */ /* 0x0005220000000200 */
[----:B------:R-:W-:-:S02]  /*1220*/  CS2R R56, SRZ ;  /* 0x0000000000387805 */ /* 0x000fc4000001ff00 */
[----:B------:R-:W-:Y:S02]  /*1230*/  CS2R R54, SRZ ;  /* 0x0000000000367805 */ /* 0x000fe4000001ff00 */
[----:B------:R-:W-:Y:S01]  /*1240*/  CS2R R52, SRZ ;  /* 0x0000000000347805 */ /* 0x000fe2000001ff00 */
[----:B------:R2:W5:Y:S01]  /*1250*/  LDSM.16.M88.4 R192, [R22+0xa000] ;  /* 0x00a0000016c0783b */ /* 0x0005620000000200 */
[----:B------:R-:W-:Y:S02]  /*1260*/  CS2R R50, SRZ ;  /* 0x0000000000327805 */ /* 0x000fe4000001ff00 */
[----:B------:R-:W-:Y:S02]  /*1270*/  CS2R R48, SRZ ;  /* 0x0000000000307805 */ /* 0x000fe4000001ff00 */
[----:B------:R-:W-:Y:S01]  /*1280*/  CS2R R46, SRZ ;  /* 0x00000000002e7805 */ /* 0x000fe2000001ff00 */
[----:B------:R2:W1:Y:S01]  /*1290*/  LDSM.16.M88.4 R196, [R23+0x6000] ;  /* 0x0060000017c4783b */ /* 0x0004620000000200 */
[----:B------:R-:W-:-:S02]  /*12a0*/  CS2R R44, SRZ ;  /* 0x00000000002c7805 */ /* 0x000fc4000001ff00 */
[----:B------:R-:W-:Y:S02]  /*12b0*/  CS2R R42, SRZ ;  /* 0x00000000002a7805 */ /* 0x000fe4000001ff00 */
[----:B------:R-:W-:Y:S01]  /*12c0*/  CS2R R40, SRZ ;  /* 0x0000000000287805 */ /* 0x000fe2000001ff00 */
[----:B------:R2:W1:Y:S01]  /*12d0*/  LDSM.16.M88.4 R200, [R23+0x8000] ;  /* 0x0080000017c8783b */ /* 0x0004620000000200 */
[----:B------:R-:W-:Y:S02]  /*12e0*/  CS2R R38, SRZ ;  /* 0x0000000000267805 */ /* 0x000fe4000001ff00 */
[----:B------:R-:W-:Y:S02]  /*12f0*/  CS2R R36, SRZ ;  /* 0x0000000000247805 */ /* 0x000fe4000001ff00 */
[----:B------:R-:W-:Y:S01]  /*1300*/  CS2R R34, SRZ ;  /* 0x0000000000227805 */ /* 0x000fe2000001ff00 */
[----:B------:R2:W1:Y:S01]  /*1310*/  LDSM.16.M88.4 R204, [R23+0xa000] ;  /* 0x00a0000017cc783b */ /* 0x0004620000000200 */
[----:B------:R-:W-:-:S02]  /*1320*/  CS2R R32, SRZ ;  /* 0x0000000000207805 */ /* 0x000fc4000001ff00 */
[----:B------:R-:W-:Y:S02]  /*1330*/  CS2R R30, SRZ ;  /* 0x00000000001e7805 */ /* 0x000fe4000001ff00 */
[----:B------:R-:W-:Y:S02]  /*1340*/  CS2R R28, SRZ ;  /* 0x00000000001c7805 */ /* 0x000fe4000001ff00 */
[----:B------:R-:W-:Y:S02]  /*1350*/  CS2R R26, SRZ ;  /* 0x00000000001a7805 */ /* 0x000fe4000001ff00 */
[----:B------:R-:W-:Y:S01]  /*1360*/  CS2R R24, SRZ ;  /* 0x0000000000187805 */ /* 0x000fe2000001ff00 */
[----:B--23--:R-:W-:Y:S06]  /*1370*/  @!P0 BRA `(.L_x_14) ;  /* 0x0000002c00d48947 */ /* 0x00cfec0003800000 */
[----:B------:R-:W2:Y:S01]  /*1380*/  S2R R6, SR_CTAID.X ;  /* 0x0000000000067919 */ /* 0x000ea20000002500 */
[----:B------:R-:W2:Y:S01]  /*1390*/  LDC R7, c[0x0][0x290] ;  /* 0x0000a400ff077b82 */ /* 0x000ea20000000800 */
[----:B------:R-:W-:Y:S01]  /*13a0*/  IMAD.SHL.U32 R0, R121, 0x40, RZ ;  /* 0x0000004079007824 */ /* 0x000fe200078e00ff */
[----:B------:R-:W-:Y:S01]  /*13b0*/  SHF.L.U32 R3, R124, 0x4, RZ ;  /* 0x000000047c037819 */ /* 0x000fe200000006ff */
[----:B------:R-:W-:Y:S01]  /*13c0*/  UIADD3 UR4, UR4, 0x3f, URZ ;  /* 0x0000003f04047890 */ /* 0x000fe2000fffe03f */
[----:B------:R-:W-:Y:S01]  /*13d0*/  LEA.HI R122, R122, R121, RZ, 0x3 ;  /* 0x000000797a7a7211 */ /* 0x000fe200078f18ff */
[----:B------:R-:W-:Y:S01]  /*13e0*/  IMAD R125, R120, 0x8, R125 ;  /* 0x00000008787d7824 */ /* 0x000fe200078e027d */
[----:B------:R-:W-:Y:S01]  /*13f0*/  LOP3.LUT R0, R0, 0x1c0, RZ, 0xc0, !PT ;  /* 0x000001c000007812 */ /* 0x000fe200078ec0ff */
[----:B------:R-:W-:Y:S01]  /*1400*/  USHF.R.S32.HI UR5, URZ, 0x1f, UR4 ;  /* 0x0000001f3f057899 */ /* 0x000fe20008011404 */
[----:B------:R-:W-:Y:S01]  /*1410*/  LEA.HI R126, R126, R123, RZ, 0x5 ;  /* 0x0000007b7e7e7211 */ /* 0x000fe200078f28ff */
[----:B------:R-:W-:Y:S01]  /*1420*/  IMAD.MOV.U32 R119, RZ, RZ, RZ ;  /* 0x000000ffff777224 */ /* 0x000fe200078e00ff */
[----:B------:R-:W-:Y:S01]  /*1430*/  LOP3.LUT R3, R0, 0x30, R3, 0xf8, !PT ;  /* 0x0000003000037812 */ /* 0x000fe200078ef803 */
[----:B------:R-:W-:Y:S01]  /*1440*/  ULEA.HI UR5, UR5, UR4, URZ, 0x6 ;  /* 0x0000000405057291 */ /* 0x000fe2000f8f303f */
[----:B------:R-:W-:Y:S01]  /*1450*/  SHF.R.S32.HI R126, RZ, 0x5, R126 ;  /* 0x00000005ff7e7819 */ /* 0x000fe2000001147e */
[----:B------:R-:W-:Y:S01]  /*1460*/  ULOP3.LUT UR11, UR38, 0x1, URZ, 0xfc, !UPT ;  /* 0x00000001260b7892 */ /* 0x000fe2000f8efc3f */
[----:B------:R-:W-:Y:S01]  /*1470*/  LOP3.LUT R5, R3, 0x8, R122, 0xf8, !PT ;  /* 0x0000000803057812 */ /* 0x000fe200078ef87a */
[----:B------:R-:W-:Y:S01]  /*1480*/  USHF.R.S32.HI UR7, URZ, 0x6, UR5 ;  /* 0x000000063f077899 */ /* 0x000fe20008011405 */
[----:B------:R-:W-:Y:S01]  /*1490*/  SHF.R.U32.HI R4, RZ, 0x3, R0 ;  /* 0x00000003ff047819 */ /* 0x000fe20000011600 */
[----:B------:R-:W-:Y:S01]  /*14a0*/  UMOV UR4, URZ ;  /* 0x0000003f00047c82 */ /* 0x000fe20008000000 */
[--C-:B------:R-:W-:Y:S01]  /*14b0*/  SHF.R.S32.HI R0, RZ, 0x2, R127.reuse ;  /* 0x00000002ff007819 */ /* 0x100fe2000001147f */
[----:B------:R-:W-:Y:S01]  /*14c0*/  UMOV UR5, URZ ;  /* 0x0000003f00057c82 */ /* 0x000fe20008000000 */
[----:B------:R-:W-:Y:S01]  /*14d0*/  SHF.R.S32.HI R127, RZ, 0x1f, R127 ;  /* 0x0000001fff7f7819 */ /* 0x000fe2000001147f */
[----:B------:R-:W-:Y:S01]  /*14e0*/  UMOV UR6, URZ ;  /* 0x0000003f00067c82 */ /* 0x000fe20008000000 */
[----:B------:R-:W-:Y:S01]  /*14f0*/  LOP3.LUT R4, R5, R4, RZ, 0x3c, !PT ;  /* 0x0000000405047212 */ /* 0x000fe200078e3cff */
[----:B------:R-:W-:Y:S01]  /*1500*/  IMAD R5, R120, 0x300, R123 ;  /* 0x0000030078057824 */ /* 0x000fe200078e027b */
[----:B------:R-:W-:Y:S01]  /*1510*/  LEA.HI R127, R127, R0, RZ, 0x3 ;  /* 0x000000007f7f7211 */ /* 0x000fe200078f18ff */
[----:B------:R-:W-:Y:S01]  /*1520*/  ULDC UR13, c[0x0][0x75c] ;  /* 0x0001d700000d7ab9 */ /* 0x000fe20000000800 */
[----:B------:R-:W-:Y:S01]  /*1530*/  ULDC UR14, c[0x0][0x744] ;  /* 0x0001d100000e7ab9 */ /* 0x000fe20000000800 */
[----:B------:R-:W-:Y:S01]  /*1540*/  IMAD.SHL.U32 R5, R5, 0x4, RZ ;  /* 0x0000000405057824 */ /* 0x000fe200078e00ff */
[----:B------:R-:W-:Y:S01]  /*1550*/  LOP3.LUT R127, R127, 0xfffffff8, RZ, 0xc0, !PT ;  /* 0xfffffff87f7f7812 */ /* 0x000fe200078ec0ff */
[----:B------:R-:W-:-:S02]  /*1560*/  IMAD.U32 R4, R125, 0x200, R4 ;  /* 0x000002007d047824 */ /* 0x000fc400078e0004 */
[----:B--2---:R-:W-:-:S04]  /*1570*/  IMAD R3, R6, -0x80, R7 ;  /* 0xffffff8006037824 */ /* 0x004fc800078e0207 */
[----:B------:R-:W-:Y:S01]  /*1580*/  IMAD R126, R126, -0x10, R3 ;  /* 0xfffffff07e7e7824 */ /* 0x000fe200078e0203 */
[----:B------:R-:W-:-:S04]  /*1590*/  LEA.HI R3, R120, R120, RZ, 0x1 ;  /* 0x0000007878037211 */ /* 0x000fc800078f08ff */
[----:B------:R-:W-:Y:S02]  /*15a0*/  LOP3.LUT R3, R3, 0xfffffffe, RZ, 0xc0, !PT ;  /* 0xfffffffe03037812 */ /* 0x000fe400078ec0ff */
[----:B------:R-:W-:Y:S01]  /*15b0*/  IADD3 R126, R126, R127, -R0 ;  /* 0x0000007f7e7e7210 */ /* 0x000fe20007ffe800 */
[----:B------:R-:W-:Y:S02]  /*15c0*/  IMAD R0, R5, 0x4, R16 ;  /* 0x0000000405007824 */ /* 0x000fe400078e0210 */
[----:B------:R-:W-:-:S04]  /*15d0*/  IMAD.IADD R3, R120, 0x1, -R3 ;  /* 0x0000000178037824 */ /* 0x000fc800078e0a03 */
[----:B------:R-:W-:-:S07]  /*15e0*/  IMAD R3, R3, -0x40, R126 ;  /* 0xffffffc003037824 */ /* 0x000fce00078e027e */
.L_x_25:
[----:B------:R-:W-:-:S06]  /*15f0*/  UISETP.NE.AND UP0, UPT, UR11, 0x3, UPT ;  /* 0x000000030b00788c */ /* 0x000fcc000bf05270 */
[----:B------:R-:W-:-:S13]  /*1600*/  PLOP3.LUT P0, PT, PT, PT, UP0, 0x80, 0x0 ;  /* 0x000000000000781c */ /* 0x000fda0003f0f008 */
[----:B-1----:R-:W-:Y:S05]  /*1610*/  @!P0 BRA `(.L_x_15) ;  /* 0x0000000000048947 */ /* 0x002fea0003800000 */
[----:B------:R-:W-:Y:S01]  /*1620*/  BPT.TRAP 0x1 ;  /* 0x000000040000795c */ /* 0x000fe20000300000 */
.L_x_15:
[----:B------:R-:W-:Y:S01]  /*1630*/  R2UR UR8, R16 ;  /* 0x00000000100872ca */ /* 0x000fe200000e0000 */
[----:B------:R-:W-:-:S05]  /*1640*/  IMAD.U32 R6, RZ, RZ, UR5 ;  /* 0x00000005ff067e24 */ /* 0x000fca000f8e00ff */
[----:B------:R-:W-:-:S07]  /*1650*/  SHF.L.U32 R6, R6, 0x1f, RZ ;  /* 0x0000001f06067819 */ /* 0x000fce00000006ff */
[----:B------:R-:W-:-:S09]  /*1660*/  ULEA UR8, UR6, UR8, 0x3 ;  /* 0x0000000806087291 */ /* 0x000fd2000f8e183f */
[----:B------:R2:W3:Y:S01]  /*1670*/  SYNCS.PHASECHK.TRANS64.TRYWAIT P1, [UR8+0x26810], R6 ;  /* 0x02681006ff0075a7 */ /* 0x0004e20008020148 */
[----:B------:R-:W-:Y:S05]  /*1680*/  @!P0 BRA `(.L_x_16) ;  /* 0x0000000000048947 */ /* 0x000fea0003800000 */
[----:B------:R-:W-:Y:S01]  /*1690*/  BPT.TRAP 0x1 ;  /* 0x000000040000795c */ /* 0x000fe20000300000 */
.L_x_16:
[----:B---3--:R-:W-:Y:S05]  /*16a0*/  @P1 BRA `(.L_x_17) ;  /* 0x0000000000081947 */ /* 0x008fea0003800000 */
[----:B------:R-:W3:Y:S02]  /*16b0*/  SYNCS.PHASECHK.TRANS64.TRYWAIT P1, [UR8+0x26810], R6 ;  /* 0x02681006ff0075a7 */ /* 0x000ee40008020148 */
[----:B---3--:R-:W-:Y:S05]  /*16c0*/  @!P1 BRA `(.L_x_18) ;  /* 0x00000068008c9947 */ /* 0x008fea0003800000 */
.L_x_17:
[----:B------:R-:W-:Y:S01]  /*16d0*/  R2UR UR9, R16 ;  /* 0x00000000100972ca */ /* 0x000fe200000e0000 */
[----:B---3--:R-:W-:Y:S01]  /*16e0*/  IMAD R5, R18, 0x800, R16 ;  /* 0x0000080012057824 */ /* 0x008fe200078e0210 */
[----:B------:R-:W-:Y:S01]  /*16f0*/  WARPGROUP.ARRIVE ;  /* 0x00000000000079c5 */ /* 0x000fe20000000000 */
[----:B------:R-:W-:Y:S01]  /*1700*/  UMOV UR17, 0xc0000010 ;  /* 0xc000001000117882 */ /* 0x000fe20000000000 */
[----:B------:R-:W-:Y:S01]  /*1710*/  UMOV UR19, 0x80000020 ;  /* 0x8000002000137882 */ /* 0x000fe20000000000 */
[----:B------:R-:W-:Y:S01]  /*1720*/  IMAD.U32 R8, RZ, RZ, UR6 ;  /* 0x00000006ff087e24 */ /* 0x000fe2000f8e00ff */
[----:B------:R-:W-:-:S03]  /*1730*/  R2UR UR10, R5 ;  /* 0x00000000050a72ca */ /* 0x000fc600000e0000 */
[----:B------:R-:W-:-:S04]  /*1740*/  IMAD R5, R8, 0x20, R19 ;  /* 0x0000002008057824 */ /* 0x000fc800078e0213 */
[----:B------:R-:W-:Y:S01]  /*1750*/  UIADD3 UR9, UR9, 0x12000, URZ ;  /* 0x0001200009097890 */ /* 0x000fe2000fffe03f */
[----:B------:R-:W-:-:S03]  /*1760*/  SHF.L.U32 R5, R5, 0x1, RZ ;  /* 0x0000000105057819 */ /* 0x000fc600000006ff */
[----:B------:R-:W-:Y:S02]  /*1770*/  USHF.R.U32.HI UR9, URZ, 0x4, UR9 ;  /* 0x000000043f097899 */ /* 0x000fe40008011609 */
[----:B------:R-:W-:Y:S01]  /*1780*/  USHF.R.U32.HI UR10, URZ, 0x4, UR10 ;  /* 0x000000043f0a7899 */ /* 0x000fe2000801160a */
[----:B------:R-:W-:Y:S01]  /*1790*/  IMAD R5, R5, 0x4, R16 ;  /* 0x0000000405057824 */ /* 0x000fe200078e0210 */
[----:B------:R-:W-:Y:S02]  /*17a0*/  ULOP3.LUT UR9, UR9, 0x3fff, URZ, 0xc0, !UPT ;  /* 0x00003fff09097892 */ /* 0x000fe4000f8ec03f */
[----:B------:R-:W-:Y:S02]  /*17b0*/  ULOP3.LUT UR10, UR10, 0x3fff, URZ, 0xc0, !UPT ;  /* 0x00003fff0a0a7892 */ /* 0x000fe4000f8ec03f */
[----:B------:R-:W-:Y:S02]  /*17c0*/  ULOP3.LUT UR15, UR9, 0x10000, URZ, 0xfc, !UPT ;  /* 0x00010000090f7892 */ /* 0x000fe4000f8efc3f */
[----:B------:R-:W-:-:S02]  /*17d0*/  ULOP3.LUT UR12, UR10, 0x10000, URZ, 0xfc, !UPT ;  /* 0x000100000a0c7892 */ /* 0x000fc4000f8efc3f */
[----:B------:R-:W-:-:S05]  /*17e0*/  UIMAD UR10, UR6, 0x300, UR15 ;  /* 0x00000300060a78a4 */ /* 0x000fca000f8e020f */
[----:B------:R-:W-:Y:S02]  /*17f0*/  UMOV UR16, UR12 ;  /* 0x0000000c00107c82 */ /* 0x000fe40008000000 */
[----:B------:R-:W-:Y:S02]  /*1800*/  UMOV UR18, UR10 ;  /* 0x0000000a00127c82 */ /* 0x000fe40008000000 */
[----:B------:R-:W-:Y:S01]  /*1810*/  HGMMA.64x64x16.F32 R152, gdesc[UR16], RZ, !UPT, gsb0 ;  /* 0x00e00000109879f0 */ /* 0x000fe2000c0008ff */
[----:B------:R-:W-:Y:S02]  /*1820*/  UIADD3 UR16, UR12, 0x100, URZ ;  /* 0x000001000c107890 */ /* 0x000fe4000fffe03f */
[----:B------:R-:W-:Y:S01]  /*1830*/  UIADD3 UR18, UR10, 0x2, URZ ;  /* 0x000000020a127890 */ /* 0x000fe2000fffe03f */
[----:B------:R-:W-:Y:S01]  /*1840*/  UMOV UR17, 0xc0000010 ;  /* 0xc000001000117882 */ /* 0x000fe20000000000 */
[----:B------:R-:W-:Y:S01]  /*1850*/  UMOV UR19, 0x80000020 ;  /* 0x8000002000137882 */ /* 0x000fe20000000000 */
[----:B------:R-:W-:-:S02]  /*1860*/  WARPGROUP.DEPBAR.LE gsb0, 0x0 ;  /* 0x00008000000079c5 */ /* 0x000fc40000010000 */
[----:B------:R-:W-:-:S06]  /*1870*/  WARPGROUP.ARRIVE ;  /* 0x00000000000079c5 */ /* 0x000fcc0000000000 */
[----:B------:R-:W-:Y:S01]  /*1880*/  HGMMA.64x64x16.F32 R152, gdesc[UR16], R152, gsb0 ;  /* 0x00e00000109879f0 */ /* 0x000fe20008000898 */
[----:B------:R-:W-:Y:S02]  /*1890*/  UIADD3 UR16, UR12, 0x200, URZ ;  /* 0x000002000c107890 */ /* 0x000fe4000fffe03f */
[----:B------:R-:W-:Y:S01]  /*18a0*/  UIADD3 UR18, UR10, 0x100, URZ ;  /* 0x000001000a127890 */ /* 0x000fe2000fffe03f */
[----:B------:R-:W-:Y:S01]  /*18b0*/  UMOV UR17, 0xc0000010 ;  /* 0xc000001000117882 */ /* 0x000fe20000000000 */
[----:B------:R-:W-:Y:S01]  /*18c0*/  UMOV UR19, 0x80000020 ;  /* 0x8000002000137882 */ /* 0x000fe20000000000 */
[----:B------:R-:W-:Y:S02]  /*18d0*/  WARPGROUP.DEPBAR.LE gsb0, 0x0 ;  /* 0x00008000000079c5 */ /* 0x000fe40000010000 */
        /* <DEDUP_REMOVED lines=22> */
[----:B------:R-:W-:Y:S03]  /*1a40*/  HGMMA.64x64x16.F32 R152, gdesc[UR16], R152, gsb0 ;  /* 0x00e00000109879f0 */ /* 0x000fe60008000898 */
[----:B------:R-:W-:Y:S02]  /*1a50*/  WARPGROUP.DEPBAR.LE gsb0, 0x0 ;  /* 0x00008000000079c5 */ /* 0x000fe40000010000 */
[----:B------:R3:W1:Y:S04]  /*1a60*/  LDS.64 R216, [R5+0x1e000] ;  /* 0x01e0000005d87984 */ /* 0x0006680000000a00 */
[----:B------:R3:W1:Y:S04]  /*1a70*/  LDS.64 R218, [R5+0x1e020] ;  /* 0x01e0200005da7984 */ /* 0x0006680000000a00 */
[----:B------:R3:W1:Y:S04]  /*1a80*/  LDS.64 R208, [R5+0x1e040] ;  /* 0x01e0400005d07984 */ /* 0x0006680000000a00 */
[----:B------:R3:W1:Y:S04]  /*1a90*/  LDS.64 R212, [R5+0x1e060] ;  /* 0x01e0600005d47984 */ /* 0x0006680000000a00 */
[----:B------:R3:W1:Y:S04]  /*1aa0*/  LDS.64 R20, [R5+0x1e080] ;  /* 0x01e0800005147984 */ /* 0x0006680000000a00 */
[----:B------:R3:W1:Y:S04]  /*1ab0*/  LDS.64 R214, [R5+0x1e0a0] ;  /* 0x01e0a00005d67984 */ /* 0x0006680000000a00 */
[----:B------:R3:W1:Y:S04]  /*1ac0*/  LDS.64 R210, [R5+0x1e0c0] ;  /* 0x01e0c00005d27984 */ /* 0x0006680000000a00 */
[----:B------:R3:W1:Y:S01]  /*1ad0*/  LDS.64 R14, [R5+0x1e0e0] ;  /* 0x01e0e000050e7984 */ /* 0x0006620000000a00 */
[----:B------:R-:W-:Y:S05]  /*1ae0*/  @!P0 BRA `(.L_x_19) ;  /* 0x0000000000048947 */ /* 0x000fea0003800000 */
[----:B------:R-:W-:Y:S01]  /*1af0*/  BPT.TRAP 0x1 ;  /* 0x000000040000795c */ /* 0x000fe20000300000 */
.L_x_19:
[----:B------:R1:W1:Y:S01]  /*1b00*/  SYNCS.PHASECHK.TRANS64.TRYWAIT P1, [UR8+0x26830], R6 ;  /* 0x02683006ff0075a7 */ /* 0x0002620008020148 */
[----:B------:R-:W-:Y:S05]  /*1b10*/  @!P0 BRA `(.L_x_20) ;  /* 0x0000000000048947 */ /* 0x000fea0003800000 */
[----:B------:R-:W-:Y:S01]  /*1b20*/  BPT.TRAP 0x1 ;  /* 0x000000040000795c */ /* 0x000fe20000300000 */
.L_x_20:
[----:B-1----:R-:W-:Y:S05]  /*1b30*/  @P1 BRA `(.L_x_21) ;  /* 0x0000000000081947 */ /* 0x002fea0003800000 */
[----:B------:R-:W1:Y:S02]  /*1b40*/  SYNCS.PHASECHK.TRANS64.TRYWAIT P1, [UR8+0x26830], R6 ;  /* 0x02683006ff0075a7 */ /* 0x000e640008020148 */
[----:B-1----:R-:W-:Y:S05]  /*1b50*/  @!P1 BRA `(.L_x_22) ;  /* 0x0000006400809947 */ /* 0x002fea0003800000 */
.L_x_21:
[----:B------:R-:W-:Y:S01]  /*1b60*/  R2UR UR10, R16 ;  /* 0x00000000100a72ca */ /* 0x000fe200000e0000 */
[----:B------:R-:W-:Y:S01]  /*1b70*/  WARPGROUP.ARRIVE ;  /* 0x00000000000079c5 */ /* 0x000fe20000000000 */
[----:B------:R-:W-:Y:S01]  /*1b80*/  UMOV UR19, 0x80000020 ;  /* 0x8000002000137882 */ /* 0x000fe20000000000 */
[----:B------:R-:W-:Y:S01]  /*1b90*/  FMUL.FTZ R8, R154, UR13 ;  /* 0x0000000d9a087c20 */ /* 0x000fe20008410000 */
[----:B--2---:R-:W-:Y:S01]  /*1ba0*/  FMUL.FTZ R6, R152, UR13 ;  /* 0x0000000d98067c20 */ /* 0x004fe20008410000 */
[----:B------:R-:W-:Y:S01]  /*1bb0*/  FMUL.FTZ R12, R158, UR13 ;  /* 0x0000000d9e0c7c20 */ /* 0x000fe20008410000 */
[----:B------:R-:W-:Y:S01]  /*1bc0*/  FMUL.FTZ R7, R153, UR13 ;  /* 0x0000000d99077c20 */ /* 0x000fe20008410000 */
[----:B------:R-:W-:Y:S01]  /*1bd0*/  FMUL.FTZ R13, R159, UR13 ;  /* 0x0000000d9f0d7c20 */ /* 0x000fe20008410000 */
[----:B------:R-:W-:Y:S01]  /*1be0*/  FMUL.FTZ R158, R166, UR13 ;  /* 0x0000000da69e7c20 */ /* 0x000fe20008410000 */
[----:B------:R-:W1:Y:S01]  /*1bf0*/  MUFU.TANH R8, R8 ;  /* 0x0000000800087308 */ /* 0x000e620000002400 */
[----:B------:R-:W-:Y:S01]  /*1c00*/  FMUL.FTZ R159, R167, UR13 ;  /* 0x0000000da79f7c20 */ /* 0x000fe20008410000 */
[----:B------:R-:W-:Y:S01]  /*1c10*/  FMUL.FTZ R152, R160, UR13 ;  /* 0x0000000da0987c20 */ /* 0x000fe20008410000 */
[----:B------:R-:W-:Y:S01]  /*1c20*/  ISETP.GT.AND P1, PT, R3, 0x8, PT ;  /* 0x000000080300780c */ /* 0x000fe20003f24270 */
[----:B------:R-:W-:Y:S01]  /*1c30*/  UIADD3 UR10, UR10, 0x18000, URZ ;  /* 0x000180000a0a7890 */ /* 0x000fe2000fffe03f */
[----:B------:R-:W-:Y:S01]  /*1c40*/  FMUL.FTZ R9, R155, UR13 ;  /* 0x0000000d9b097c20 */ /* 0x000fe20008410000 */
[----:B------:R-:W-:Y:S01]  /*1c50*/  FMUL.FTZ R220, R171, UR13 ;  /* 0x0000000dabdc7c20 */ /* 0x000fe20008410000 */
[----:B------:R-:W-:Y:S01]  /*1c60*/  FMUL.FTZ R154, R162, UR13 ;  /* 0x0000000da29a7c20 */ /* 0x000fe20008410000 */
[----:B------:R-:W-:Y:S01]  /*1c70*/  USHF.R.U32.HI UR10, URZ, 0x4, UR10 ;  /* 0x000000043f0a7899 */ /* 0x000fe2000801160a */
[----:B------:R-:W2:Y:S01]  /*1c80*/  MUFU.TANH R6, R6 ;  /* 0x0000000600067308 */ /* 0x000ea20000002400 */
[----:B------:R-:W-:Y:S01]  /*1c90*/  ISETP.GT.AND P2, PT, R3, RZ, PT ;  /* 0x000000ff0300720c */ /* 0x000fe20003f44270 */
[----:B------:R-:W-:Y:S01]  /*1ca0*/  FMUL.FTZ R153, R161, UR13 ;  /* 0x0000000da1997c20 */ /* 0x000fe20008410000 */
[----:B------:R-:W-:Y:S01]  /*1cb0*/  ULOP3.LUT UR10, UR10, 0x3fff, URZ, 0xc0, !UPT ;  /* 0x00003fff0a0a7892 */ /* 0x000fe2000f8ec03f */
[----:B------:R-:W-:Y:S01]  /*1cc0*/  FMUL.FTZ R155, R163, UR13 ;  /* 0x0000000da39b7c20 */ /* 0x000fe20008410000 */
[----:B------:R-:W-:Y:S01]  /*1cd0*/  FMUL.FTZ R11, R157, UR13 ;  /* 0x0000000d9d0b7c20 */ /* 0x000fe20008410000 */
[----:B------:R-:W-:Y:S01]  /*1ce0*/  FMUL.FTZ R157, R165, UR13 ;  /* 0x0000000da59d7c20 */ /* 0x000fe20008410000 */
[----:B------:R-:W-:Y:S01]  /*1cf0*/  ULOP3.LUT UR12, UR10, 0x10000, URZ, 0xfc, !UPT ;  /* 0x000100000a0c7892 */ /* 0x000fe2000f8efc3f */
[----:B------:R-:W3:Y:S01]  /*1d00*/  MUFU.TANH R12, R12 ;  /* 0x0000000c000c7308 */ /* 0x000ee20000002400 */
[----:B-1----:R-:W-:Y:S01]  /*1d10*/  FSEL R171, R8, -INF , P1 ;  /* 0xff80000008ab7808 */ /* 0x002fe20000800000 */
[----:B------:R-:W-:Y:S01]  /*1d20*/  FMUL.FTZ R163, R168, UR13 ;  /* 0x0000000da8a37c20 */ /* 0x000fe20008410000 */
[----:B------:R-:W-:Y:S01]  /*1d30*/  UIMAD UR12, UR6, 0x300, UR12 ;  /* 0x00000300060c78a4 */ /* 0x000fe2000f8e020c */
[----:B------:R-:W-:Y:S01]  /*1d40*/  FMUL.FTZ R165, R169, UR13 ;  /* 0x0000000da9a57c20 */ /* 0x000fe20008410000 */
[----:B------:R-:W-:Y:S01]  /*1d50*/  FMUL.FTZ R10, R156, UR13 ;  /* 0x0000000d9c0a7c20 */ /* 0x000fe20008410000 */
[----:B------:R-:W-:Y:S01]  /*1d60*/  FFMA.FTZ R162, R171, UR14, -R216 ;  /* 0x0000000eaba27c23 */ /* 0x000fe200080108d8 */
[----:B------:R-:W-:Y:S01]  /*1d70*/  UIADD3 UR16, UR12, 0x2, URZ ;  /* 0x000000020c107890 */ /* 0x000fe2000fffe03f */
[----:B------:R-:W1:Y:S01]  /*1d80*/  MUFU.TANH R7, R7 ;  /* 0x0000000700077308 */ /* 0x000e620000002400 */
[----:B--2---:R-:W-:Y:S01]  /*1d90*/  FSEL R161, R6, -INF , P2 ;  /* 0xff80000006a17808 */ /* 0x004fe20001000000 */
[----:B------:R-:W-:Y:S01]  /*1da0*/  UMOV UR18, UR12 ;  /* 0x0000000c00127c82 */ /* 0x000fe20008000000 */
[----:B------:R-:W-:-:S05]  /*1db0*/  FMUL.FTZ R169, R170, UR13 ;  /* 0x0000000daaa97c20 */ /* 0x000fca0008410000 */
[----:B------:R-:W-:Y:S01]  /*1dc0*/  HGMMA.64x64x16.F32 R120, R184, gdesc[UR16], RZ, !UPT, gsb0 ;  /* 0x00e00010b8787df0 */ /* 0x000fe2000c0008ff */
[----:B------:R-:W-:Y:S01]  /*1dd0*/  UMOV UR19, 0x80000020 ;  /* 0x8000002000137882 */ /* 0x000fe20000000000 */
[----:B------:R-:W-:Y:S01]  /*1de0*/  UMOV UR18, UR16 ;  /* 0x0000001000127c82 */ /* 0x000fe20008000000 */
[----:B------:R-:W-:Y:S01]  /*1df0*/  UIADD3 UR16, UR12, 0x100, URZ ;  /* 0x000001000c107890 */ /* 0x000fe2000fffe03f */
[----:B------:R-:W2:Y:S01]  /*1e00*/  MUFU.TANH R13, R13 ;  /* 0x0000000d000d7308 */ /* 0x000ea20000002400 */
[----:B---3--:R-:W-:Y:S01]  /*1e10*/  FSEL R171, R12, -INF , P1 ;  /* 0xff8000000cab7808 */ /* 0x008fe20000800000 */
[----:B------:R-:W-:Y:S01]  /*1e20*/  FFMA.FTZ R226, R161, UR14, -R216 ;  /* 0x0000000ea1e27c23 */ /* 0x000fe200080108d8 */
[----:B------:R-:W-:Y:S01]  /*1e30*/  FMUL.FTZ R227, R183, UR13 ;  /* 0x0000000db7e37c20 */ /* 0x000fe20008410000 */
[----:B------:R-:W-:Y:S01]  /*1e40*/  FMUL.FTZ R221, R172, UR13 ;  /* 0x0000000dacdd7c20 */ /* 0x000fe20008410000 */
[----:B------:R-:W-:Y:S01]  /*1e50*/  FMUL.FTZ R222, R173, UR13 ;  /* 0x0000000dadde7c20 */ /* 0x000fe20008410000 */
[----:B------:R-:W-:Y:S01]  /*1e60*/  FFMA.FTZ R168, R171, UR14, -R218 ;  /* 0x0000000eaba87c23 */ /* 0x000fe200080108da */
[----:B------:R-:W-:Y:S01]  /*1e70*/  FMUL.FTZ R156, R164, UR13 ;  /* 0x0000000da49c7c20 */ /* 0x000fe20008410000 */
[----:B------:R-:W3:Y:S01]  /*1e80*/  MUFU.TANH R152, R152 ;  /* 0x0000009800987308 */ /* 0x000ee20000002400 */
[----:B-1----:R-:W-:Y:S01]  /*1e90*/  FSEL R160, R7, -INF , P2 ;  /* 0xff80000007a07808 */ /* 0x002fe20001000000 */
[----:B------:R-:W-:Y:S01]  /*1ea0*/  FMUL.FTZ R225, R181, UR13 ;  /* 0x0000000db5e17c20 */ /* 0x000fe20008410000 */
[----:B------:R-:W-:Y:S01]  /*1eb0*/  FMUL.FTZ R224, R178, UR13 ;  /* 0x0000000db2e07c20 */ /* 0x000fe20008410000 */
[----:B------:R-:W-:Y:S01]  /*1ec0*/  FFMA.FTZ R6, -R6, R6, 1 ;  /* 0x3f80000006067423 */ /* 0x000fe20000010106 */
[----:B------:R-:W-:Y:S01]  /*1ed0*/  FMUL.FTZ R223, R174, UR13 ;  /* 0x0000000daedf7c20 */ /* 0x000fe20008410000 */
[----:B------:R-:W-:Y:S01]  /*1ee0*/  FFMA.FTZ R183, R160, UR14, -R217 ;  /* 0x0000000ea0b77c23 */ /* 0x000fe200080108d9 */
[----:B------:R-:W-:Y:S01]  /*1ef0*/  FMUL.FTZ R176, R176, UR13 ;  /* 0x0000000db0b07c20 */ /* 0x000fe20008410000 */
[----:B------:R-:W1:Y:S01]  /*1f00*/  MUFU.TANH R9, R9 ;  /* 0x0000000900097308 */ /* 0x000e620000002400 */
[----:B--2---:R-:W-:Y:S01]  /*1f10*/  FSEL R170, R13, -INF , P1 ;  /* 0xff8000000daa7808 */ /* 0x004fe20000800000 */
[----:B------:R-:W-:Y:S01]  /*1f20*/  FMUL.FTZ R175, R175, UR13 ;  /* 0x0000000dafaf7c20 */ /* 0x000fe20008410000 */
[----:B------:R-:W-:Y:S01]  /*1f30*/  FMUL.FTZ R177, R177, UR13 ;  /* 0x0000000db1b17c20 */ /* 0x000fe20008410000 */
[----:B------:R-:W-:Y:S01]  /*1f40*/  FMUL.FTZ R179, R179, UR13 ;  /* 0x0000000db3b37c20 */ /* 0x000fe20008410000 */
[----:B------:R-:W-:Y:S01]  /*1f50*/  FMUL.FTZ R180, R180, UR13 ;  /* 0x0000000db4b47c20 */ /* 0x000fe20008410000 */
[----:B------:R-:W-:Y:S01]  /*1f60*/  FFMA.FTZ R173, R170, UR14, -R219 ;  /* 0x0000000eaaad7c23 */ /* 0x000fe200080108db */
[----:B------:R-:W-:Y:S01]  /*1f70*/  FMUL.FTZ R182, R182, UR13 ;  /* 0x0000000db6b67c20 */ /* 0x000fe20008410000 */
[----:B------:R-:W2:Y:S01]  /*1f80*/  MUFU.TANH R154, R154 ;  /* 0x0000009a009a7308 */ /* 0x000ea20000002400 */
[C---:B---3--:R-:W-:Y:S01]  /*1f90*/  FSEL R171, R152.reuse, -INF , P2 ;  /* 0xff80000098ab7808 */ /* 0x048fe20001000000 */
[----:B------:R-:W-:Y:S01]  /*1fa0*/  FFMA.FTZ R152, -R152, R152, 1 ;  /* 0x3f80000098987423 */ /* 0x000fe20000010198 */
[----:B------:R-:W-:-:S03]  /*1fb0*/  ULOP3.LUT UR10, UR10, 0x1000000, URZ, 0xfc, !UPT ;  /* 0x010000000a0a7892 */ /* 0x000fc6000f8efc3f */
[----:B------:R-:W-:Y:S01]  /*1fc0*/  FFMA.FTZ R172, R171, UR14, -R208 ;  /* 0x0000000eabac7c23 */ /* 0x000fe200080108d0 */
[----:B------:R-:W-:Y:S01]  /*1fd0*/  UIMAD UR10, UR6, 0x300, UR10 ;  /* 0x00000300060a78a4 */ /* 0x000fe2000f8e020a */
[----:B------:R-:W-:Y:S01]  /*1fe0*/  MUFU.TANH R155, R155 ;  /* 0x0000009b009b7308 */ /* 0x000fe20000002400 */
[----:B-1----:R-:W-:-:S05]  /*1ff0*/  FSEL R164, R9, -INF , P1 ;  /* 0xff80000009a47808 */ /* 0x002fca0000800000 */
[----:B------:R-:W-:Y:S02]  /*2000*/  FFMA.FTZ R164, R164, UR14, -R217 ;  /* 0x0000000ea4a47c23 */ /* 0x000fe400080108d9 */
[----:B------:R-:W-:Y:S01]  /*2010*/  MUFU.TANH R153, R153 ;  /* 0x0000009900997308 */ /* 0x000fe20000002400 */
[C---:B--2---:R-:W-:Y:S01]  /*2020*/  FSEL R181, R154.reuse, -INF , P1 ;  /* 0xff8000009ab57808 */ /* 0x044fe20000800000 */
[----:B------:R-:W-:-:S04]  /*2030*/  FFMA.FTZ R154, -R154, R154, 1 ;  /* 0x3f8000009a9a7423 */ /* 0x000fc8000001019a */
[----:B------:R-:W-:Y:S02]  /*2040*/  FFMA.FTZ R208, R181, UR14, -R208 ;  /* 0x0000000eb5d07c23 */ /* 0x000fe400080108d0 */
[----:B------:R-:W-:Y:S08]  /*2050*/  MUFU.EX2 R226, R226 ;  /* 0x000000e200e27308 */ /* 0x000ff00000000800 */
[----:B------:R-:W1:Y:S08]  /*2060*/  MUFU.TANH R10, R10 ;  /* 0x0000000a000a7308 */ /* 0x000e700000002400 */
[----:B------:R-:W2:Y:S08]  /*2070*/  MUFU.TANH R11, R11 ;  /* 0x0000000b000b7308 */ /* 0x000eb00000002400 */
[----:B------:R-:W-:Y:S01]  /*2080*/  MUFU.TANH R157, R157 ;  /* 0x0000009d009d7308 */ /* 0x000fe20000002400 */
[----:B-1----:R-:W-:Y:S01]  /*2090*/  FSEL R161, R10, -INF , P2 ;  /* 0xff8000000aa17808 */ /* 0x002fe20001000000 */
[----:B------:R-:W-:-:S02]  /*20a0*/  WARPGROUP.DEPBAR.LE gsb0, 0x0 ;  /* 0x00008000000079c5 */ /* 0x000fc40000010000 */
[----:B------:R-:W-:Y:S02]  /*20b0*/  WARPGROUP.ARRIVE ;  /* 0x00000000000079c5 */ /* 0x000fe40000000000 */
[----:B------:R-:W-:Y:S02]  /*20c0*/  FFMA.FTZ R161, R161, UR14, -R218 ;  /* 0x0000000ea1a17c23 */ /* 0x000fe400080108da */
[----:B------:R-:W1:Y:S01]  /*20d0*/  MUFU.EX2 R183, R183 ;  /* 0x000000b700b77308 */ /* 0x000e620000000800 */
[----:B--2---:R-:W-:Y:S01]  /*20e0*/  FSEL R160, R11, -INF , P2 ;  /* 0xff8000000ba07808 */ /* 0x004fe20001000000 */
[----:B------:R-:W-:Y:S01]  /*20f0*/  HGMMA.64x64x16.F32 R120, R196, gdesc[UR16], R120, gsb0 ;  /* 0x00e00010c4787df0 */ /* 0x000fe20008000878 */
[----:B------:R-:W-:Y:S01]  /*2100*/  UMOV UR18, UR16 ;  /* 0x0000001000127c82 */ /* 0x000fe20008000000 */
[----:B------:R-:W-:Y:S01]  /*2110*/  UMOV UR19, 0x80000020 ;  /* 0x8000002000137882 */ /* 0x000fe20000000000 */
[----:B------:R-:W-:Y:S01]  /*2120*/  UIADD3 UR16, UR12, 0x102, URZ ;  /* 0x000001020c107890 */ /* 0x000fe2000fffe03f */
[----:B------:R-:W-:-:S02]  /*2130*/  FFMA.FTZ R160, R160, UR14, -R219 ;  /* 0x0000000ea0a07c23 */ /* 0x000fc400080108db */
[----:B------:R-:W2:Y:S08]  /*2140*/  MUFU.TANH R156, R156 ;  /* 0x0000009c009c7308 */ /* 0x000eb00000002400 */
[----:B------:R-:W-:Y:S08]  /*2150*/  MUFU.EX2 R164, R164 ;  /* 0x000000a400a47308 */ /* 0x000ff00000000800 */
[----:B------:R-:W3:Y:S08]  /*2160*/  MUFU.TANH R158, R158 ;  /* 0x0000009e009e7308 */ /* 0x000ef00000002400 */
[----:B------:R-:W-:Y:S08]  /*2170*/  MUFU.TANH R159, R159 ;  /* 0x0000009f009f7308 */ /* 0x000ff00000002400 */
[----:B------:R-:W-:Y:S08]  /*2180*/  MUFU.TANH R163, R163 ;  /* 0x000000a300a37308 */ /* 0x000ff00000002400 */
[----:B------:R-:W-:Y:S08]  /*2190*/  MUFU.TANH R165, R165 ;  /* 0x000000a500a57308 */ /* 0x000ff00000002400 */
[----:B------:R-:W3:Y:S08]  /*21a0*/  MUFU.EX2 R162, R162 ;  /* 0x000000a200a27308 */ /* 0x000ef00000000800 */
[----:B------:R-:W3:Y:S08]  /*21b0*/  MUFU.EX2 R161, R161 ;  /* 0x000000a100a17308 */ /* 0x000ef00000000800 */
[----:B------:R-:W-:Y:S01]  /*21c0*/  MUFU.EX2 R160, R160 ;  /* 0x000000a000a07308 */ /* 0x000fe20000000800 */
[----:B------:R-:W-:-:S02]  /*21d0*/  WARPGROUP.DEPBAR.LE gsb0, 0x0 ;  /* 0x00008000000079c5 */ /* 0x000fc40000010000 */
[----:B----4-:R-:W-:-:S05]  /*21e0*/  WARPGROUP.ARRIVE ;  /* 0x00000000000079c5 */ /* 0x010fca0000000000 */
[----:B------:R-:W4:Y:S01]  /*21f0*/  MUFU.EX2 R168, R168 ;  /* 0x000000a800a87308 */ /* 0x000f220000000800 */
[----:B------:R-:W-:Y:S01]  /*2200*/  HGMMA.64x64x16.F32 R120, R188, gdesc[UR16], R120, gsb0 ;  /* 0x00e00010bc787df0 */ /* 0x000fe20008000878 */
[----:B------:R-:W-:Y:S01]  /*2210*/  UMOV UR18, UR16 ;  /* 0x0000001000127c82 */ /* 0x000fe20008000000 */
[----:B------:R-:W-:Y:S01]  /*2220*/  UMOV UR19, 0x80000020 ;  /* 0x8000002000137882 */ /* 0x000fe20000000000 */
[----:B------:R-:W-:-:S04]  /*2230*/  UIADD3 UR16, UR12, 0x200, URZ ;  /* 0x000002000c107890 */ /* 0x000fc8000fffe03f */
[----:B------:R-:W4:Y:S01]  /*2240*/  MUFU.TANH R169, R169 ;  /* 0x000000a900a97308 */ /* 0x000f220000002400 */
[----:B------:R-:W-:-:S07]  /*2250*/  UIADD3 UR12, UR12, 0x202, URZ ;  /* 0x000002020c0c7890 */ /* 0x000fce000fffe03f */
[----:B------:R-:W4:Y:S08]  /*2260*/  MUFU.TANH R220, R220 ;  /* 0x000000dc00dc7308 */ /* 0x000f300000002400 */
[----:B------:R-:W-:Y:S08]  /*2270*/  MUFU.TANH R222, R222 ;  /* 0x000000de00de7308 */ /* 0x000ff00000002400 */
[----:B------:R-:W4:Y:S08]  /*2280*/  MUFU.TANH R176, R176 ;  /* 0x000000b000b07308 */ /* 0x000f300000002400 */
[----:B------:R-:W-:Y:S08]  /*2290*/  MUFU.TANH R224, R224 ;  /* 0x000000e000e07308 */ /* 0x000ff00000002400 */
[----:B------:R-:W-:Y:S08]  /*22a0*/  MUFU.TANH R175, R175 ;  /* 0x000000af00af7308 */ /* 0x000ff00000002400 */
[----:B------:R-:W-:Y:S08]  /*22b0*/  MUFU.TANH R177, R177 ;  /* 0x000000b100b17308 */ /* 0x000ff00000002400 */
[----:B------:R-:W-:Y:S08]  /*22c0*/  MUFU.TANH R179, R179 ;  /* 0x000000b300b37308 */ /* 0x000ff00000002400 */
[----:B------:R-:W4:Y:S08]  /*22d0*/  MUFU.TANH R180, R180 ;  /* 0x000000b400b47308 */ /* 0x000f300000002400 */
[----:B------:R-:W-:Y:S01]  /*22e0*/  MUFU.EX2 R172, R172 ;  /* 0x000000ac00ac7308 */ /* 0x000fe20000000800 */
[----:B------:R-:W-:-:S02]  /*22f0*/  WARPGROUP.DEPBAR.LE gsb0, 0x0 ;  /* 0x00008000000079c5 */ /* 0x000fc40000010000 */
[----:B------:R-:W-:-:S05]  /*2300*/  WARPGROUP.ARRIVE ;  /* 0x00000000000079c5 */ /* 0x000fca0000000000 */
[----:B------:R-:W-:Y:S01]  /*2310*/  MUFU.TANH R182, R182 ;  /* 0x000000b600b67308 */ /* 0x000fe20000002400 */
[----:B------:R-:W-:Y:S01]  /*2320*/  HGMMA.64x64x16.F32 R120, R200, gdesc[UR16], R120, gsb0 ;  /* 0x00e00010c8787df0 */ /* 0x000fe20008000878 */
[----:B------:R-:W-:Y:S01]  /*2330*/  UMOV UR18, UR16 ;  /* 0x0000001000127c82 */ /* 0x000fe20008000000 */
[----:B------:R-:W-:Y:S01]  /*2340*/  UMOV UR19, 0x80000020 ;  /* 0x8000002000137882 */ /* 0x000fe20000000000 */
[----:B------:R-:W-:-:S04]  /*2350*/  UIADD3 UR16, UR10, 0xc0, URZ ;  /* 0x000000c00a107890 */ /* 0x000fc8000fffe03f */
[----:B------:R-:W4:Y:S08]  /*2360*/  MUFU.TANH R223, R223 ;  /* 0x000000df00df7308 */ /* 0x000f300000002400 */
[----:B------:R-:W4:Y:S08]  /*2370*/  MUFU.TANH R221, R221 ;  /* 0x000000dd00dd7308 */ /* 0x000f300000002400 */
[----:B------:R-:W-:Y:S08]  /*2380*/  MUFU.TANH R225, R225 ;  /* 0x000000e100e17308 */ /* 0x000ff00000002400 */
[----:B------:R-:W-:Y:S08]  /*2390*/  MUFU.TANH R227, R227 ;  /* 0x000000e300e37308 */ /* 0x000ff00000002400 */
[----:B------:R-:W4:Y:S01]  /*23a0*/  MUFU.EX2 R173, R173 ;  /* 0x000000ad00ad7308 */ /* 0x000f220000000800 */
[----:B------:R-:W-:-:S02]  /*23b0*/  WARPGROUP.DEPBAR.LE gsb0, 0x0 ;  /* 0x00008000000079c5 */ /* 0x000fc40000010000 */
[----:B-----5:R-:W-:-:S06]  /*23c0*/  WARPGROUP.ARRIVE ;  /* 0x00000000000079c5 */ /* 0x020fcc0000000000 */
[----:B------:R-:W-:Y:S01]  /*23d0*/  HGMMA.64x64x16.F32 R120, R192, gdesc[UR16], R120, gsb0 ;  /* 0x00e00010c0787df0 */ /* 0x000fe20008000878 */
[----:B------:R-:W-:Y:S01]  /*23e0*/  UMOV UR18, UR12 ;  /* 0x0000000c00127c82 */ /* 0x000fe20008000000 */
[----:B------:R-:W-:Y:S01]  /*23f0*/  UMOV UR19, 0x80000020 ;  /* 0x8000002000137882 */ /* 0x000fe20000000000 */
[----:B------:R-:W-:Y:S01]  /*2400*/  UIADD3 UR12, UR10, 0x40, URZ ;  /* 0x000000400a0c7890 */ /* 0x000fe2000fffe03f */
[----:B------:R-:W-:Y:S02]  /*2410*/  WARPGROUP.DEPBAR.LE gsb0, 0x0 ;  /* 0x00008000000079c5 */ /* 0x000fe40000010000 */
[----:B------:R-:W-:-:S06]  /*2420*/  WARPGROUP.ARRIVE ;  /* 0x00000000000079c5 */ /* 0x000fcc0000000000 */
[----:B------:R-:W-:Y:S01]  /*2430*/  HGMMA.64x64x16.F32 R120, R204, gdesc[UR16], R120, gsb0 ;  /* 0x00e00010cc787df0 */ /* 0x000fe20008000878 */
[----:B------:R-:W-:Y:S01]  /*2440*/  UMOV UR18, UR10 ;  /* 0x0000000a00127c82 */ /* 0x000fe20008000000 */
[----:B------:R-:W-:Y:S01]  /*2450*/  UMOV UR19, 0x80000020 ;  /* 0x8000002000137882 */ /* 0x000fe20000000000 */
[----:B------:R-:W-:Y:S02]  /*2460*/  WARPGROUP.DEPBAR.LE gsb0, 0x0 ;  /* 0x00008000000079c5 */ /* 0x000fe40000010000 */
[----:B------:R-:W5:Y:S04]  /*2470*/  LDS.64 R166, [R5+0x1e200] ;  /* 0x01e2000005a67984 */ /* 0x000f680000000a00 */
[----:B------:R-:W4:Y:S01]  /*2480*/  LDS.64 R170, [R5+0x1e220] ;  /* 0x01e2200005aa7984 */ /* 0x000f220000000a00 */
[--C-:B-----5:R-:W-:Y:S01]  /*2490*/  FADD.FTZ R217, R120, -R166.reuse ;  /* 0x800000a678d97221 */ /* 0x120fe20000010000 */
[----:B------:R-:W-:Y:S01]  /*24a0*/  FADD.FTZ R181, R122, -R166 ;  /* 0x800000a67ab57221 */ /* 0x000fe20000010000 */
[----:B------:R-:W-:Y:S01]  /*24b0*/  FSEL R122, R155, -INF , P1 ;  /* 0xff8000009b7a7808 */ /* 0x000fe20000800000 */
[--C-:B------:R-:W-:Y:S01]  /*24c0*/  FADD.FTZ R178, R121, -R167.reuse ;  /* 0x800000a779b27221 */ /* 0x100fe20000010000 */
[----:B------:R-:W-:Y:S01]  /*24d0*/  FSEL R120, R153, -INF , P2 ;  /* 0xff80000099787808 */ /* 0x000fe20001000000 */
[----:B------:R-:W-:Y:S01]  /*24e0*/  FMUL.FTZ R217, R226, R217 ;  /* 0x000000d9e2d97220 */ /* 0x000fe20000410000 */
[----:B------:R-:W-:Y:S01]  /*24f0*/  FADD.FTZ R219, R123, -R167 ;  /* 0x800000a77bdb7221 */ /* 0x000fe20000010000 */
[--C-:B------:R-:W-:Y:S01]  /*2500*/  FFMA.FTZ R216, R122, UR14, -R209.reuse ;  /* 0x0000000e7ad87c23 */ /* 0x100fe200080108d1 */
[----:B------:R-:W-:Y:S01]  /*2510*/  FFMA.FTZ R122, -R7, R7, 1 ;  /* 0x3f800000077a7423 */ /* 0x000fe20000010107 */
[----:B------:R-:W-:Y:S01]  /*2520*/  FMUL.FTZ R121, R6, R217 ;  /* 0x000000d906797220 */ /* 0x000fe20000410000 */
[----:B------:R-:W-:Y:S01]  /*2530*/  FFMA.FTZ R120, R120, UR14, -R209 ;  /* 0x0000000e78787c23 */ /* 0x000fe200080108d1 */
[----:B-1----:R-:W-:Y:S01]  /*2540*/  FMUL.FTZ R7, R183, R178 ;  /* 0x000000b2b7077220 */ /* 0x002fe20000410000 */
[----:B------:R-:W-:Y:S01]  /*2550*/  FSEL R6, R157, -INF , P2 ;  /* 0xff8000009d067808 */ /* 0x000fe20001000000 */
[----:B------:R1:W5:Y:S01]  /*2560*/  MUFU.EX2 R166, R208 ;  /* 0x000000d000a67308 */ /* 0x0003620000000800 */
[----:B--2---:R-:W-:Y:S01]  /*2570*/  FSEL R123, R156, -INF , P2 ;  /* 0xff8000009c7b7808 */ /* 0x004fe20001000000 */
[----:B------:R-:W-:Y:S01]  /*2580*/  FMUL.FTZ R122, R122, R7 ;  /* 0x000000077a7a7220 */ /* 0x000fe20000410000 */
[----:B---3--:R-:W-:Y:S01]  /*2590*/  FSEL R209, R158, -INF , P1 ;  /* 0xff8000009ed17808 */ /* 0x008fe20000800000 */
[----:B----4-:R-:W-:Y:S01]  /*25a0*/  FADD.FTZ R218, R124, -R170 ;  /* 0x800000aa7cda7221 */ /* 0x010fe20000010000 */
[----:B------:R-:W-:Y:S01]  /*25b0*/  FMUL.FTZ R181, R162, R181 ;  /* 0x000000b5a2b57220 */ /* 0x000fe20000410000 */
[--C-:B------:R-:W-:Y:S01]  /*25c0*/  FFMA.FTZ R178, R123, UR14, -R212.reuse ;  /* 0x0000000e7bb27c23 */ /* 0x100fe200080108d4 */
[----:B------:R-:W-:Y:S01]  /*25d0*/  FFMA.FTZ R123, -R9, R9, 1 ;  /* 0x3f800000097b7423 */ /* 0x000fe20000010109 */
[----:B------:R2:W3:Y:S01]  /*25e0*/  MUFU.EX2 R174, R120 ;  /* 0x0000007800ae7308 */ /* 0x0004e20000000800 */
[----:B-1----:R-:W-:Y:S01]  /*25f0*/  FFMA.FTZ R208, -R8, R8, 1 ;  /* 0x3f80000008d07423 */ /* 0x002fe20000010108 */
[----:B------:R-:W-:Y:S01]  /*2600*/  FMUL.FTZ R8, R164, R219 ;  /* 0x000000dba4087220 */ /* 0x000fe20000410000 */
[----:B------:R-:W-:Y:S01]  /*2610*/  FFMA.FTZ R212, R209, UR14, -R212 ;  /* 0x0000000ed1d47c23 */ /* 0x000fe200080108d4 */
[----:B------:R-:W-:Y:S01]  /*2620*/  FSEL R209, R163, -INF , P2 ;  /* 0xff800000a3d17808 */ /* 0x000fe20001000000 */
[----:B------:R-:W-:Y:S01]  /*2630*/  FADD.FTZ R9, R126, -R170 ;  /* 0x800000aa7e097221 */ /* 0x000fe20000010000 */
[----:B------:R-:W-:Y:S01]  /*2640*/  FMUL.FTZ R123, R123, R8 ;  /* 0x000000087b7b7220 */ /* 0x000fe20000410000 */
[----:B------:R-:W-:Y:S01]  /*2650*/  FSEL R8, R159, -INF , P1 ;  /* 0xff8000009f087808 */ /* 0x000fe20000800000 */
[----:B------:R1:W4:Y:S01]  /*2660*/  MUFU.EX2 R167, R216 ;  /* 0x000000d800a77308 */ /* 0x0003220000000800 */
[----:B--2---:R-:W-:Y:S01]  /*2670*/  FFMA.FTZ R120, R6, UR14, -R213 ;  /* 0x0000000e06787c23 */ /* 0x004fe200080108d5 */
[--C-:B------:R-:W-:Y:S01]  /*2680*/  FFMA.FTZ R217, R209, UR14, -R20.reuse ;  /* 0x0000000ed1d97c23 */ /* 0x100fe20008010814 */
[----:B------:R-:W2:Y:S01]  /*2690*/  LDS.64 R6, [R5+0x1e240] ;  /* 0x01e2400005067984 */ /* 0x000ea20000000a00 */
[----:B------:R-:W-:Y:S01]  /*26a0*/  FFMA.FTZ R170, -R10, R10, 1 ;  /* 0x3f8000000aaa7423 */ /* 0x000fe2000001010a */
[----:B------:R-:W-:Y:S01]  /*26b0*/  FMUL.FTZ R209, R161, R218 ;  /* 0x000000daa1d17220 */ /* 0x000fe20000410000 */
[----:B------:R-:W-:Y:S01]  /*26c0*/  FADD.FTZ R219, R125, -R171 ;  /* 0x800000ab7ddb7221 */ /* 0x000fe20000010000 */
[----:B------:R-:W-:Y:S01]  /*26d0*/  FMUL.FTZ R208, R208, R181 ;  /* 0x000000b5d0d07220 */ /* 0x000fe20000410000 */
[----:B------:R5:W-:Y:S01]  /*26e0*/  MUFU.EX2 R124, R120 ;  /* 0x00000078007c7308 */ /* 0x000be20000000800 */
[----:B-1----:R-:W-:Y:S01]  /*26f0*/  FFMA.FTZ R216, R8, UR14, -R213 ;  /* 0x0000000e08d87c23 */ /* 0x002fe200080108d5 */
[----:B------:R-:W-:Y:S01]  /*2700*/  FSEL R8, R165, -INF , P2 ;  /* 0xff800000a5087808 */ /* 0x000fe20001000000 */
[----:B------:R-:W-:Y:S01]  /*2710*/  FMUL.FTZ R170, R170, R209 ;  /* 0x000000d1aaaa7220 */ /* 0x000fe20000410000 */
[----:B------:R-:W-:Y:S01]  /*2720*/  FMUL.FTZ R9, R168, R9 ;  /* 0x00000009a8097220 */ /* 0x000fe20000410000 */
[----:B------:R-:W-:Y:S01]  /*2730*/  FFMA.FTZ R209, -R11, R11, 1 ;  /* 0x3f8000000bd17423 */ /* 0x000fe2000001010b */
[----:B------:R-:W-:Y:S01]  /*2740*/  FSEL R213, R169, -INF , P1 ;  /* 0xff800000a9d57808 */ /* 0x000fe20000800000 */
[----:B------:R-:W-:Y:S01]  /*2750*/  FADD.FTZ R218, R127, -R171 ;  /* 0x800000ab7fda7221 */ /* 0x000fe20000010000 */
[----:B------:R1:W-:Y:S01]  /*2760*/  MUFU.EX2 R181, R212 ;  /* 0x000000d400b57308 */ /* 0x0003e20000000800 */
[--C-:B-----5:R-:W-:Y:S01]  /*2770*/  FFMA.FTZ R120, R8, UR14, -R21.reuse ;  /* 0x0000000e08787c23 */ /* 0x120fe20008010815 */
[----:B------:R-:W-:Y:S01]  /*2780*/  FMUL.FTZ R8, R160, R219 ;  /* 0x000000dba0087220 */ /* 0x000fe20000410000 */
[----:B------:R-:W-:Y:S01]  /*2790*/  FSEL R126, R220, -INF , P1 ;  /* 0xff800000dc7e7808 */ /* 0x000fe20000800000 */
[----:B------:R-:W-:Y:S01]  /*27a0*/  FFMA.FTZ R213, R213, UR14, -R20 ;  /* 0x0000000ed5d57c23 */ /* 0x000fe20008010814 */
[----:B------:R-:W-:Y:S01]  /*27b0*/  FFMA.FTZ R171, -R13, R13, 1 ;  /* 0x3f8000000dab7423 */ /* 0x000fe2000001010d */
[----:B------:R-:W-:Y:S01]  /*27c0*/  FMUL.FTZ R209, R209, R8 ;  /* 0x00000008d1d17220 */ /* 0x000fe20000410000 */
[----:B------:R-:W-:Y:S01]  /*27d0*/  FSEL R13, R176, -INF , P2 ;  /* 0xff800000b00d7808 */ /* 0x000fe20001000000 */
[----:B------:R-:W-:Y:S01]  /*27e0*/  MUFU.EX2 R20, R217 ;  /* 0x000000d900147308 */ /* 0x000fe20000000800 */
[----:B-1----:R-:W-:Y:S01]  /*27f0*/  FFMA.FTZ R212, -R12, R12, 1 ;  /* 0x3f8000000cd47423 */ /* 0x002fe2000001010c */
[----:B------:R-:W-:Y:S01]  /*2800*/  FFMA.FTZ R126, R126, UR14, -R21 ;  /* 0x0000000e7e7e7c23 */ /* 0x000fe20008010815 */
[----:B------:R-:W-:Y:S01]  /*2810*/  FFMA.FTZ R153, -R153, R153, 1 ;  /* 0x3f80000099997423 */ /* 0x000fe20000010199 */
[----:B------:R-:W-:Y:S01]  /*2820*/  FFMA.FTZ R12, R13, UR14, -R210 ;  /* 0x0000000e0d0c7c23 */ /* 0x000fe200080108d2 */
[----:B------:R-:W-:Y:S01]  /*2830*/  FMUL.FTZ R212, R212, R9 ;  /* 0x00000009d4d47220 */ /* 0x000fe20000410000 */
[----:B------:R-:W-:Y:S01]  /*2840*/  FSEL R13, R180, -INF , P2 ;  /* 0xff800000b40d7808 */ /* 0x000fe20001000000 */
[----:B------:R-:W1:Y:S01]  /*2850*/  LDS.64 R8, [R5+0x1e260] ;  /* 0x01e2600005087984 */ /* 0x000e620000000a00 */
[----:B------:R5:W-:Y:S01]  /*2860*/  MUFU.EX2 R21, R213 ;  /* 0x000000d500157308 */ /* 0x000be20000000800 */
[----:B------:R-:W-:Y:S01]  /*2870*/  FSEL R127, R223, -INF , P1 ;  /* 0xff800000df7f7808 */ /* 0x000fe20000800000 */
[----:B------:R-:W-:Y:S01]  /*2880*/  FFMA.FTZ R163, -R163, R163, 1 ;  /* 0x3f800000a3a37423 */ /* 0x000fe200000101a3 */
[----:B------:R-:W-:Y:S01]  /*2890*/  FSEL R125, R221, -INF , P2 ;  /* 0xff800000dd7d7808 */ /* 0x000fe20001000000 */
[----:B------:R-:W-:Y:S01]  /*28a0*/  FFMA.FTZ R159, -R159, R159, 1 ;  /* 0x3f8000009f9f7423 */ /* 0x000fe2000001019f */
[----:B------:R-:W-:Y:S01]  /*28b0*/  FFMA.FTZ R221, -R221, R221, 1 ;  /* 0x3f800000dddd7423 */ /* 0x000fe200000101dd */
[--C-:B------:R-:W-:Y:S01]  /*28c0*/  FFMA.FTZ R127, R127, UR14, -R214.reuse ;  /* 0x0000000e7f7f7c23 */ /* 0x100fe200080108d6 */
[----:B------:R-:W-:Y:S01]  /*28d0*/  FMUL.FTZ R218, R173, R218 ;  /* 0x000000daadda7220 */ /* 0x000fe20000410000 */
[----:B------:R-:W1:Y:S01]  /*28e0*/  MUFU.EX2 R178, R178 ;  /* 0x000000b200b27308 */ /* 0x000e620000000800 */
[----:B-----5:R-:W-:Y:S01]  /*28f0*/  FSEL R213, R224, -INF , P1 ;  /* 0xff800000e0d57808 */ /* 0x020fe20000800000 */
[----:B------:R-:W-:Y:S01]  /*2900*/  FFMA.FTZ R125, R125, UR14, -R214 ;  /* 0x0000000e7d7d7c23 */ /* 0x000fe200080108d6 */
[--C-:B--2---:R-:W-:Y:S01]  /*2910*/  FADD.FTZ R217, R128, -R6.reuse ;  /* 0x8000000680d97221 */ /* 0x104fe20000010000 */
[----:B------:R-:W-:Y:S01]  /*2920*/  FADD.FTZ R219, R130, -R6 ;  /* 0x8000000682db7221 */ /* 0x000fe20000010000 */
[----:B------:R-:W-:Y:S01]  /*2930*/  FSEL R128, R222, -INF , P2 ;  /* 0xff800000de807808 */ /* 0x000fe20001000000 */
[----:B------:R-:W-:Y:S01]  /*2940*/  FFMA.FTZ R213, R213, UR14, -R210 ;  /* 0x0000000ed5d57c23 */ /* 0x000fe200080108d2 */
[----:B------:R-:W-:Y:S01]  /*2950*/  FSEL R6, R175, -INF , P1 ;  /* 0xff800000af067808 */ /* 0x000fe20000800000 */
[--C-:B------:R-:W-:Y:S01]  /*2960*/  FADD.FTZ R129, R129, -R7.reuse ;  /* 0x8000000781817221 */ /* 0x100fe20000010000 */
[----:B------:R-:W-:Y:S01]  /*2970*/  FADD.FTZ R210, R131, -R7 ;  /* 0x8000000783d27221 */ /* 0x000fe20000010000 */
[--C-:B------:R-:W-:Y:S01]  /*2980*/  FFMA.FTZ R128, R128, UR14, -R215.reuse ;  /* 0x0000000e80807c23 */ /* 0x100fe200080108d7 */
[----:B------:R2:W5:Y:S01]  /*2990*/  MUFU.EX2 R11, R120 ;  /* 0x00000078000b7308 */ /* 0x0005620000000800 */
[----:B------:R-:W-:Y:S01]  /*29a0*/  FFMA.FTZ R215, R6, UR14, -R215 ;  /* 0x0000000e06d77c23 */ /* 0x000fe200080108d7 */
[C---:B------:R-:W-:Y:S01]  /*29b0*/  FSEL R130, R177.reuse, -INF , P2 ;  /* 0xff800000b1827808 */ /* 0x040fe20001000000 */
[----:B------:R-:W5:Y:S01]  /*29c0*/  LDS.64 R6, [R5+0x1e280] ;  /* 0x01e2800005067984 */ /* 0x000f620000000a00 */
[----:B------:R-:W-:Y:S01]  /*29d0*/  FMUL.FTZ R217, R172, R217 ;  /* 0x000000d9acd97220 */ /* 0x000fe20000410000 */
[----:B------:R-:W-:Y:S01]  /*29e0*/  FMUL.FTZ R219, R166, R219 ;  /* 0x000000dba6db7220 */ /* 0x000fe20000410000 */
[----:B------:R-:W-:Y:S01]  /*29f0*/  FFMA.FTZ R177, -R177, R177, 1 ;  /* 0x3f800000b1b17423 */ /* 0x000fe200000101b1 */
[--C-:B------:R-:W-:Y:S01]  /*2a00*/  FFMA.FTZ R130, R130, UR14, -R211.reuse ;  /* 0x0000000e82827c23 */ /* 0x100fe200080108d3 */
[----:B------:R-:W-:Y:S01]  /*2a10*/  FMUL.FTZ R152, R152, R217 ;  /* 0x000000d998987220 */ /* 0x000fe20000410000 */
[----:B--2---:R-:W-:Y:S01]  /*2a20*/  FSEL R120, R179, -INF , P1 ;  /* 0xff800000b3787808 */ /* 0x004fe20000800000 */
[----:B------:R-:W-:Y:S01]  /*2a30*/  FMUL.FTZ R131, R154, R219 ;  /* 0x000000db9a837220 */ /* 0x000fe20000410000 */
[----:B---3--:R-:W-:Y:S01]  /*2a40*/  FMUL.FTZ R154, R174, R129 ;  /* 0x00000081ae9a7220 */ /* 0x008fe20000410000 */
[----:B------:R-:W-:Y:S01]  /*2a50*/  FSEL R129, R182, -INF , P1 ;  /* 0xff800000b6817808 */ /* 0x000fe20000800000 */
[----:B------:R-:W2:Y:S01]  /*2a60*/  MUFU.EX2 R126, R126 ;  /* 0x0000007e007e7308 */ /* 0x000ea20000000800 */
[----:B------:R-:W-:Y:S01]  /*2a70*/  FFMA.FTZ R211, R120, UR14, -R211 ;  /* 0x0000000e78d37c23 */ /* 0x000fe200080108d3 */
[--C-:B------:R-:W-:Y:S01]  /*2a80*/  FFMA.FTZ R120, R13, UR14, -R14.reuse ;  /* 0x0000000e0d787c23 */ /* 0x100fe2000801080e */
[----:B------:R-:W-:Y:S01]  /*2a90*/  FMUL.FTZ R153, R153, R154 ;  /* 0x0000009a99997220 */ /* 0x000fe20000410000 */
[----:B------:R-:W-:Y:S01]  /*2aa0*/  FFMA.FTZ R154, -R155, R155, 1 ;  /* 0x3f8000009b9a7423 */ /* 0x000fe2000001019b */
[----:B----4-:R-:W-:Y:S01]  /*2ab0*/  FMUL.FTZ R155, R167, R210 ;  /* 0x000000d2a79b7220 */ /* 0x010fe20000410000 */
[----:B------:R-:W-:Y:S01]  /*2ac0*/  FFMA.FTZ R210, R129, UR14, -R14 ;  /* 0x0000000e81d27c23 */ /* 0x000fe2000801080e */
[--C-:B-1----:R-:W-:Y:S01]  /*2ad0*/  FADD.FTZ R13, R132, -R8.reuse ;  /* 0x80000008840d7221 */ /* 0x102fe20000010000 */
[----:B------:R-:W-:Y:S01]  /*2ae0*/  FADD.FTZ R132, R134, -R8 ;  /* 0x8000000886847221 */ /* 0x000fe20000010000 */
[--C-:B------:R-:W-:Y:S01]  /*2af0*/  FADD.FTZ R133, R133, -R9.reuse ;  /* 0x8000000985857221 */ /* 0x100fe20000010000 */
[----:B------:R-:W-:Y:S01]  /*2b00*/  FADD.FTZ R217, R135, -R9 ;  /* 0x8000000987d97221 */ /* 0x000fe20000010000 */
[----:B------:R-:W-:Y:S01]  /*2b10*/  FMUL.FTZ R13, R178, R13 ;  /* 0x0000000db20d7220 */ /* 0x000fe20000410000 */
[----:B------:R-:W1:Y:S01]  /*2b20*/  LDS.64 R8, [R5+0x1e2a0] ;  /* 0x01e2a00005087984 */ /* 0x000e620000000a00 */
[----:B------:R-:W-:Y:S01]  /*2b30*/  FFMA.FTZ R134, -R156, R156, 1 ;  /* 0x3f8000009c867423 */ /* 0x000fe2000001019c */
[----:B------:R3:W-:Y:S01]  /*2b40*/  MUFU.EX2 R129, R12 ;  /* 0x0000000c00817308 */ /* 0x0007e20000000800 */
[----:B------:R-:W-:Y:S01]  /*2b50*/  FMUL.FTZ R154, R154, R155 ;  /* 0x0000009b9a9a7220 */ /* 0x000fe20000410000 */
[----:B------:R-:W-:Y:S01]  /*2b60*/  FFMA.FTZ R155, -R158, R158, 1 ;  /* 0x3f8000009e9b7423 */ /* 0x000fe2000001019e */
[----:B------:R-:W-:Y:S01]  /*2b70*/  FMUL.FTZ R134, R134, R13 ;  /* 0x0000000d86867220 */ /* 0x000fe20000410000 */
[----:B------:R-:W-:Y:S01]  /*2b80*/  FMUL.FTZ R132, R181, R132 ;  /* 0x00000084b5847220 */ /* 0x000fe20000410000 */
[----:B------:R-:W-:Y:S01]  /*2b90*/  FFMA.FTZ R135, -R157, R157, 1 ;  /* 0x3f8000009d877423 */ /* 0x000fe2000001019d */
[----:B------:R-:W-:Y:S01]  /*2ba0*/  FSEL R156, R225, -INF , P2 ;  /* 0xff800000e19c7808 */ /* 0x000fe20001000000 */
[----:B------:R-:W-:Y:S01]  /*2bb0*/  FFMA.FTZ R179, -R179, R179, 1 ;  /* 0x3f800000b3b37423 */ /* 0x000fe200000101b3 */
[----:B------:R-:W-:Y:S01]  /*2bc0*/  FMUL.FTZ R155, R155, R132 ;  /* 0x000000849b9b7220 */ /* 0x000fe20000410000 */
[----:B---3--:R-:W3:Y:S01]  /*2bd0*/  LDS.64 R12, [R5+0x1e2c0] ;  /* 0x01e2c000050c7984 */ /* 0x008ee20000000a00 */
[----:B------:R4:W2:Y:S01]  /*2be0*/  MUFU.EX2 R10, R216 ;  /* 0x000000d8000a7308 */ /* 0x0008a20000000800 */
[----:B------:R-:W-:Y:S01]  /*2bf0*/  FMUL.FTZ R132, R124, R133 ;  /* 0x000000857c847220 */ /* 0x000fe20000410000 */
[----:B------:R-:W-:Y:S01]  /*2c00*/  FSEL R158, R227, -INF , P1 ;  /* 0xff800000e39e7808 */ /* 0x000fe20000800000 */
[----:B------:R-:W-:Y:S01]  /*2c10*/  FFMA.FTZ R156, R156, UR14, -R15 ;  /* 0x0000000e9c9c7c23 */ /* 0x000fe2000801080f */
[----:B------:R-:W-:Y:S01]  /*2c20*/  FFMA.FTZ R180, -R180, R180, 1 ;  /* 0x3f800000b4b47423 */ /* 0x000fe200000101b4 */
[----:B------:R-:W-:Y:S01]  /*2c30*/  FMUL.FTZ R135, R135, R132 ;  /* 0x0000008487877220 */ /* 0x000fe20000410000 */
[--C-:B-----5:R-:W-:Y:S01]  /*2c40*/  FADD.FTZ R133, R136, -R6.reuse ;  /* 0x8000000688857221 */ /* 0x120fe20000010000 */
[----:B------:R-:W-:Y:S01]  /*2c50*/  FADD.FTZ R6, R138, -R6 ;  /* 0x800000068a067221 */ /* 0x000fe20000010000 */
[----:B------:R-:W5:Y:S01]  /*2c60*/  MUFU.EX2 R127, R127 ;  /* 0x0000007f007f7308 */ /* 0x000f620000000800 */
[--C-:B----4-:R-:W-:Y:S01]  /*2c70*/  FADD.FTZ R216, R137, -R7.reuse ;  /* 0x8000000789d87221 */ /* 0x110fe20000010000 */
[----:B------:R-:W-:Y:S01]  /*2c80*/  FADD.FTZ R7, R139, -R7 ;  /* 0x800000078b077221 */ /* 0x000fe20000010000 */
[----:B------:R-:W-:Y:S01]  /*2c90*/  FMUL.FTZ R132, R20, R133 ;  /* 0x0000008514847220 */ /* 0x000fe20000410000 */
[----:B------:R-:W-:Y:S01]  /*2ca0*/  FMUL.FTZ R133, R21, R6 ;  /* 0x0000000615857220 */ /* 0x000fe20000410000 */
[----:B------:R-:W-:Y:S01]  /*2cb0*/  FMUL.FTZ R157, R11, R216 ;  /* 0x000000d80b9d7220 */ /* 0x000fe20000410000 */
[----:B--2---:R-:W-:Y:S01]  /*2cc0*/  FMUL.FTZ R216, R126, R7 ;  /* 0x000000077ed87220 */ /* 0x004fe20000410000 */
[----:B------:R-:W-:Y:S01]  /*2cd0*/  FFMA.FTZ R139, -R220, R220, 1 ;  /* 0x3f800000dc8b7423 */ /* 0x000fe200000101dc */
[----:B------:R-:W2:Y:S01]  /*2ce0*/  LDS.64 R6, [R5+0x1e2e0] ;  /* 0x01e2e00005067984 */ /* 0x000ea20000000a00 */
[----:B------:R-:W4:Y:S01]  /*2cf0*/  MUFU.EX2 R14, R215 ;  /* 0x000000d7000e7308 */ /* 0x000f220000000800 */
[----:B------:R-:W-:Y:S01]  /*2d00*/  FFMA.FTZ R158, R158, UR14, -R15 ;  /* 0x0000000e9e9e7c23 */ /* 0x000fe2000801080f */
[----:B------:R-:W-:Y:S01]  /*2d10*/  FMUL.FTZ R139, R139, R216 ;  /* 0x000000d88b8b7220 */ /* 0x000fe20000410000 */
[----:B------:R-:W-:Y:S01]  /*2d20*/  FFMA.FTZ R138, -R169, R169, 1 ;  /* 0x3f800000a98a7423 */ /* 0x000fe200000101a9 */
[----:B------:R-:W-:Y:S01]  /*2d30*/  FMUL.FTZ R137, R163, R132 ;  /* 0x00000084a3897220 */ /* 0x000fe20000410000 */
[----:B------:R-:W-:Y:S01]  /*2d40*/  FMUL.FTZ R214, R10, R217 ;  /* 0x000000d90ad67220 */ /* 0x000fe20000410000 */
[----:B------:R-:W-:Y:S01]  /*2d50*/  FFMA.FTZ R182, -R182, R182, 1 ;  /* 0x3f800000b6b67423 */ /* 0x000fe200000101b6 */
[----:B------:R-:W-:Y:S01]  /*2d60*/  FMUL.FTZ R138, R138, R133 ;  /* 0x000000858a8a7220 */ /* 0x000fe20000410000 */
[----:B------:R-:W3:Y:S01]  /*2d70*/  MUFU.EX2 R128, R128 ;  /* 0x0000008000807308 */ /* 0x000ee20000000800 */
[----:B------:R-:W-:Y:S01]  /*2d80*/  FMUL.FTZ R136, R159, R214 ;  /* 0x000000d69f887220 */ /* 0x000fe20000410000 */
[----:B------:R-:W-:Y:S01]  /*2d90*/  FFMA.FTZ R214, -R165, R165, 1 ;  /* 0x3f800000a5d67423 */ /* 0x000fe200000101a5 */
[--C-:B-1----:R-:W-:Y:S01]  /*2da0*/  FADD.FTZ R216, R140, -R8.reuse ;  /* 0x800000088cd87221 */ /* 0x102fe20000010000 */
[----:B------:R-:W-:Y:S01]  /*2db0*/  FADD.FTZ R8, R142, -R8 ;  /* 0x800000088e087221 */ /* 0x000fe20000010000 */
[--C-:B------:R-:W-:Y:S01]  /*2dc0*/  FADD.FTZ R143, R143, -R9.reuse ;  /* 0x800000098f8f7221 */ /* 0x100fe20000010000 */
[----:B------:R-:W-:Y:S01]  /*2dd0*/  FADD.FTZ R141, R141, -R9 ;  /* 0x800000098d8d7221 */ /* 0x000fe20000010000 */
[----:B------:R-:W-:Y:S01]  /*2de0*/  FFMA.FTZ R142, -R175, R175, 1 ;  /* 0x3f800000af8e7423 */ /* 0x000fe200000101af */
[----:B------:R-:W-:Y:S01]  /*2df0*/  MUFU.EX2 R15, R213 ;  /* 0x000000d5000f7308 */ /* 0x000fe20000000800 */
[----:B-----5:R-:W-:Y:S01]  /*2e00*/  FMUL.FTZ R8, R127, R8 ;  /* 0x000000087f087220 */ /* 0x020fe20000410000 */
[----:B----4-:R-:W-:Y:S01]  /*2e10*/  FMUL.FTZ R143, R14, R143 ;  /* 0x0000008f0e8f7220 */ /* 0x010fe20000410000 */
[----:B------:R-:W-:Y:S01]  /*2e20*/  FFMA.FTZ R9, -R223, R223, 1 ;  /* 0x3f800000df097423 */ /* 0x000fe200000101df */
[----:B------:R-:W-:Y:S01]  /*2e30*/  FFMA.FTZ R140, -R222, R222, 1 ;  /* 0x3f800000de8c7423 */ /* 0x000fe200000101de */
[----:B------:R-:W-:Y:S01]  /*2e40*/  FFMA.FTZ R225, -R225, R225, 1 ;  /* 0x3f800000e1e17423 */ /* 0x000fe200000101e1 */
[----:B------:R-:W-:Y:S01]  /*2e50*/  FMUL.FTZ R142, R142, R143 ;  /* 0x0000008f8e8e7220 */ /* 0x000fe20000410000 */
[----:B------:R-:W-:Y:S01]  /*2e60*/  FMUL.FTZ R9, R9, R8 ;  /* 0x0000000809097220 */ /* 0x000fe20000410000 */
[----:B------:R-:W1:Y:S01]  /*2e70*/  MUFU.EX2 R125, R125 ;  /* 0x0000007d007d7308 */ /* 0x000e620000000800 */
[--C-:B---3--:R-:W-:Y:S01]  /*2e80*/  FADD.FTZ R143, R145, -R13.reuse ;  /* 0x8000000d918f7221 */ /* 0x108fe20000010000 */
[----:B------:R-:W-:Y:S01]  /*2e90*/  FADD.FTZ R147, R147, -R13 ;  /* 0x8000000d93937221 */ /* 0x000fe20000010000 */
[----:B------:R-:W-:Y:S01]  /*2ea0*/  FMUL.FTZ R141, R128, R141 ;  /* 0x0000008d808d7220 */ /* 0x000fe20000410000 */
[----:B------:R-:W-:Y:S01]  /*2eb0*/  FFMA.FTZ R145, -R224, R224, 1 ;  /* 0x3f800000e0917423 */ /* 0x000fe200000101e0 */
[----:B------:R-:W-:Y:S01]  /*2ec0*/  FFMA.FTZ R227, -R227, R227, 1 ;  /* 0x3f800000e3e37423 */ /* 0x000fe200000101e3 */
[----:B------:R-:W-:Y:S01]  /*2ed0*/  FMUL.FTZ R171, R171, R218 ;  /* 0x000000daabab7220 */ /* 0x000fe20000410000 */
[----:B------:R-:W-:Y:S01]  /*2ee0*/  FMUL.FTZ R140, R140, R141 ;  /* 0x0000008d8c8c7220 */ /* 0x000fe20000410000 */
[----:B------:R-:W3:Y:S01]  /*2ef0*/  MUFU.EX2 R132, R211 ;  /* 0x000000d300847308 */ /* 0x000ee20000000800 */
[----:B------:R-:W-:Y:S01]  /*2f00*/  FMUL.FTZ R214, R214, R157 ;  /* 0x0000009dd6d67220 */ /* 0x000fe20000410000 */
[----:B------:R-:W-:-:S02]  /*2f10*/  F2FP.F16.F32.PACK_AB R152, R153, R152 ;  /* 0x000000989998723e */ /* 0x000fc400000000ff */
[----:B------:R-:W-:Y:S02]  /*2f20*/  F2FP.F16.F32.PACK_AB R157, R123, R208 ;  /* 0x000000d07b9d723e */ /* 0x000fe400000000ff */
[----:B------:R-:W-:Y:S01]  /*2f30*/  F2FP.F16.F32.PACK_AB R159, R171, R212 ;  /* 0x000000d4ab9f723e */ /* 0x000fe200000000ff */
[----:B--2---:R-:W-:Y:S01]  /*2f40*/  FADD.FTZ R148, R148, -R6 ;  /* 0x8000000694947221 */ /* 0x004fe20000010000 */
[----:B------:R-:W2:Y:S01]  /*2f50*/  MUFU.EX2 R130, R130 ;  /* 0x0000008200827308 */ /* 0x000ea20000000800 */
[----:B-1----:R-:W-:Y:S01]  /*2f60*/  FMUL.FTZ R216, R125, R216 ;  /* 0x000000d87dd87220 */ /* 0x002fe20000410000 */
[----:B------:R-:W-:Y:S01]  /*2f70*/  FADD.FTZ R149, R149, -R7 ;  /* 0x8000000795957221 */ /* 0x000fe20000010000 */
[----:B------:R-:W-:Y:S02]  /*2f80*/  F2FP.F16.F32.PACK_AB R153, R154, R131 ;  /* 0x000000839a99723e */ /* 0x000fe400000000ff */
[----:B------:R-:W-:Y:S01]  /*2f90*/  FMUL.FTZ R5, R221, R216 ;  /* 0x000000d8dd057220 */ /* 0x000fe20000410000 */
[----:B------:R-:W-:-:S02]  /*2fa0*/  F2FP.F16.F32.PACK_AB R154, R135, R134 ;  /* 0x00000086879a723e */ /* 0x000fc400000000ff */
[----:B------:R1:W4:Y:S01]  /*2fb0*/  MUFU.EX2 R133, R120 ;  /* 0x0000007800857308 */ /* 0x0003220000000800 */
[----:B------:R-:W-:Y:S02]  /*2fc0*/  F2FP.F16.F32.PACK_AB R155, R136, R155 ;  /* 0x0000009b889b723e */ /* 0x000fe400000000ff */
[----:B------:R-:W-:Y:S02]  /*2fd0*/  F2FP.F16.F32.PACK_AB R123, R173, R168 ;  /* 0x000000a8ad7b723e */ /* 0x000fe400000000ff */
[----:B------:R-:W-:Y:S02]  /*2fe0*/  F2FP.F16.F32.PACK_AB R172, R174, R172 ;  /* 0x000000acaeac723e */ /* 0x000fe400000000ff */
[----:B------:R-:W-:Y:S01]  /*2ff0*/  F2FP.F16.F32.PACK_AB R173, R167, R166 ;  /* 0x000000a6a7ad723e */ /* 0x000fe200000000ff */
[----:B------:R-:W5:Y:S01]  /*3000*/  MUFU.EX2 R210, R210 ;  /* 0x000000d200d27308 */ /* 0x000f620000000800 */
[--C-:B-1----:R-:W-:Y:S01]  /*3010*/  FADD.FTZ R120, R144, -R12.reuse ;  /* 0x8000000c90787221 */ /* 0x102fe20000010000 */
[----:B------:R-:W-:Y:S01]  /*3020*/  FADD.FTZ R12, R146, -R12 ;  /* 0x8000000c920c7221 */ /* 0x000fe20000010000 */
[----:B------:R-:W-:Y:S01]  /*3030*/  FFMA.FTZ R144, -R176, R176, 1 ;  /* 0x3f800000b0907423 */ /* 0x000fe200000101b0 */
[----:B---3--:R-:W-:Y:S01]  /*3040*/  FMUL.FTZ R146, R132, R147 ;  /* 0x0000009384927220 */ /* 0x008fe20000410000 */
[----:B------:R-:W-:Y:S01]  /*3050*/  FMUL.FTZ R141, R129, R120 ;  /* 0x00000078818d7220 */ /* 0x000fe20000410000 */
[----:B------:R-:W-:Y:S01]  /*3060*/  FMUL.FTZ R12, R15, R12 ;  /* 0x0000000c0f0c7220 */ /* 0x000fe20000410000 */
[----:B--2---:R-:W-:Y:S01]  /*3070*/  FMUL.FTZ R120, R130, R143 ;  /* 0x0000008f82787220 */ /* 0x004fe20000410000 */
[----:B------:R1:W2:Y:S01]  /*3080*/  MUFU.EX2 R8, R156 ;  /* 0x0000009c00087308 */ /* 0x0002a20000000800 */
[----:B------:R-:W-:Y:S01]  /*3090*/  FMUL.FTZ R144, R144, R141 ;  /* 0x0000008d90907220 */ /* 0x000fe20000410000 */
[----:B------:R-:W-:Y:S01]  /*30a0*/  FMUL.FTZ R145, R145, R12 ;  /* 0x0000000c91917220 */ /* 0x000fe20000410000 */
[----:B------:R-:W-:Y:S01]  /*30b0*/  FADD.FTZ R141, R150, -R6 ;  /* 0x80000006968d7221 */ /* 0x000fe20000010000 */
[----:B------:R-:W-:Y:S01]  /*30c0*/  FADD.FTZ R12, R151, -R7 ;  /* 0x80000007970c7221 */ /* 0x000fe20000010000 */
[----:B----4-:R-:W-:Y:S01]  /*30d0*/  FMUL.FTZ R7, R133, R148 ;  /* 0x0000009485077220 */ /* 0x010fe20000410000 */
[----:B------:R-:W-:Y:S01]  /*30e0*/  FMUL.FTZ R146, R179, R146 ;  /* 0x00000092b3927220 */ /* 0x000fe20000410000 */
[----:B------:R-:W-:Y:S01]  /*30f0*/  FMUL.FTZ R177, R177, R120 ;  /* 0x00000078b1b17220 */ /* 0x000fe20000410000 */
[----:B------:R3:W4:Y:S01]  /*3100*/  MUFU.EX2 R13, R158 ;  /* 0x0000009e000d7308 */ /* 0x0007220000000800 */
[----:B-1----:R-:W-:Y:S01]  /*3110*/  F2FP.F16.F32.PACK_AB R156, R122, R121 ;  /* 0x000000797a9c723e */ /* 0x002fe200000000ff */
[----:B------:R-:W-:-:S02]  /*3120*/  IMAD.U32 R121, RZ, RZ, UR6 ;  /* 0x00000006ff797e24 */ /* 0x000fc4000f8e00ff */
[----:B-----5:R-:W-:Y:S01]  /*3130*/  FMUL.FTZ R141, R210, R141 ;  /* 0x0000008dd28d7220 */ /* 0x020fe20000410000 */
[----:B------:R-:W-:Y:S01]  /*3140*/  FMUL.FTZ R7, R180, R7 ;  /* 0x00000007b4077220 */ /* 0x000fe20000410000 */
[----:B------:R-:W-:Y:S01]  /*3150*/  F2FP.F16.F32.PACK_AB R150, R140, R5 ;  /* 0x000000058c96723e */ /* 0x000fe200000000ff */
[----:B------:R-:W-:Y:S02]  /*3160*/  IMAD R121, R121, 0x2000, R4 ;  /* 0x0000200079797824 */ /* 0x000fe400078e0204 */
[----:B------:R-:W-:Y:S01]  /*3170*/  FMUL.FTZ R141, R182, R141 ;  /* 0x0000008db68d7220 */ /* 0x000fe20000410000 */
[----:B------:R-:W-:Y:S01]  /*3180*/  F2FP.F16.F32.PACK_AB R148, R214, R137 ;  /* 0x00000089d694723e */ /* 0x000fe200000000ff */
[----:B--2---:R-:W-:Y:S01]  /*3190*/  FMUL.FTZ R6, R8, R149 ;  /* 0x0000009508067220 */ /* 0x004fe20000410000 */
[----:B---3--:R-:W-:Y:S01]  /*31a0*/  F2FP.F16.F32.PACK_AB R158, R209, R170 ;  /* 0x000000aad19e723e */ /* 0x008fe200000000ff */
[----:B------:R-:W-:Y:S01]  /*31b0*/  IMAD R5, R121, 0x2, R16 ;  /* 0x0000000279057824 */ /* 0x000fe200078e0210 */
[----:B------:R-:W-:Y:S01]  /*31c0*/  F2FP.F16.F32.PACK_AB R149, R139, R138 ;  /* 0x0000008a8b95723e */ /* 0x000fe200000000ff */
[----:B------:R-:W-:Y:S01]  /*31d0*/  FMUL.FTZ R6, R225, R6 ;  /* 0x00000006e1067220 */ /* 0x000fe20000410000 */
[----:B------:R-:W-:-:S02]  /*31e0*/  F2FP.F16.F32.PACK_AB R151, R142, R9 ;  /* 0x000000098e97723e */ /* 0x000fc400000000ff */
[----:B------:R-:W-:Y:S01]  /*31f0*/  F2FP.F16.F32.PACK_AB R145, R146, R145 ;  /* 0x000000919291723e */ /* 0x000fe200000000ff */
[----:B----4-:R-:W-:Y:S01]  /*3200*/  FMUL.FTZ R12, R13, R12 ;  /* 0x0000000c0d0c7220 */ /* 0x010fe20000410000 */
[----:B------:R-:W-:Y:S01]  /*3210*/  F2FP.F16.F32.PACK_AB R144, R177, R144 ;  /* 0x00000090b190723e */ /* 0x000fe200000000ff */
[----:B------:R-:W-:Y:S01]  /*3220*/  STSM.16.MT88.4 [R5+0x1e800], R156 ;  /* 0x01e8009c05007844 */ /* 0x000fe20000004200 */
[----:B------:R-:W-:Y:S01]  /*3230*/  F2FP.F16.F32.PACK_AB R146, R6, R7 ;  /* 0x000000070692723e */ /* 0x000fe200000000ff */
[----:B------:R-:W-:Y:S01]  /*3240*/  FMUL.FTZ R12, R227, R12 ;  /* 0x0000000ce30c7220 */ /* 0x000fe20000410000 */
[----:B------:R-:W-:Y:S01]  /*3250*/  F2FP.F16.F32.PACK_AB R120, R183, R226 ;  /* 0x000000e2b778723e */ /* 0x000fe200000000ff */
[----:B------:R-:W-:Y:S01]  /*3260*/  STSM.16.MT88.4 [R5+0x1f000], R152 ;  /* 0x01f0009805007844 */ /* 0x000fe20000004200 */
[----:B------:R-:W-:Y:S02]  /*3270*/  F2FP.F16.F32.PACK_AB R121, R164, R162 ;  /* 0x000000a2a479723e */ /* 0x000fe400000000ff */
[----:B------:R-:W-:Y:S01]  /*3280*/  F2FP.F16.F32.PACK_AB R147, R12, R141 ;  /* 0x0000008d0c93723e */ /* 0x000fe200000000ff */
[----:B------:R-:W-:Y:S01]  /*3290*/  STSM.16.MT88.4 [R5+0x1f800], R148 ;  /* 0x01f8009405007844 */ /* 0x000fe20000004200 */
[----:B------:R-:W-:-:S02]  /*32a0*/  F2FP.F16.F32.PACK_AB R122, R160, R161 ;  /* 0x000000a1a07a723e */ /* 0x000fc400000000ff */
[----:B------:R-:W-:Y:S01]  /*32b0*/  F2FP.F16.F32.PACK_AB R174, R124, R178 ;  /* 0x000000b27cae723e */ /* 0x000fe200000000ff */
[----:B------:R1:W-:Y:S01]  /*32c0*/  STSM.16.MT88.4 [R5+0x20000], R144 ;  /* 0x0200009005007844 */ /* 0x0003e20000004200 */
[----:B------:R-:W-:Y:S01]  /*32d0*/  WARPGROUP.ARRIVE ;  /* 0x00000000000079c5 */ /* 0x000fe20000000000 */
[----:B------:R-:W-:-:S05]  /*32e0*/  F2FP.F16.F32.PACK_AB R175, R10, R181 ;  /* 0x000000b50aaf723e */ /* 0x000fca00000000ff */
[----:B------:R-:W-:Y:S01]  /*32f0*/  HGMMA.64x96x16.F32 R24, R120, gdesc[UR16].tnspB, R24, gsb0 ;  /* 0x4160001078187df0 */ /* 0x000fe20008000818 */
[----:B------:R-:W-:Y:S01]  /*3300*/  UMOV UR18, UR12 ;  /* 0x0000000c00127c82 */ /* 0x000fe20008000000 */
[----:B------:R-:W-:Y:S01]  /*3310*/  UMOV UR19, 0x80000020 ;  /* 0x8000002000137882 */ /* 0x000fe20000000000 */
[----:B------:R-:W-:Y:S01]  /*3320*/  UIADD3 UR12, UR10, 0x80, URZ ;  /* 0x000000800a0c7890 */ /* 0x000fe2000fffe03f */
[----:B-1----:R-:W-:-:S05]  /*3330*/  IMAD R5, R18, 0x1000, R16 ;  /* 0x0000100012057824 */ /* 0x002fca00078e0210 */
[----:B------:R-:W-:-:S13]  /*3340*/  R2UR UR15, R5 ;  /* 0x00000000050f72ca */ /* 0x000fda00000e0000 */
[----:B------:R-:W-:Y:S01]  /*3350*/  USHF.R.U32.HI UR15, URZ, 0x4, UR15 ;  /* 0x000000043f0f7899 */ /* 0x000fe2000801160f */
[----:B------:R-:W-:Y:S02]  /*3360*/  WARPGROUP.DEPBAR.LE gsb0, 0x0 ;  /* 0x00008000000079c5 */ /* 0x000fe40000010000 */
[----:B------:R-:W-:Y:S01]  /*3370*/  WARPGROUP.ARRIVE ;  /* 0x00000000000079c5 */ /* 0x000fe20000000000 */
[----:B------:R-:W-:Y:S02]  /*3380*/  F2FP.F16.F32.PACK_AB R120, R11, R20 ;  /* 0x000000140b78723e */ /* 0x000fe400000000ff */
[----:B------:R-:W-:Y:S02]  /*3390*/  F2FP.F16.F32.PACK_AB R121, R126, R21 ;  /* 0x000000157e79723e */ /* 0x000fe400000000ff */
[----:B------:R-:W-:Y:S01]  /*33a0*/  F2FP.F16.F32.PACK_AB R122, R128, R125 ;  /* 0x0000007d807a723e */ /* 0x000fe200000000ff */
[----:B------:R-:W-:Y:S01]  /*33b0*/  HGMMA.64x96x16.F32 R24, R172, gdesc[UR16].tnspB, R24, gsb0 ;  /* 0x41600010ac187df0 */ /* 0x000fe20008000818 */
[----:B------:R-:W-:Y:S01]  /*33c0*/  F2FP.F16.F32.PACK_AB R123, R14, R127 ;  /* 0x0000007f0e7b723e */ /* 0x000fe200000000ff */
[----:B------:R-:W-:Y:S01]  /*33d0*/  UMOV UR18, UR12 ;  /* 0x0000000c00127c82 */ /* 0x000fe20008000000 */
[----:B------:R-:W-:Y:S01]  /*33e0*/  UMOV UR19, 0x80000020 ;  /* 0x8000002000137882 */ /* 0x000fe20000000000 */
[----:B------:R-:W-:-:S13]  /*33f0*/  R2UR UR12, R17 ;  /* 0x00000000110c72ca */ /* 0x000fda00000e0000 */
[----:B------:R-:W-:-:S04]  /*3400*/  USHF.R.U32.HI UR12, URZ, 0x4, UR12 ;  /* 0x000000043f0c7899 */ /* 0x000fc8000801160c */
[----:B------:R-:W-:-:S04]  /*3410*/  ULOP3.LUT UR12, UR12, 0x3fff, URZ, 0xc0, !UPT ;  /* 0x00003fff0c0c7892 */ /* 0x000fc8000f8ec03f */
[----:B------:R-:W-:Y:S02]  /*3420*/  ULOP3.LUT UR17, UR12, 0x10000, URZ, 0xfc, !UPT ;  /* 0x000100000c117892 */ /* 0x000fe4000f8efc3f */
[----:B------:R-:W-:Y:S02]  /*3430*/  ULOP3.LUT UR12, UR15, 0x3fff, URZ, 0xc0, !UPT ;  /* 0x00003fff0f0c7892 */ /* 0x000fe4000f8ec03f */
[----:B------:R-:W-:Y:S02]  /*3440*/  ULEA UR10, UR6, UR17, 0xa ;  /* 0x00000011060a7291 */ /* 0x000fe4000f8e503f */
[----:B------:R-:W-:Y:S01]  /*3450*/  UIADD3 UR15, UR12, 0x200, URZ ;  /* 0x000002000c0f7890 */ /* 0x000fe2000fffe03f */
[----:B------:R-:W-:Y:S01]  /*3460*/  UMOV UR17, 0x40000040 ;  /* 0x4000004000117882 */ /* 0x000fe20000000000 */
[----:B------:R-:W-:Y:S01]  /*3470*/  UIADD3 UR20, UR12, 0x400, URZ ;  /* 0x000004000c147890 */ /* 0x000fe2000fffe03f */
[----:B------:R-:W-:Y:S02]  /*3480*/  WARPGROUP.DEPBAR.LE gsb0, 0x0 ;  /* 0x00008000000079c5 */ /* 0x000fe40000010000 */
[----:B------:R-:W-:-:S06]  /*3490*/  WARPGROUP.ARRIVE ;  /* 0x00000000000079c5 */ /* 0x000fcc0000000000 */
[----:B------:R-:W-:Y:S01]  /*34a0*/  HGMMA.64x96x16.F32 R24, R120, gdesc[UR16].tnspB, R24, gsb0 ;  /* 0x4160001078187df0 */ /* 0x000fe20008000818 */
[----:B------:R-:W-:Y:S01]  /*34b0*/  UMOV UR18, UR16 ;  /* 0x0000001000127c82 */ /* 0x000fe20008000000 */
[----:B------:R-:W-:Y:S01]  /*34c0*/  UMOV UR19, 0x80000020 ;  /* 0x8000002000137882 */ /* 0x000fe20000000000 */
[----:B------:R-:W-:Y:S01]  /*34d0*/  UMOV UR16, UR10 ;  /* 0x0000000a00107c82 */ /* 0x000fe20008000000 */
[----:B------:R-:W-:Y:S02]  /*34e0*/  WARPGROUP.DEPBAR.LE gsb0, 0x0 ;  /* 0x00008000000079c5 */ /* 0x000fe40000010000 */
[----:B------:R-:W-:Y:S02]  /*34f0*/  F2FP.F16.F32.PACK_AB R120, R130, R129 ;  /* 0x000000818278723e */ /* 0x000fe400000000ff */
[----:B------:R-:W-:Y:S02]  /*3500*/  F2FP.F16.F32.PACK_AB R121, R132, R15 ;  /* 0x0000000f8479723e */ /* 0x000fe400000000ff */
[----:B------:R-:W-:-:S02]  /*3510*/  F2FP.F16.F32.PACK_AB R122, R8, R133 ;  /* 0x00000085087a723e */ /* 0x000fc400000000ff */
[----:B------:R-:W-:-:S04]  /*3520*/  F2FP.F16.F32.PACK_AB R123, R13, R210 ;  /* 0x000000d20d7b723e */ /* 0x000fc800000000ff */
[----:B------:R-:W-:-:S06]  /*3530*/  WARPGROUP.ARRIVE ;  /* 0x00000000000079c5 */ /* 0x000fcc0000000000 */
[----:B------:R-:W-:Y:S01]  /*3540*/  HGMMA.64x96x16.F32 R24, R120, gdesc[UR16].tnspB, R24, gsb0 ;  /* 0x4160001078187df0 */ /* 0x000fe20008000818 */
[----:B------:R-:W-:Y:S01]  /*3550*/  UMOV UR18, UR12 ;  /* 0x0000000c00127c82 */ /* 0x000fe20008000000 */
[----:B------:R-:W-:Y:S01]  /*3560*/  UMOV UR19, 0xc0000010 ;  /* 0xc000001000137882 */ /* 0x000fe20000000000 */
[----:B------:R-:W-:Y:S02]  /*3570*/  WARPGROUP.DEPBAR.LE gsb0, 0x0 ;  /* 0x00008000000079c5 */ /* 0x000fe40000010000 */
[----:B------:R-:W-:Y:S01]  /*3580*/  @!PT LDS RZ, [RZ] ;  /* 0x00000000fffff984 */ /* 0x000fe20000000800 */
[----:B------:R-:W-:Y:S01]  /*3590*/  @!PT LDS RZ, [RZ] ;  /* 0x00000000fffff984 */ /* 0x000fe20000000800 */
[----:B------:R-:W-:Y:S01]  /*35a0*/  @!PT LDS RZ, [RZ] ;  /* 0x00000000fffff984 */ /* 0x000fe20000000800 */
[----:B------:R-:W-:Y:S01]  /*35b0*/  @!PT LDS RZ, [RZ] ;  /* 0x00000000fffff984 */ /* 0x000fe20000000800 */
[----:B------:R1:W-:Y:S06]  /*35c0*/  MEMBAR.ALL.CTA ;  /* 0x0000000000007992 */ /* 0x0003ec0000008000 */
[----:B-1----:R-:W1:Y:S02]  /*35d0*/  FENCE.VIEW.ASYNC.S ;  /* 0x00000000000073c6 */ /* 0x002e640000000000 */
[----:B-1----:R-:W-:Y:S06]  /*35e0*/  BAR.SYNC.DEFER_BLOCKING 0x9, 0x100 ;  /* 0x0244000000007b1d */ /* 0x002fec0000010000 */
[----:B------:R-:W-:-:S06]  /*35f0*/  WARPGROUP.ARRIVE ;  /* 0x00000000000079c5 */ /* 0x000fcc0000000000 */
[----:B------:R-:W-:Y:S01]  /*3600*/  HGMMA.64x16x16.F32 R136, gdesc[UR16].tnspB, RZ, !UPT, gsb0 ;  /* 0x40200000108879f0 */ /* 0x000fe2000c0008ff */
[----:B------:R-:W-:Y:S01]  /*3610*/  UMOV UR18, UR15 ;  /* 0x0000000f00127c82 */ /* 0x000fe20008000000 */
[----:B------:R-:W-:Y:S01]  /*3620*/  UMOV UR19, 0xc0000010 ;  /* 0xc000001000137882 */ /* 0x000fe20000000000 */
[----:B------:R-:W-:Y:S01]  /*3630*/  UIADD3 UR15, UR12, 0x220, URZ ;  /* 0x000002200c0f7890 */ /* 0x000fe2000fffe03f */
[----:B------:R-:W-:Y:S02]  /*3640*/  WARPGROUP.DEPBAR.LE gsb0, 0x0 ;  /* 0x00008000000079c5 */ /* 0x000fe40000010000 */
        /* <DEDUP_REMOVED lines=8> */
[----:B------:R-:W-:Y:S02]  /*36d0*/  UIADD3 UR18, UR12, 0x20, URZ ;  /* 0x000000200c127890 */ /* 0x000fe4000fffe03f */
[----:B------:R-:W-:Y:S01]  /*36e0*/  UIADD3 UR16, UR10, 0x2, URZ ;  /* 0x000000020a107890 */ /* 0x000fe2000fffe03f */
[----:B------:R-:W-:Y:S01]  /*36f0*/  UMOV UR19, 0xc0000010 ;  /* 0xc000001000137882 */ /* 0x000fe20000000000 */
[----:B------:R-:W-:Y:S01]  /*3700*/  UMOV UR17, 0x40000040 ;  /* 0x4000004000117882 */ /* 0x000fe20000000000 */
[----:B------:R-:W-:Y:S02]  /*3710*/  WARPGROUP.DEPBAR.LE gsb0, 0x0 ;  /* 0x00008000000079c5 */ /* 0x000fe40000010000 */
[----:B------:R-:W-:-:S06]  /*3720*/  WARPGROUP.ARRIVE ;  /* 0x00000000000079c5 */ /* 0x000fcc0000000000 */
[----:B------:R-:W-:Y:S01]  /*3730*/  HGMMA.64x16x16.F32 R136, gdesc[UR16].tnspB, R136, gsb0 ;  /* 0x40200000108879f0 */ /* 0x000fe20008000888 */
[----:B------:R-:W-:Y:S01]  /*3740*/  UMOV UR18, UR15 ;  /* 0x0000000f00127c82 */ /* 0x000fe20008000000 */
[----:B------:R-:W-:Y:S01]  /*3750*/  UMOV UR19, 0xc0000010 ;  /* 0xc000001000137882 */ /* 0x000fe20000000000 */
[----:B------:R-:W-:Y:S01]  /*3760*/  UIADD3 UR15, UR12, 0x240, URZ ;  /* 0x000002400c0f7890 */ /* 0x000fe2000fffe03f */
        /* <DEDUP_REMOVED lines=102> */
[----:B------:R-:W-:Y:S02]  /*3dd0*/  UIADD3 UR18, UR12, 0xe0, URZ ;  /* 0x000000e00c127890 */ /* 0x000fe4000fffe03f */
[----:B------:R-:W-:Y:S01]  /*3de0*/  UIADD3 UR16, UR10, 0x206, URZ ;  /* 0x000002060a107890 */ /* 0x000fe2000fffe03f */
[----:B------:R-:W-:Y:S01]  /*3df0*/  UMOV UR19, 0xc0000010 ;  /* 0xc000001000137882 */ /* 0x000fe20000000000 */
[----:B------:R-:W-:Y:S01]  /*3e00*/  UMOV UR17, 0x40000040 ;  /* 0x4000004000117882 */ /* 0x000fe20000000000 */
[----:B------:R-:W-:Y:S02]  /*3e10*/  UIADD3 UR10, UR12, 0x2e0, URZ ;  /* 0x000002e00c0a7890 */ /* 0x000fe4000fffe03f */
[----:B------:R-:W-:Y:S01]  /*3e20*/  UIADD3 UR12, UR12, 0x4e0, URZ ;  /* 0x000004e00c0c7890 */ /* 0x000fe2000fffe03f */
        /* <DEDUP_REMOVED lines=12> */
[----:B------:R-:W-:Y:S03]  /*3ef0*/  HGMMA.64x16x16.F32 R120, gdesc[UR16].tnspB, R120, gsb0 ;  /* 0x40200000107879f0 */ /* 0x000fe60008000878 */
[----:B------:R-:W-:Y:S02]  /*3f00*/  WARPGROUP.DEPBAR.LE gsb0, 0x0 ;  /* 0x00008000000079c5 */ /* 0x000fe40000010000 */
[----:B------:R-:W-:Y:S05]  /*3f10*/  @!P0 BRA `(.L_x_23) ;  /* 0x0000000000048947 */ /* 0x000fea0003800000 */
[----:B------:R-:W-:Y:S01]  /*3f20*/  BPT.TRAP 0x1 ;  /* 0x000000040000795c */ /* 0x000fe20000300000 */
.L_x_23:
[----:B------:R-:W-:Y:S01]  /*3f30*/  UIADD3 UR10, UR8, 0x26840, URZ ;  /* 0x00026840080a7890 */ /* 0x000fe2000fffe03f */
[C---:B------:R-:W-:Y:S01]  /*3f40*/  VIADD R6, R2.reuse, 0x9 ;  /* 0x0000000902067836 */ /* 0x040fe20000000000 */
[----:B------:R-:W-:Y:S01]  /*3f50*/  ULOP3.LUT UR12, UR9, 0x1000000, URZ, 0xfc, !UPT ;  /* 0x01000000090c7892 */ /* 0x000fe2000f8efc3f */
[----:B------:R-:W-:Y:S01]  /*3f60*/  VIADD R5, R2, 0xc ;  /* 0x0000000c02057836 */ /* 0x000fe20000000000 */
[----:B------:R-:W-:Y:S02]  /*3f70*/  UPRMT UR10, URZ, 0x654, UR10 ;  /* 0x000006543f0a7896 */ /* 0x000fe4000800000a */
[----:B------:R-:W-:Y:S01]  /*3f80*/  UIMAD UR12, UR6, 0x300, UR12 ;  /* 0x00000300060c78a4 */ /* 0x000fe2000f8e020c */
[----:B------:R-:W-:-:S06]  /*3f90*/  UMOV UR19, 0x80000020 ;  /* 0x8000002000137882 */ /* 0x000fcc0000000000 */
[----:B------:R-:W-:Y:S01]  /*3fa0*/  SYNCS.ARRIVE.TRANS64.RED.A1T0 RZ, [UR10], RZ ;  /* 0x000000ffffff79a7 */ /* 0x000fe2000810040a */
[----:B------:R-:W-:Y:S01]  /*3fb0*/  WARPGROUP.ARRIVE ;  /* 0x00000000000079c5 */ /* 0x000fe20000000000 */
[----:B------:R-:W-:Y:S01]  /*3fc0*/  UMOV UR18, UR12 ;  /* 0x0000000c00127c82 */ /* 0x000fe20008000000 */
[----:B------:R-:W-:-:S04]  /*3fd0*/  UIADD3 UR10, UR12, 0x40, URZ ;  /* 0x000000400c0a7890 */ /* 0x000fc8000fffe03f */
[----:B------:R-:W-:Y:S01]  /*3fe0*/  HGMMA.64x96x16.F32 R72, R156, gdesc[UR16].tnspB, R72, gsb0 ;  /* 0x416000109c487df0 */ /* 0x000fe20008000848 */
[----:B------:R-:W-:Y:S02]  /*3ff0*/  UMOV UR19, 0x80000020 ;  /* 0x8000002000137882 */ /* 0x000fe40000000000 */
[----:B------:R-:W-:Y:S01]  /*4000*/  UMOV UR18, UR10 ;  /* 0x0000000a00127c82 */ /* 0x000fe20008000000 */
[----:B------:R-:W-:Y:S02]  /*4010*/  UIADD3 UR10, UR12, 0x80, URZ ;  /* 0x000000800c0a7890 */ /* 0x000fe4000fffe03f */
[----:B------:R-:W-:Y:S01]  /*4020*/  UIADD3 UR12, UR12, 0xc0, URZ ;  /* 0x000000c00c0c7890 */ /* 0x000fe2000fffe03f */
[----:B------:R-:W-:Y:S02]  /*4030*/  WARPGROUP.DEPBAR.LE gsb0, 0x0 ;  /* 0x00008000000079c5 */ /* 0x000fe40000010000 */
[----:B------:R-:W-:-:S06]  /*4040*/  WARPGROUP.ARRIVE ;  /* 0x00000000000079c5 */ /* 0x000fcc0000000000 */
[----:B------:R-:W-:Y:S01]  /*4050*/  HGMMA.64x96x16.F32 R72, R152, gdesc[UR16].tnspB, R72, gsb0 ;  /* 0x4160001098487df0 */ /* 0x000fe20008000848 */
[----:B------:R-:W-:Y:S01]  /*4060*/  UMOV UR18, UR10 ;  /* 0x0000000a00127c82 */ /* 0x000fe20008000000 */
[----:B------:R-:W-:Y:S01]  /*4070*/  UMOV UR19, 0x80000020 ;  /* 0x8000002000137882 */ /* 0x000fe20000000000 */
[----:B------:R-:W-:Y:S02]  /*4080*/  WARPGROUP.DEPBAR.LE gsb0, 0x0 ;  /* 0x00008000000079c5 */ /* 0x000fe40000010000 */
[----:B------:R-:W-:-:S06]  /*4090*/  WARPGROUP.ARRIVE ;  /* 0x00000000000079c5 */ /* 0x000fcc0000000000 */
[----:B------:R-:W-:Y:S01]  /*40a0*/  HGMMA.64x96x16.F32 R72, R148, gdesc[UR16].tnspB, R72, gsb0 ;  /* 0x4160001094487df0 */ /* 0x000fe20008000848 */
[----:B------:R-:W-:Y:S01]  /*40b0*/  UMOV UR18, UR12 ;  /* 0x0000000c00127c82 */ /* 0x000fe20008000000 */
[----:B------:R-:W-:Y:S01]  /*40c0*/  UMOV UR19, 0x80000020 ;  /* 0x8000002000137882 */ /* 0x000fe20000000000 */
[----:B------:R-:W-:Y:S02]  /*40d0*/  WARPGROUP.DEPBAR.LE gsb0, 0x0 ;  /* 0x00008000000079c5 */ /* 0x000fe40000010000 */
[----:B------:R-:W-:-:S06]  /*40e0*/  WARPGROUP.ARRIVE ;  /* 0x00000000000079c5 */ /* 0x000fcc0000000000 */
[----:B------:R-:W-:Y:S03]  /*40f0*/  HGMMA.64x96x16.F32 R72, R144, gdesc[UR16].tnspB, R72, gsb0 ;  /* 0x4160001090487df0 */ /* 0x000fe60008000848 */
[----:B------:R-:W-:Y:S02]  /*4100*/  WARPGROUP.DEPBAR.LE gsb0, 0x0 ;  /* 0x00008000000079c5 */ /* 0x000fe40000010000 */
[----:B------:R1:W-:Y:S06]  /*4110*/  BAR.SYNC.DEFER_BLOCKING R6, 0xa0 ;  /* 0x000280060000751d */ /* 0x0003ec0000010000 */
[----:B------:R1:W-:Y:S04]  /*4120*/  STS.128 [R0+0xc000], R136 ;  /* 0x00c0008800007388 */ /* 0x0003e80000000c00 */
[----:B------:R1:W-:Y:S04]  /*4130*/  STS.128 [R0+0xc800], R140 ;  /* 0x00c8008c00007388 */ /* 0x0003e80000000c00 */
[----:B------:R1:W-:Y:S04]  /*4140*/  STS.128 [R0+0xd000], R128 ;  /* 0x00d0008000007388 */ /* 0x0003e80000000c00 */
[----:B------:R1:W-:Y:S04]  /*4150*/  STS.128 [R0+0xd800], R132 ;  /* 0x00d8008400007388 */ /* 0x0003e80000000c00 */
[----:B------:R1:W-:Y:S04]  /*4160*/  STS.128 [R0+0xe000], R120 ;  /* 0x00e0007800007388 */ /* 0x0003e80000000c00 */
[----:B------:R1:W-:Y:S01]  /*4170*/  STS.128 [R0+0xe800], R124 ;  /* 0x00e8007c00007388 */ /* 0x0003e20000000c00 */
[----:B------:R-:W-:Y:S01]  /*4180*/  @!PT LDS RZ, [RZ] ;  /* 0x00000000fffff984 */ /* 0x000fe20000000800 */
[----:B------:R-:W-:Y:S01]  /*4190*/  @!PT LDS RZ, [RZ] ;  /* 0x00000000fffff984 */ /* 0x000fe20000000800 */
[----:B------:R-:W-:Y:S01]  /*41a0*/  @!PT LDS RZ, [RZ] ;  /* 0x00000000fffff984 */ /* 0x000fe20000000800 */
[----:B------:R-:W-:Y:S01]  /*41b0*/  @!PT LDS RZ, [RZ] ;  /* 0x00000000fffff984 */ /* 0x000fe20000000800 */
[----:B------:R2:W-:Y:S06]  /*41c0*/  MEMBAR.ALL.CTA ;  /* 0x0000000000007992 */ /* 0x0005ec0000008000 */
[----:B--2---:R-:W2:Y:S02]  /*41d0*/  FENCE.VIEW.ASYNC.S ;  /* 0x00000000000073c6 */ /* 0x004ea40000000000 */
[----:B--2---:R1:W-:Y:S06]  /*41e0*/  BAR.ARV R5, 0xa0 ;  /* 0x000280050000751d */ /* 0x0043ec0000002000 */
[----:B------:R-:W-:Y:S05]  /*41f0*/  @!P0 BRA `(.L_x_24) ;  /* 0x0000000000048947 */ /* 0x000fea0003800000 */
[----:B------:R-:W-:Y:S01]  /*4200*/  BPT.TRAP 0x1 ;  /* 0x000000040000795c */ /* 0x000fe20000300000 */
.L_x_24:
[----:B------:R-:W-:Y:S02]  /*4210*/  UIADD3 UR4, UR4, 0x1, URZ ;  /* 0x0000000104047890 */ /* 0x000fe4000fffe03f */
[----:B------:R-:W-:Y:S02]  /*4220*/  UIADD3 UR8, UR8, 0x26820, URZ ;  /* 0x0002682008087890 */ /* 0x000fe4000fffe03f */
[----:B------:R-:W-:Y:S02]  /*4230*/  UISETP.GE.AND UP1, UPT, UR4, UR7, UPT ;  /* 0x000000070400728c */ /* 0x000fe4000bf26270 */
[----:B------:R-:W-:Y:S02]  /*4240*/  UPRMT UR8, URZ, 0x654, UR8 ;  /* 0x000006543f087896 */ /* 0x000fe40008000008 */
[----:B------:R-:W-:Y:S02]  /*4250*/  UIADD3 UR6, UR6, 0x1, URZ ;  /* 0x0000000106067890 */ /* 0x000fe4000fffe03f */
[----:B------:R-:W-:-:S02]  /*4260*/  PLOP3.LUT P0, PT, PT, PT, UP1, 0x80, 0x0 ;  /* 0x000000000000781c */ /* 0x000fc40003f0f018 */
[----:B------:R-:W-:-:S03]  /*4270*/  UISETP.NE.AND UP0, UPT, UR6, 0x2, UPT ;  /* 0x000000020600788c */ /* 0x000fc6000bf05270 */
[----:B------:R-:W-:Y:S01]  /*4280*/  SYNCS.ARRIVE.TRANS64.RED.A1T0 RZ, [UR8], RZ ;  /* 0x000000ffffff79a7 */ /* 0x000fe20008100408 */
[----:B------:R-:W-:Y:S02]  /*4290*/  USEL UR8, URZ, 0x1, UP0 ;  /* 0x000000013f087887 */ /* 0x000fe40008000000 */
[----:B------:R-:W-:Y:S02]  /*42a0*/  USEL UR6, UR6, URZ, UP0 ;  /* 0x0000003f06067287 */ /* 0x000fe40008000000 */
[----:B------:R-:W-:-:S03]  /*42b0*/  ULOP3.LUT UR5, UR5, UR8, URZ, 0x3c, !UPT ;  /* 0x0000000805057292 */ /* 0x000fc6000f8e3c3f */
[----:B------:R-:W-:Y:S09]  /*42c0*/  @!P0 BRA `(.L_x_25) ;  /* 0xffffffd000c88947 */ /* 0x000ff2000383ffff */
.L_x_14:
[----:B------:R-:W-:Y:S01]  /*42d0*/  LOP3.LUT P0, RZ, R16, 0x1bf, RZ, 0xc0, !PT ;  /* 0x000001bf10ff7812 */ /* 0x000fe2000780c0ff */
[----:B------:R-:W-:Y:S02]  /*42e0*/  ULDC UR4, c[0x0][0x740] ;  /* 0x0001d00000047ab9 */ /* 0x000fe40000000800 */
[----:B------:R-:W-:Y:S01]  /*42f0*/  FMUL.FTZ R72, R72, UR4 ;  /* 0x0000000448487c20 */ /* 0x000fe20008410000 */
        /* <DEDUP_REMOVED lines=47> */
[----:B------:R-:W-:Y:S06]  /*45f0*/  @!P0 BRA `(.L_x_26) ;  /* 0x0000000000408947 */ /* 0x000fec0003800000 */
[----:B-1----:R-:W-:Y:S01]  /*4600*/  MOV R0, 0x0 ;  /* 0x0000000000007802 */ /* 0x002fe20000000f00 */
[----:B------:R-:W-:Y:S01]  /*4610*/  ULDC.64 UR4, c[0x4][0x88] ;  /* 0x0100220000047ab9 */ /* 0x000fe20000000a00 */
[----:B------:R-:W-:Y:S01]  /*4620*/  ULDC.64 UR6, c[0x4][0x90] ;  /* 0x0100240000067ab9 */ /* 0x000fe20000000a00 */
[----:B------:R-:W-:Y:S01]  /*4630*/  IMAD.U32 R4, RZ, RZ, UR4 ;  /* 0x00000004ff047e24 */ /* 0x000fe2000f8e00ff */
[----:B------:R1:W2:Y:S01]  /*4640*/  LDC.64 R2, c[0x4][R0] ;  /* 0x0100000000027b82 */ /* 0x0002a20000000a00 */
        /* <DEDUP_REMOVED lines=8> */
[----:B-1----:R-:W-:-:S07]  /*46d0*/  IMAD.MOV.U32 R13, RZ, RZ, RZ ;  /* 0x000000ffff0d7224 */ /* 0x002fce00078e00ff */
[----:B------:R-:W-:-:S07]  /*46e0*/  LEPC R20, `(.L_x_26) ;  /* 0x000000001014794e */ /* 0x000fce0000000000 */
[----:B--2-45:R-:W-:Y:S05]  /*46f0*/  CALL.ABS.NOINC R2 ;  /* 0x0000000002007343 */ /* 0x034fea0003c00000 */
.L_x_26:
[----:B------:R-:W-:-:S13]  /*4700*/  LOP3.LUT P6, RZ, R228, 0x1bf, RZ, 0xc0, !PT ;  /* 0x000001bfe4ff7812 */ /* 0x000fda00078cc0ff */
[----:B------:R-:W-:Y:S05]  /*4710*/  @!P6 BRA `(.L_x_27) ;  /* 0x000000000040e947 */ /* 0x000fea0003800000 */
        /* <DEDUP_REMOVED lines=16> */
.L_x_27:
        /* <DEDUP_REMOVED lines=10> */
[----:B------:R-:W-:Y:S01]  /*48c0*/  MOV R12, 0x1 ;  /* 0x00000001000c7802 */ /* 0x000fe20000000f00 */
[----:B------:R-:W-:Y:S02]  /*48d0*/  IMAD.U32 R7, RZ, RZ, UR7 ;  /* 0x00000007ff077e24 */ /* 0x000fe4000f8e00ff */
[----:B------:R-:W-:-:S02]  /*48e0*/  IMAD.U32 R10, RZ, RZ, UR4 ;  /* 0x00000004ff0a7e24 */ /* 0x000fc4000f8e00ff */
[----:B------:R-:W-:Y:S02]  /*48f0*/  IMAD.U32 R11, RZ, RZ, UR5 ;  /* 0x00000005ff0b7e24 */ /* 0x000fe4000f8e00ff */
[----:B------:R-:W-:Y:S02]  /*4900*/  IMAD.MOV.U32 R8, RZ, RZ, 0x70 ;  /* 0x00000070ff087424 */ /* 0x000fe400078e00ff */
[----:B-1----:R-:W-:-:S07]  /*4910*/  IMAD.MOV.U32 R13, RZ, RZ, RZ ;  /* 0x000000ffff0d7224 */ /* 0x002fce00078e00ff */
[----:B------:R-:W-:-:S07]  /*4920*/  LEPC R20, `(.L_x_28) ;  /* 0x000000001014794e */ /* 0x000fce0000000000 */
[----:B--2-45:R-:W-:Y:S05]  /*4930*/  CALL.ABS.NOINC R2 ;  /* 0x0000000002007343 */ /* 0x034fea0003c00000 */
.L_x_28:
        /* <DEDUP_REMOVED lines=10> */
[----:B------:R-:W-:Y:S01]  /*49e0*/  MOV R13, RZ ;  /* 0x000000ff000d7202 */ /* 0x000fe20000000f00 */
[----:B------:R-:W-:Y:S02]  /*49f0*/  IMAD.U32 R6, RZ, RZ, UR4 ;  /* 0x00000004ff067e24 */ /* 0x000fe4000f8e00ff */
[----:B------:R-:W-:-:S02]  /*4a00*/  IMAD.U32 R7, RZ, RZ, UR5 ;  /* 0x00000005ff077e24 */ /* 0x000fc4000f8e00ff */
[----:B------:R-:W-:Y:S02]  /*4a10*/  IMAD.U32 R11, RZ, RZ, UR7 ;  /* 0x00000007ff0b7e24 */ /* 0x000fe4000f8e00ff */
[----:B------:R-:W-:Y:S02]  /*4a20*/  IMAD.MOV.U32 R8, RZ, RZ, 0x70 ;  /* 0x00000070ff087424 */ /* 0x000fe400078e00ff */
[----:B-1----:R-:W-:-:S07]  /*4a30*/  IMAD.MOV.U32 R12, RZ, RZ, 0x1 ;  /* 0x00000001ff0c7424 */ /* 0x002fce00078e00ff */
[----:B------:R-:W-:-:S07]  /*4a40*/  LEPC R20, `(.L_x_29) ;  /* 0x000000001014794e */ /* 0x000fce0000000000 */
[----:B--2-45:R-:W-:Y:S05]  /*4a50*/  CALL.ABS.NOINC R2 ;  /* 0x0000000002007343 */ /* 0x034fea0003c00000 */
.L_x_29:
[----:B-1----:R-:W1:Y:S01]  /*4a60*/  S2R R0, SR_TID.X ;  /* 0x0000000000007919 */ /* 0x002e620000002100 */
[----:B------:R-:W-:Y:S05]  /*4a70*/  WARPSYNC.ALL ;  /* 0x0000000000007948 */ /* 0x000fea0003800000 */
[----:B------:R-:W-:Y:S01]  /*4a80*/  BAR.SYNC.DEFER_BLOCKING 0x1, 0x100 ;  /* 0x0044000000007b1d */ /* 0x000fe20000010000 */
[----:B------:R-:W-:Y:S02]  /*4a90*/  F2FP.F16.F32.PACK_AB R24, R25, R24 ;  /* 0x000000181918723e */ /* 0x000fe400000000ff */
[----:B------:R-:W-:Y:S02]  /*4aa0*/  F2FP.F16.F32.PACK_AB R25, R27, R26 ;  /* 0x0000001a1b19723e */ /* 0x000fe400000000ff */
[----:B------:R-:W-:-:S02]  /*4ab0*/  F2FP.F16.F32.PACK_AB R32, R33, R32 ;  /* 0x000000202120723e */ /* 0x000fc400000000ff */
[----:B------:R-:W-:Y:S02]  /*4ac0*/  F2FP.F16.F32.PACK_AB R26, R29, R28 ;  /* 0x0000001c1d1a723e */ /* 0x000fe400000000ff */
[----:B------:R-:W-:Y:S02]  /*4ad0*/  F2FP.F16.F32.PACK_AB R27, R31, R30 ;  /* 0x0000001e1f1b723e */ /* 0x000fe400000000ff */
[----:B------:R-:W-:Y:S02]  /*4ae0*/  F2FP.F16.F32.PACK_AB R33, R35, R34 ;  /* 0x000000222321723e */ /* 0x000fe400000000ff */
[----:B------:R-:W-:Y:S02]  /*4af0*/  F2FP.F16.F32.PACK_AB R40, R41, R40 ;  /* 0x000000282928723e */ /* 0x000fe400000000ff */
[----:B------:R-:W-:Y:S02]  /*4b00*/  F2FP.F16.F32.PACK_AB R34, R37, R36 ;  /* 0x000000242522723e */ /* 0x000fe400000000ff */
[----:B------:R-:W-:-:S02]  /*4b10*/  F2FP.F16.F32.PACK_AB R35, R39, R38 ;  /* 0x000000262723723e */ /* 0x000fc400000000ff */
[----:B------:R-:W-:Y:S02]  /*4b20*/  F2FP.F16.F32.PACK_AB R41, R43, R42 ;  /* 0x0000002a2b29723e */ /* 0x000fe400000000ff */
[----:B------:R-:W-:Y:S02]  /*4b30*/  F2FP.F16.F32.PACK_AB R48, R49, R48 ;  /* 0x000000303130723e */ /* 0x000fe400000000ff */
[----:B------:R-:W-:Y:S01]  /*4b40*/  F2FP.F16.F32.PACK_AB R42, R45, R44 ;  /* 0x0000002c2d2a723e */ /* 0x000fe200000000ff */
[----:B------:R2:W-:Y:S01]  /*4b50*/  STSM.16.M88.4 [R22+0x6000], R24 ;  /* 0x0060001816007844 */ /* 0x0005e20000000200 */
[----:B------:R-:W-:Y:S01]  /*4b60*/  F2FP.F16.F32.PACK_AB R43, R47, R46 ;  /* 0x0000002e2f2b723e */ /* 0x000fe200000000ff */
[----:B-1----:R-:W-:Y:S01]  /*4b70*/  VIADD R0, R0, 0xffffff80 ;  /* 0xffffff8000007836 */ /* 0x002fe20000000000 */
[----:B------:R-:W-:Y:S01]  /*4b80*/  F2FP.F16.F32.PACK_AB R49, R51, R50 ;  /* 0x000000323331723e */ /* 0x000fe200000000ff */
[----:B------:R-:W-:Y:S01]  /*4b90*/  STSM.16.M88.4 [R23+0x6000], R32 ;  /* 0x0060002017007844 */ /* 0x000fe20000000200 */
[----:B------:R-:W-:-:S02]  /*4ba0*/  F2FP.F16.F32.PACK_AB R56, R57, R56 ;  /* 0x000000383938723e */ /* 0x000fc400000000ff */
[----:B------:R-:W-:Y:S01]  /*4bb0*/  SHF.R.S32.HI R3, RZ, 0x1f, R0 ;  /* 0x0000001fff037819 */ /* 0x000fe20000011400 */
[----:B------:R-:W-:Y:S01]  /*4bc0*/  STSM.16.M88.4 [R22+0x8000], R40 ;  /* 0x0080002816007844 */ /* 0x000fe20000000200 */
[----:B------:R-:W-:Y:S02]  /*4bd0*/  F2FP.F16.F32.PACK_AB R50, R53, R52 ;  /* 0x000000343532723e */ /* 0x000fe400000000ff */
[----:B------:R-:W-:Y:S02]  /*4be0*/  LEA.HI R3, R3, R0, RZ, 0x5 ;  /* 0x0000000003037211 */ /* 0x000fe400078f28ff */
[----:B------:R-:W-:Y:S02]  /*4bf0*/  F2FP.F16.F32.PACK_AB R51, R55, R54 ;  /* 0x000000363733723e */ /* 0x000fe400000000ff */
[----:B------:R-:W-:Y:S02]  /*4c00*/  SHF.R.S32.HI R0, RZ, 0x5, R3 ;  /* 0x00000005ff007819 */ /* 0x000fe40000011403 */
[----:B------:R-:W-:Y:S01]  /*4c10*/  F2FP.F16.F32.PACK_AB R57, R59, R58 ;  /* 0x0000003a3b39723e */ /* 0x000fe200000000ff */
[----:B------:R-:W-:Y:S01]  /*4c20*/  STSM.16.M88.4 [R23+0x8000], R48 ;  /* 0x0080003017007844 */ /* 0x000fe20000000200 */
[----:B------:R-:W-:-:S02]  /*4c30*/  F2FP.F16.F32.PACK_AB R64, R65, R64 ;  /* 0x000000404140723e */ /* 0x000fc400000000ff */
[----:B------:R-:W-:Y:S01]  /*4c40*/  F2FP.F16.F32.PACK_AB R58, R61, R60 ;  /* 0x0000003c3d3a723e */ /* 0x000fe200000000ff */
[----:B------:R-:W1:Y:S01]  /*4c50*/  SHFL.IDX PT, R0, R0, RZ, 0x1f ;  /* 0x00001fff00007589 */ /* 0x000e6200000e0000 */
[----:B------:R-:W-:Y:S02]  /*4c60*/  F2FP.F16.F32.PACK_AB R59, R63, R62 ;  /* 0x0000003e3f3b723e */ /* 0x000fe400000000ff */
[----:B------:R-:W-:Y:S02]  /*4c70*/  F2FP.F16.F32.PACK_AB R65, R67, R66 ;  /* 0x000000424341723e */ /* 0x000fe400000000ff */
[----:B------:R-:W-:Y:S01]  /*4c80*/  F2FP.F16.F32.PACK_AB R66, R69, R68 ;  /* 0x000000444542723e */ /* 0x000fe200000000ff */
[----:B------:R-:W-:Y:S01]  /*4c90*/  STSM.16.M88.4 [R22+0xa000], R56 ;  /* 0x00a0003816007844 */ /* 0x000fe20000000200 */
[----:B------:R-:W-:Y:S02]  /*4ca0*/  F2FP.F16.F32.PACK_AB R67, R71, R70 ;  /* 0x000000464743723e */ /* 0x000fe400000000ff */
[----:B------:R-:W-:-:S02]  /*4cb0*/  F2FP.F16.F32.PACK_AB R4, R73, R72 ;  /* 0x000000484904723e */ /* 0x000fc400000000ff */
[----:B------:R-:W-:Y:S01]  /*4cc0*/  F2FP.F16.F32.PACK_AB R5, R75, R74 ;  /* 0x0000004a4b05723e */ /* 0x000fe200000000ff */
[----:B------:R-:W-:Y:S01]  /*4cd0*/  STSM.16.M88.4 [R23+0xa000], R64 ;  /* 0x00a0004017007844 */ /* 0x000fe20000000200 */
[----:B------:R-:W-:Y:S02]  /*4ce0*/  F2FP.F16.F32.PACK_AB R6, R77, R76 ;  /* 0x0000004c4d06723e */ /* 0x000fe400000000ff */
[----:B------:R-:W-:Y:S02]  /*4cf0*/  F2FP.F16.F32.PACK_AB R7, R79, R78 ;  /* 0x0000004e4f07723e */ /* 0x000fe400000000ff */
[----:B------:R-:W-:Y:S02]  /*4d00*/  F2FP.F16.F32.PACK_AB R8, R81, R80 ;  /* 0x000000505108723e */ /* 0x000fe400000000ff */
[----:B------:R-:W-:Y:S01]  /*4d10*/  F2FP.F16.F32.PACK_AB R9, R83, R82 ;  /* 0x000000525309723e */ /* 0x000fe200000000ff */
[----:B------:R3:W-:Y:S01]  /*4d20*/  STSM.16.M88.4 [R22], R4 ;  /* 0x0000000416007844 */ /* 0x0007e20000000200 */
[----:B------:R-:W-:-:S02]  /*4d30*/  F2FP.F16.F32.PACK_AB R10, R85, R84 ;  /* 0x00000054550a723e */ /* 0x000fc400000000ff */
[----:B------:R-:W-:Y:S02]  /*4d40*/  F2FP.F16.F32.PACK_AB R11, R87, R86 ;  /* 0x00000056570b723e */ /* 0x000fe400000000ff */
[----:B------:R-:W-:Y:S02]  /*4d50*/  F2FP.F16.F32.PACK_AB R12, R89, R88 ;  /* 0x00000058590c723e */ /* 0x000fe400000000ff */
[----:B------:R-:W-:Y:S01]  /*4d60*/  F2FP.F16.F32.PACK_AB R13, R91, R90 ;  /* 0x0000005a5b0d723e */ /* 0x000fe200000000ff */
[----:B------:R1:W-:Y:S01]  /*4d70*/  STSM.16.M88.4 [R23], R8 ;  /* 0x0000000817007844 */ /* 0x0003e20000000200 */
[----:B------:R-:W-:Y:S02]  /*4d80*/  F2FP.F16.F32.PACK_AB R14, R93, R92 ;  /* 0x0000005c5d0e723e */ /* 0x000fe400000000ff */
[----:B------:R-:W-:Y:S02]  /*4d90*/  F2FP.F16.F32.PACK_AB R15, R95, R94 ;  /* 0x0000005e5f0f723e */ /* 0x000fe400000000ff */
[----:B--2---:R-:W-:-:S02]  /*4da0*/  F2FP.F16.F32.PACK_AB R24, R97, R96 ;  /* 0x000000606118723e */ /* 0x004fc400000000ff */
[----:B------:R-:W-:Y:S01]  /*4db0*/  F2FP.F16.F32.PACK_AB R25, R99, R98 ;  /* 0x000000626319723e */ /* 0x000fe200000000ff */
[----:B------:R2:W-:Y:S01]  /*4dc0*/  STSM.16.M88.4 [R22+0x2000], R12 ;  /* 0x0020000c16007844 */ /* 0x0005e20000000200 */
[----:B------:R-:W-:Y:S02]  /*4dd0*/  F2FP.F16.F32.PACK_AB R26, R101, R100 ;  /* 0x00000064651a723e */ /* 0x000fe400000000ff */
[----:B------:R-:W-:Y:S02]  /*4de0*/  F2FP.F16.F32.PACK_AB R27, R103, R102 ;  /* 0x00000066671b723e */ /* 0x000fe400000000ff */
[----:B---3--:R-:W-:Y:S02]  /*4df0*/  F2FP.F16.F32.PACK_AB R4, R105, R104 ;  /* 0x000000686904723e */ /* 0x008fe400000000ff */
[----:B------:R-:W-:Y:S01]  /*4e00*/  F2FP.F16.F32.PACK_AB R5, R107, R106 ;  /* 0x0000006a6b05723e */ /* 0x000fe200000000ff */
[----:B------:R2:W-:Y:S01]  /*4e10*/  STSM.16.M88.4 [R23+0x2000], R24 ;  /* 0x0020001817007844 */ /* 0x0005e20000000200 */
[----:B------:R-:W-:-:S02]  /*4e20*/  F2FP.F16.F32.PACK_AB R6, R109, R108 ;  /* 0x0000006c6d06723e */ /* 0x000fc400000000ff */
[----:B------:R-:W-:Y:S02]  /*4e30*/  F2FP.F16.F32.PACK_AB R7, R111, R110 ;  /* 0x0000006e6f07723e */ /* 0x000fe400000000ff */
[----:B------:R-:W-:Y:S02]  /*4e40*/  F2FP.F16.F32.PACK_AB R28, R113, R112 ;  /* 0x00000070711c723e */ /* 0x000fe400000000ff */
[----:B------:R-:W-:Y:S01]  /*4e50*/  F2FP.F16.F32.PACK_AB R29, R115, R114 ;  /* 0x00000072731d723e */ /* 0x000fe200000000ff */
[----:B------:R2:W-:Y:S01]  /*4e60*/  STSM.16.M88.4 [R22+0x4000], R4 ;  /* 0x0040000416007844 */ /* 0x0005e20000000200 */
[----:B------:R-:W-:Y:S02]  /*4e70*/  F2FP.F16.F32.PACK_AB R30, R117, R116 ;  /* 0x00000074751e723e */ /* 0x000fe400000000ff */
[----:B------:R-:W-:Y:S02]  /*4e80*/  F2FP.F16.F32.PACK_AB R31, R119, R118 ;  /* 0x00000076771f723e */ /* 0x000fe400000000ff */
[----:B-1----:R-:W-:-:S03]  /*4e90*/  ISETP.NE.AND P0, PT, R0, 0x7, PT ;  /* 0x000000070000780c */ /* 0x002fc60003f05270 */
[----:B------:R2:W-:Y:S01]  /*4ea0*/  STSM.16.M88.4 [R23+0x4000], R28 ;  /* 0x0040001c17007844 */ /* 0x0005e20000000200 */
[----:B------:R-:W-:Y:S01]  /*4eb0*/  @!PT LDS RZ, [RZ] ;  /* 0x00000000fffff984 */ /* 0x000fe20000000800 */
[----:B------:R-:W-:Y:S01]  /*4ec0*/  @!PT LDS RZ, [RZ] ;  /* 0x00000000fffff984 */ /* 0x000fe20000000800 */
[----:B------:R-:W-:Y:S01]  /*4ed0*/  @!PT LDS RZ, [RZ] ;  /* 0x00000000fffff984 */ /* 0x000fe20000000800 */
[----:B------:R1:W-:Y:S06]  /*4ee0*/  MEMBAR.ALL.CTA ;  /* 0x0000000000007992 */ /* 0x0003ec0000008000 */
[----:B-1----:R-:W1:Y:S02]  /*4ef0*/  FENCE.VIEW.ASYNC.S ;  /* 0x00000000000073c6 */ /* 0x002e640000000000 */
[----:B-1----:R-:W-:Y:S06]  /*4f00*/  BAR.ARV 0x1, 0x120 ;  /* 0x0044800000007b1d */ /* 0x002fec0000002000 */
[----:B------:R-:W-:Y:S05]  /*4f10*/  @P0 BRA `(.L_x_30) ;  /* 0x0000000000b40947 */ /* 0x000fea0003800000 */
[----:B------:R-:W-:Y:S01]  /*4f20*/  BAR.SYNC.DEFER_BLOCKING 0x1, 0x120 ;  /* 0x0044800000007b1d */ /* 0x000fe20000010000 */
[----:B------:R-:W-:-:S05]  /*4f30*/  ELECT P0, URZ, PT ;  /* 0x00000000003f782f */ /* 0x000fca0003800000 */
[----:B------:R-:W-:Y:S08]  /*4f40*/  BSSY B0, `(.L_x_30) ;  /* 0x000002a000007945 */ /* 0x000ff00003800000 */
[----:B------:R-:W-:Y:S05]  /*4f50*/  @!P0 BRA `(.L_x_31) ;  /* 0x0000000000a08947 */ /* 0x000fea0003800000 */
[----:B------:R-:W1:Y:S01]  /*4f60*/  S2UR UR10, SR_CTAID.X ;  /* 0x00000000000a79c3 */ /* 0x000e620000002500 */
[----:B------:R-:W-:Y:S01]  /*4f70*/  R2UR UR13, R16 ;  /* 0x00000000100d72ca */ /* 0x000fe200000e0000 */
[----:B------:R-:W-:Y:S01]  /*4f80*/  ULDC.64 UR6, c[0x0][0x198] ;  /* 0x0000660000067ab9 */ /* 0x000fe20000000a00 */
[----:B------:R-:W-:Y:S01]  /*4f90*/  UMOV UR9, URZ ;  /* 0x0000003f00097c82 */ /* 0x000fe20008000000 */
[----:B------:R-:W-:Y:S02]  /*4fa0*/  UIADD3 UR4, UP0, UR6, 0x770, URZ ;  /* 0x0000077006047890 */ /* 0x000fe4000ff1e03f */
[----:B------:R-:W-:Y:S02]  /*4fb0*/  UIADD3 UR6, UP1, UR6, 0x670, URZ ;  /* 0x0000067006067890 */ /* 0x000fe4000ff3e03f */
[----:B------:R-:W3:Y:S01]  /*4fc0*/  S2UR UR11, SR_CTAID.Y ;  /* 0x00000000000b79c3 */ /* 0x000ee20000002600 */
[----:B------:R-:W-:Y:S02]  /*4fd0*/  UIADD3.X UR5, URZ, UR7, URZ, UP0, !UPT ;  /* 0x000000073f057290 */ /* 0x000fe400087fe43f */
[----:B------:R-:W-:Y:S01]  /*4fe0*/  UIADD3.X UR7, URZ, UR7, URZ, UP1, !UPT ;  /* 0x000000073f077290 */ /* 0x000fe20008ffe43f */
[----:B------:R-:W-:-:S02]  /*4ff0*/  UMOV UR41, 0x20 ;  /* 0x0000002000297882 */ /* 0x000fc40000000000 */
[----:B------:R-:W-:Y:S02]  /*5000*/  UIADD3 UR8, UR13, 0x6000, URZ ;  /* 0x000060000d087890 */ /* 0x000fe4000fffe03f */
[----:B------:R-:W2:Y:S01]  /*5010*/  S2UR UR12, SR_CTAID.Z ;  /* 0x00000000000c79c3 */ /* 0x000ea20000002700 */
[----:B------:R-:W-:Y:S02]  /*5020*/  UIADD3 UR40, UR13, 0x8000, URZ ;  /* 0x000080000d287890 */ /* 0x000fe4000fffe03f */
[----:B------:R-:W-:Y:S02]  /*5030*/  UIADD3 UR32, UR13, 0xa000, URZ ;  /* 0x0000a0000d207890 */ /* 0x000fe4000fffe03f */
[----:B------:R-:W-:Y:S02]  /*5040*/  UIADD3 UR24, UR13, 0x2000, URZ ;  /* 0x000020000d187890 */ /* 0x000fe4000fffe03f */
[----:B------:R-:W-:Y:S02]  /*5050*/  UIADD3 UR16, UR13, 0x4000, URZ ;  /* 0x000040000d107890 */ /* 0x000fe4000fffe03f */
[----:B-1----:R-:W-:Y:S01]  /*5060*/  USHF.L.U32 UR10, UR10, 0x7, URZ ;  /* 0x000000070a0a7899 */ /* 0x002fe2000800063f */
[----:B------:R-:W-:Y:S01]  /*5070*/  UMOV UR33, 0x40 ;  /* 0x0000004000217882 */ /* 0x000fe20000000000 */
[----:B------:R-:W-:Y:S01]  /*5080*/  UMOV UR25, 0x20 ;  /* 0x0000002000197882 */ /* 0x000fe20000000000 */
[----:B------:R-:W-:Y:S01]  /*5090*/  UMOV UR17, 0x40 ;  /* 0x0000004000117882 */ /* 0x000fe20000000000 */
[----:B---3--:R-:W-:-:S03]  /*50a0*/  UMOV UR43, UR11 ;  /* 0x0000000b002b7c82 */ /* 0x008fc60008000000 */
[----:B------:R-:W-:Y:S01]  /*50b0*/  UMOV UR42, UR10 ;  /* 0x0000000a002a7c82 */ /* 0x000fe20008000000 */
[----:B------:R-:W-:Y:S01]  /*50c0*/  UMOV UR35, UR11 ;  /* 0x0000000b00237c82 */ /* 0x000fe20008000000 */
[----:B------:R-:W-:Y:S01]  /*50d0*/  UMOV UR34, UR10 ;  /* 0x0000000a00227c82 */ /* 0x000fe20008000000 */
[----:B------:R-:W-:Y:S01]  /*50e0*/  UMOV UR27, UR11 ;  /* 0x0000000b001b7c82 */ /* 0x000fe20008000000 */
[----:B------:R-:W-:Y:S01]  /*50f0*/  UMOV UR26, UR10 ;  /* 0x0000000a001a7c82 */ /* 0x000fe20008000000 */
[----:B------:R-:W-:Y:S01]  /*5100*/  UMOV UR19, UR11 ;  /* 0x0000000b00137c82 */ /* 0x000fe20008000000 */
[----:B------:R-:W-:Y:S01]  /*5110*/  UMOV UR18, UR10 ;  /* 0x0000000a00127c82 */ /* 0x000fe20008000000 */
[----:B--2---:R-:W-:Y:S01]  /*5120*/  UMOV UR44, UR12 ;  /* 0x0000000c002c7c82 */ /* 0x004fe20008000000 */
[----:B------:R-:W-:Y:S01]  /*5130*/  UMOV UR36, UR12 ;  /* 0x0000000c00247c82 */ /* 0x000fe20008000000 */
[----:B------:R1:W-:Y:S01]  /*5140*/  UTMASTG.4D [UR8], [UR4] ;  /* 0x00000008040073b5 */ /* 0x0003e20008018000 */
[----:B------:R-:W-:Y:S01]  /*5150*/  UMOV UR28, UR12 ;  /* 0x0000000c001c7c82 */ /* 0x000fe20008000000 */
[----:B------:R-:W-:Y:S01]  /*5160*/  UMOV UR20, UR12 ;  /* 0x0000000c00147c82 */ /* 0x000fe20008000000 */
[----:B------:R3:W-:Y:S01]  /*5170*/  UTMASTG.4D [UR40], [UR4] ;  /* 0x00000028040073b5 */ /* 0x0007e20008018000 */
[----:B------:R3:W-:Y:S01]  /*5180*/  UTMASTG.4D [UR32], [UR4] ;  /* 0x00000020040073b5 */ /* 0x0007e20008018000 */
[----:B-1----:R-:W-:-:S02]  /*5190*/  UMOV UR8, UR13 ;  /* 0x0000000d00087c82 */ /* 0x002fc40008000000 */
[----:B------:R3:W-:Y:S01]  /*51a0*/  UTMASTG.4D [UR8], [UR6] ;  /* 0x00000008060073b5 */ /* 0x0007e20008018000 */
[----:B------:R3:W-:Y:S01]  /*51b0*/  UTMASTG.4D [UR24], [UR6] ;  /* 0x00000018060073b5 */ /* 0x0007e20008018000 */
[----:B------:R3:W-:Y:S02]  /*51c0*/  UTMASTG.4D [UR16], [UR6] ;  /* 0x00000010060073b5 */ /* 0x0007e40008018000 */
[----:B---3--:R0:W-:Y:S02]  /*51d0*/  UTMACMDFLUSH ;  /* 0x00000000000079b7 */ /* 0x0081e40000000000 */
.L_x_31:
[----:B------:R-:W-:Y:S05]  /*51e0*/  BSYNC B0 ;  /* 0x0000000000007941 */ /* 0x000fea0003800000 */
.L_x_30:
[----:B------:R-:W-:-:S04]  /*51f0*/  DEPBAR.LE SB0, 0x0 ;  /* 0x000080000000791a */ /* 0x000fc80000000000 */
[----:B------:R-:W-:Y:S05]  /*5200*/  EXIT ;  /* 0x000000000000794d */ /* 0x000fea0003800000 */
.L_x_4:
[----:B------:R-:W-:-:S08]  /*5210*/  NOP ;  /* 0x0000000000007918 */ /* 0x000fd00000000000 */
[----:B------:R-:W1:-:S00]  /*5220*/  USETMAXREG.DEALLOC.CTAPOOL 0x18 ;  /* 0x00000018000079c8 */ /* 0x000e4000080e0500 */
[----:B-1----:R-:W-:Y:S01]  /*5230*/  LOP3.LUT R2, R0, 0x3, RZ, 0xc0, !PT ;  /* 0x0000000300027812 */ /* 0x002fe200078ec0ff */
[----:B------:R-:W-:-:S05]  /*5240*/  IMAD.MOV.U32 R0, RZ, RZ, RZ ;  /* 0x000000ffff007224 */ /* 0x000fca00078e00ff */
[----:B------:R-:W1:Y:S02]  /*5250*/  SHFL.IDX PT, R2, R2, RZ, 0x1f ;  /* 0x00001fff02027589 */ /* 0x000e6400000e0000 */
[----:B-1----:R-:W-:-:S13]  /*5260*/  ISETP.NE.AND P0, PT, R2, RZ, PT ;  /* 0x000000ff0200720c */ /* 0x002fda0003f05270 */
[----:B------:R-:W-:Y:S05]  /*5270*/  @!P0 BRA `(.L_x_32) ;  /* 0x0000000800b08947 */ /* 0x000fea0003800000 */
[----:B------:R-:W-:-:S13]  /*5280*/  ISETP.NE.AND P0, PT, R2, 0x1, PT ;  /* 0x000000010200780c */ /* 0x000fda0003f05270 */
[----:B------:R-:W-:Y:S05]  /*5290*/  @P0 EXIT ;  /* 0x000000000000094d */ /* 0x000fea0003800000 */
[----:B------:R-:W1:Y:S02]  /*52a0*/  S2UR UR11, SR_CTAID.Z ;  /* 0x00000000000b79c3 */ /* 0x000e640000002700 */
[----:B-1----:R-:W-:-:S13]  /*52b0*/  ISETP.LE.AND P0, PT, RZ, UR11, PT ;  /* 0x0000000bff007c0c */ /* 0x002fda000bf03270 */
[----:B------:R-:W-:Y:S05]  /*52c0*/  @!P0 EXIT ;  /* 0x000000000000894d */ /* 0x000fea0003800000 */
[----:B------:R-:W1:Y:S01]  /*52d0*/  S2UR UR7, SR_CTAID.Y ;  /* 0x00000000000779c3 */ /* 0x000e620000002600 */
[----:B------:R-:W-:Y:S01]  /*52e0*/  ULDC.64 UR8, c[0x0][0x2d8] ;  /* 0x0000b60000087ab9 */ /* 0x000fe20000000a00 */
[----:B------:R-:W-:-:S06]  /*52f0*/  ELECT P0, URZ, PT ;  /* 0x00000000003f782f */ /* 0x000fcc0003800000 */
[----:B------:R-:W2:Y:S01]  /*5300*/  LDC R2, c[0x0][0x280] ;  /* 0x0000a000ff027b82 */ /* 0x000ea20000000800 */
[----:B-1----:R-:W-:-:S04]  /*5310*/  USHF.R.S32.HI UR4, URZ, 0x1f, UR7 ;  /* 0x0000001f3f047899 */ /* 0x002fc80008011407 */
[----:B------:R-:W-:Y:S02]  /*5320*/  UIMAD UR6, UR4, UR8, URZ ;  /* 0x00000008040672a4 */ /* 0x000fe4000f8e023f */
[----:B------:R-:W-:Y:S01]  /*5330*/  UIMAD.WIDE.U32 UR4, UR7, UR8, URZ ;  /* 0x00000008070472a5 */ /* 0x000fe2000f8e003f */
[----:B--2---:R-:W-:Y:S01]  /*5340*/  ISETP.GE.AND P1, PT, R2, 0x1, PT ;  /* 0x000000010200780c */ /* 0x004fe20003f26270 */
[----:B------:R-:W-:Y:S02]  /*5350*/  UIMAD UR7, UR7, UR9, UR6 ;  /* 0x00000009070772a4 */ /* 0x000fe4000f8e0206 */
[----:B------:R-:W-:Y:S01]  /*5360*/  USHF.R.S32.HI UR6, URZ, 0x1f, UR11 ;  /* 0x0000001f3f067899 */ /* 0x000fe2000801140b */
[----:B------:R-:W-:Y:S01]  /*5370*/  ULDC.64 UR8, c[0x0][0x2e0] ;  /* 0x0000b80000087ab9 */ /* 0x000fe20000000a00 */
[----:B------:R-:W-:Y:S02]  /*5380*/  UIADD3 UR5, UR5, UR7, URZ ;  /* 0x0000000705057290 */ /* 0x000fe4000fffe03f */
[----:B------:R-:W-:-:S04]  /*5390*/  UIMAD UR6, UR6, UR8, URZ ;  /* 0x00000008060672a4 */ /* 0x000fc8000f8e023f */
[----:B------:R-:W-:Y:S02]  /*53a0*/  UIMAD UR10, UR11, UR9, UR6 ;  /* 0x000000090b0a72a4 */ /* 0x000fe4000f8e0206 */
[----:B------:R-:W-:Y:S01]  /*53b0*/  UIMAD.WIDE.U32 UR6, UR11, UR8, UR4 ;  /* 0x000000080b0672a5 */ /* 0x000fe2000f8e0004 */
[----:B------:R-:W-:Y:S11]  /*53c0*/  @!P1 EXIT ;  /* 0x000000000000994d */ /* 0x000ff60003800000 */
[C---:B------:R-:W-:Y:S01]  /*53d0*/  VIADD R0, R2.reuse, 0x3f ;  /* 0x0000003f02007836 */ /* 0x040fe20000000000 */
[----:B------:R-:W-:Y:S01]  /*53e0*/  ISETP.GE.AND P1, PT, R2, 0x41, PT ;  /* 0x000000410200780c */ /* 0x000fe20003f26270 */
[----:B------:R-:W-:Y:S01]  /*53f0*/  UIADD3 UR10, UR7, UR10, URZ ;  /* 0x0000000a070a7290 */ /* 0x000fe2000fffe03f */
[----:B------:R-:W-:Y:S02]  /*5400*/  UMOV UR4, URZ ;  /* 0x0000003f00047c82 */ /* 0x000fe40008000000 */
[----:B------:R-:W-:-:S04]  /*5410*/  SHF.R.S32.HI R3, RZ, 0x1f, R0 ;  /* 0x0000001fff037819 */ /* 0x000fc80000011400 */
[----:B------:R-:W-:-:S04]  /*5420*/  LEA.HI R3, R3, R0, RZ, 0x6 ;  /* 0x0000000003037211 */ /* 0x000fc800078f30ff */
[----:B------:R-:W-:-:S04]  /*5430*/  SHF.R.S32.HI R0, RZ, 0x6, R3 ;  /* 0x00000006ff007819 */ /* 0x000fc80000011403 */
[----:B------:R-:W-:-:S04]  /*5440*/  VIMNMX R0, R0, 0x1, !PT ;  /* 0x0000000100007848 */ /* 0x000fc80007fe0100 */
[----:B------:R-:W-:Y:S01]  /*5450*/  LOP3.LUT R3, R0, 0x1, RZ, 0xc0, !PT ;  /* 0x0000000100037812 */ /* 0x000fe200078ec0ff */
[----:B------:R-:W-:Y:S06]  /*5460*/  @!P1 BRA `(.L_x_33) ;  /* 0x0000000400789947 */ /* 0x000fec0003800000 */
[----:B------:R-:W-:Y:S01]  /*5470*/  ULDC.64 UR16, c[0x0][0x2c0] ;  /* 0x0000b00000107ab9 */ /* 0x000fe20000000a00 */
[----:B------:R-:W-:Y:S01]  /*5480*/  IMAD.IADD R0, R0, 0x1, -R3 ;  /* 0x0000000100007824 */ /* 0x000fe200078e0a03 */
[----:B------:R-:W-:Y:S01]  /*5490*/  ULEA UR16, UP0, UR6, UR16, 0x2 ;  /* 0x0000001006107291 */ /* 0x000fe2000f80103f */
[----:B------:R-:W-:Y:S01]  /*54a0*/  UMOV UR4, URZ ;  /* 0x0000003f00047c82 */ /* 0x000fe20008000000 */
[----:B------:R-:W-:Y:S02]  /*54b0*/  UMOV UR5, URZ ;  /* 0x0000003f00057c82 */ /* 0x000fe40008000000 */
[----:B------:R-:W-:Y:S02]  /*54c0*/  ULEA.HI.X UR17, UR6, UR17, UR10, 0x2, UP0 ;  /* 0x0000001106117291 */ /* 0x000fe400080f140a */
[----:B------:R-:W-:Y:S02]  /*54d0*/  UIADD3 UR12, UP0, UR16, 0x3000, URZ ;  /* 0x00003000100c7890 */ /* 0x000fe4000ff1e03f */
[----:B------:R-:W-:-:S02]  /*54e0*/  UIADD3 UR14, UP1, UR16, 0x6000, URZ ;  /* 0x00006000100e7890 */ /* 0x000fc4000ff3e03f */
[----:B------:R-:W-:Y:S02]  /*54f0*/  UIADD3 UR16, UP2, UR16, 0x9000, URZ ;  /* 0x0000900010107890 */ /* 0x000fe4000ff5e03f */
[----:B------:R-:W-:Y:S02]  /*5500*/  UIADD3.X UR13, URZ, UR17, URZ, UP0, !UPT ;  /* 0x000000113f0d7290 */ /* 0x000fe400087fe43f */
[----:B------:R-:W-:Y:S02]  /*5510*/  UIADD3.X UR15, URZ, UR17, URZ, UP1, !UPT ;  /* 0x000000113f0f7290 */ /* 0x000fe40008ffe43f */
[----:B------:R-:W-:Y:S01]  /*5520*/  UIADD3.X UR17, URZ, UR17, URZ, UP2, !UPT ;  /* 0x000000113f117290 */ /* 0x000fe200097fe43f */
[----:B------:R-:W-:-:S11]  /*5530*/  ULDC.64 UR20, c[0x0][0x2c0] ;  /* 0x0000b00000147ab9 */ /* 0x000fd60000000a00 */
.L_x_46:
[----:B------:R-:W-:Y:S01]  /*5540*/  UIMAD UR8, UR4, 0x3000, URZ ;  /* 0x00003000040878a4 */ /* 0x000fe2000f8e023f */
[----:B------:R-:W-:Y:S01]  /*5550*/  BAR.SYNC.DEFER_BLOCKING 0xd, 0xa0 ;  /* 0x0342800000007b1d */ /* 0x000fe20000010000 */
[----:B------:R-:W-:Y:S02]  /*5560*/  UIMAD UR11, UR5, 0x1800, URZ ;  /* 0x00001800050b78a4 */ /* 0x000fe4000f8e023f */
[----:B------:R-:W-:Y:S02]  /*5570*/  UIMAD.WIDE UR24, UR8, 0x4, UR12 ;  /* 0x00000004081878a5 */ /* 0x000fe4000f8e020c */
[----:B------:R-:W-:Y:S01]  /*5580*/  UIMAD.WIDE UR22, UR8, 0x4, UR14 ;  /* 0x00000004081678a5 */ /* 0x000fe2000f8e020e */
[----:B------:R-:W-:Y:S01]  /*5590*/  BSSY B0, `(.L_x_34) ;  /* 0x0000010000007945 */ /* 0x000fe20003800000 */
[----:B------:R-:W-:-:S03]  /*55a0*/  UIMAD.WIDE UR8, UR8, 0x4, UR16 ;  /* 0x00000004080878a5 */ /* 0x000fc6000f8e0210 */
[----:B------:R-:W-:Y:S09]  /*55b0*/  @!P0 BRA `(.L_x_35) ;  /* 0x0000000000348947 */ /* 0x000ff20003800000 */
[----:B------:R-:W1:Y:S01]  /*55c0*/  S2UR UR19, SR_CgaCtaId ;  /* 0x00000000001379c3 */ /* 0x000e620000008800 */
[----:B------:R-:W-:Y:S01]  /*55d0*/  UIADD3 UR26, UP0, UR11, UR6, URZ ;  /* 0x000000060b1a7290 */ /* 0x000fe2000ff1e03f */
[----:B------:R-:W-:-:S03]  /*55e0*/  UMOV UR18, 0x400 ;  /* 0x0000040000127882 */ /* 0x000fc60000000000 */
[----:B------:R-:W-:Y:S02]  /*55f0*/  ULEA.HI.X.SX32 UR27, UR11, UR10, 0x1, UP0 ;  /* 0x0000000a0b1b7291 */ /* 0x000fe400080f0e3f */
[----:B------:R-:W-:-:S04]  /*5600*/  ULEA UR28, UP0, UR26, UR20, 0x2 ;  /* 0x000000141a1c7291 */ /* 0x000fc8000f80103f */
[----:B------:R-:W-:-:S03]  /*5610*/  ULEA.HI.X UR29, UR26, UR21, UR27, 0x2, UP0 ;  /* 0x000000151a1d7291 */ /* 0x000fc600080f141b */
[----:B------:R-:W-:Y:S01]  /*5620*/  UMOV UR26, 0x0 ;  /* 0x00000000001a7882 */ /* 0x000fe20000000000 */
[----:B------:R-:W-:Y:S01]  /*5630*/  UMOV UR27, 0x14f00000 ;  /* 0x14f00000001b7882 */ /* 0x000fe20000000000 */
[----:B-1----:R-:W-:-:S03]  /*5640*/  ULEA UR18, UR19, UR18, 0x18 ;  /* 0x0000001213127291 */ /* 0x002fc6000f8ec03f */
[----:B------:R-:W-:Y:S01]  /*5650*/  UMOV UR19, 0x300 ;  /* 0x0000030000137882 */ /* 0x000fe20000000000 */
[----:B------:R-:W-:-:S09]  /*5660*/  UIADD3 UR18, UR18, 0xc000, URZ ;  /* 0x0000c00012127890 */ /* 0x000fd2000fffe03f */
[----:B------:R1:W-:Y:S02]  /*5670*/  UBLKRED.G.S.ADD.F32.RN [UR28], [UR18], UR19, desc[UR26] ;  /* 0x00001a1c120073bb */ /* 0x0003e400080a1413 */
[----:B-1----:R0:W-:Y:S02]  /*5680*/  UTMACMDFLUSH ;  /* 0x00000000000079b7 */ /* 0x0021e40000000000 */
.L_x_35:
[----:B------:R-:W-:Y:S05]  /*5690*/  BSYNC B0 ;  /* 0x0000000000007941 */ /* 0x000fea0003800000 */
.L_x_34:
[----:B------:R-:W-:Y:S06]  /*56a0*/  BAR.SYNC.DEFER_BLOCKING 0xe, 0xa0 ;  /* 0x0382800000007b1d */ /* 0x000fec0000010000 */
[----:B------:R-:W-:Y:S04]  /*56b0*/  BSSY B0, `(.L_x_36) ;  /* 0x000000c000007945 */ /* 0x000fe80003800000 */
[----:B------:R-:W-:Y:S05]  /*56c0*/  @!P0 BRA `(.L_x_37) ;  /* 0x0000000000288947 */ /* 0x000fea0003800000 */
[----:B------:R-:W1:Y:S01]  /*56d0*/  S2UR UR19, SR_CgaCtaId ;  /* 0x00000000001379c3 */ /* 0x000e620000008800 */
[----:B------:R-:W-:Y:S01]  /*56e0*/  UMOV UR18, 0x400 ;  /* 0x0000040000127882 */ /* 0x000fe20000000000 */
[----:B------:R-:W-:Y:S01]  /*56f0*/  UMOV UR26, 0x0 ;  /* 0x00000000001a7882 */ /* 0x000fe20000000000 */
[----:B------:R-:W-:Y:S01]  /*5700*/  UMOV UR27, 0x14f00000 ;  /* 0x14f00000001b7882 */ /* 0x000fe20000000000 */
[----:B-1----:R-:W-:-:S03]  /*5710*/  ULEA UR18, UR19, UR18, 0x18 ;  /* 0x0000001213127291 */ /* 0x002fc6000f8ec03f */
[----:B------:R-:W-:Y:S01]  /*5720*/  UMOV UR19, 0x300 ;  /* 0x0000030000137882 */ /* 0x000fe20000000000 */
[----:B------:R-:W-:-:S09]  /*5730*/  UIADD3 UR18, UR18, 0xf000, URZ ;  /* 0x0000f00012127890 */ /* 0x000fd2000fffe03f */
[----:B------:R1:W-:Y:S01]  /*5740*/  UBLKRED.G.S.ADD.F32.RN [UR24], [UR18], UR19, desc[UR26] ;  /* 0x00001a18120073bb */ /* 0x0003e200080a1413 */
[----:B------:R0:W-:Y:S01]  /*5750*/  UTMACMDFLUSH ;  /* 0x00000000000079b7 */ /* 0x0001e20000000000 */
[----:B-1----:R-:W-:-:S04]  /*5760*/  DEPBAR.LE SB0, 0x1 ;  /* 0x000080400000791a */ /* 0x002fc80000000000 */
.L_x_37:
[----:B------:R-:W-:Y:S05]  /*5770*/  BSYNC B0 ;  /* 0x0000000000007941 */ /* 0x000fea0003800000 */
.L_x_36:
[----:B------:R-:W-:Y:S06]  /*5780*/  BAR.ARV 0xa, 0xa0 ;  /* 0x0282800000007b1d */ /* 0x000fec0000002000 */
[----:B------:R-:W-:Y:S04]  /*5790*/  BSSY B0, `(.L_x_38) ;  /* 0x0000003000007945 */ /* 0x000fe80003800000 */
[----:B------:R-:W-:Y:S05]  /*57a0*/  @!P0 BRA `(.L_x_39) ;  /* 0x0000000000048947 */ /* 0x000fea0003800000 */
[----:B------:R-:W-:-:S04]  /*57b0*/  DEPBAR.LE SB0, 0x0 ;  /* 0x000080000000791a */ /* 0x000fc80000000000 */
.L_x_39:
[----:B------:R-:W-:Y:S05]  /*57c0*/  BSYNC B0 ;  /* 0x0000000000007941 */ /* 0x000fea0003800000 */
.L_x_38:
[----:B------:R-:W-:Y:S06]  /*57d0*/  BAR.ARV 0xb, 0xa0 ;  /* 0x02c2800000007b1d */ /* 0x000fec0000002000 */
[----:B------:R-:W-:Y:S02]  /*57e0*/  BSSY B0, `(.L_x_40) ;  /* 0x000000c000007945 */ /* 0x000fe40003800000 */
[----:B------:R-:W-:Y:S06]  /*57f0*/  BAR.SYNC.DEFER_BLOCKING 0xd, 0xa0 ;  /* 0x0342800000007b1d */ /* 0x000fec0000010000 */
        /* <DEDUP_REMOVED lines=8> */
[----:B------:R1:W-:Y:S02]  /*5880*/  UBLKRED.G.S.ADD.F32.RN [UR22], [UR18], UR19, desc[UR24] ;  /* 0x00001816120073bb */ /* 0x0003e400080a1413 */
[----:B-1----:R0:W-:Y:S02]  /*5890*/  UTMACMDFLUSH ;  /* 0x00000000000079b7 */ /* 0x0021e40000000000 */
.L_x_41:
[----:B------:R-:W-:Y:S05]  /*58a0*/  BSYNC B0 ;  /* 0x0000000000007941 */ /* 0x000fea0003800000 */
.L_x_40:
        /* <DEDUP_REMOVED lines=13> */
.L_x_43:
[----:B------:R-:W-:Y:S05]  /*5980*/  BSYNC B0 ;  /* 0x0000000000007941 */ /* 0x000fea0003800000 */
.L_x_42:
[----:B------:R-:W-:Y:S01]  /*5990*/  VIADD R0, R0, 0xfffffffe ;  /* 0xfffffffe00007836 */ /* 0x000fe20000000000 */
[----:B------:R-:W-:Y:S06]  /*59a0*/  BAR.ARV 0xa, 0xa0 ;  /* 0x0282800000007b1d */ /* 0x000fec0000002000 */
[----:B------:R-:W-:Y:S01]  /*59b0*/  BSSY B0, `(.L_x_44) ;  /* 0x0000004000007945 */ /* 0x000fe20003800000 */
[----:B------:R-:W-:-:S03]  /*59c0*/  ISETP.NE.AND P1, PT, R0, RZ, PT ;  /* 0x000000ff0000720c */ /* 0x000fc60003f25270 */
[----:B------:R-:W-:Y:S10]  /*59d0*/  @!P0 BRA `(.L_x_45) ;  /* 0x0000000000048947 */ /* 0x000ff40003800000 */
[----:B------:R-:W-:-:S04]  /*59e0*/  DEPBAR.LE SB0, 0x0 ;  /* 0x000080000000791a */ /* 0x000fc80000000000 */
.L_x_45:
[----:B------:R-:W-:Y:S05]  /*59f0*/  BSYNC B0 ;  /* 0x0000000000007941 */ /* 0x000fea0003800000 */
.L_x_44:
[----:B------:R-:W-:Y:S06]  /*5a00*/  BAR.ARV 0xb, 0xa0 ;  /* 0x02c2800000007b1d */ /* 0x000fec0000002000 */
[----:B------:R-:W-:Y:S02]  /*5a10*/  UIADD3 UR5, UR5, 0x2, URZ ;  /* 0x0000000205057890 */ /* 0x000fe4000fffe03f */
[----:B------:R-:W-:Y:S01]  /*5a20*/  UIADD3 UR4, UR4, 0x1, URZ ;  /* 0x0000000104047890 */ /* 0x000fe2000fffe03f */
[----:B------:R-:W-:Y:S11]  /*5a30*/  @P1 BRA `(.L_x_46) ;  /* 0xfffffff800c01947 */ /* 0x000ff6000383ffff */
[----:B------:R-:W-:-:S12]  /*5a40*/  UIADD3 UR4, UR11, 0x3000, URZ ;  /* 0x000030000b047890 */ /* 0x000fd8000fffe03f */
.L_x_33:
[----:B------:R-:W-:-:S13]  /*5a50*/  ISETP.NE.AND P1, PT, R3, RZ, PT ;  /* 0x000000ff0300720c */ /* 0x000fda0003f25270 */
[----:B------:R-:W-:Y:S05]  /*5a60*/  @!P1 EXIT ;  /* 0x000000000000994d */ /* 0x000fea0003800000 */
[----:B------:R-:W-:Y:S06]  /*5a70*/  BAR.SYNC.DEFER_BLOCKING 0xd, 0xa0 ;  /* 0x0342800000007b1d */ /* 0x000fec0000010000 */
[----:B------:R-:W-:Y:S04]  /*5a80*/  BSSY B0, `(.L_x_47) ;  /* 0x0000010000007945 */ /* 0x000fe80003800000 */
[----:B------:R-:W-:Y:S05]  /*5a90*/  @!P0 BRA `(.L_x_48) ;  /* 0x0000000000388947 */ /* 0x000fea0003800000 */
[----:B------:R-:W1:Y:S01]  /*5aa0*/  S2UR UR11, SR_CgaCtaId ;  /* 0x00000000000b79c3 */ /* 0x000e620000008800 */
[----:B------:R-:W-:Y:S01]  /*5ab0*/  UIADD3 UR12, UP0, UR4, UR6, URZ ;  /* 0x00000006040c7290 */ /* 0x000fe2000ff1e03f */
[----:B------:R-:W-:Y:S01]  /*5ac0*/  UMOV UR5, 0x400 ;  /* 0x0000040000057882 */ /* 0x000fe20000000000 */
[----:B------:R-:W-:Y:S02]  /*5ad0*/  ULDC.64 UR8, c[0x0][0x2c0] ;  /* 0x0000b00000087ab9 */ /* 0x000fe40000000a00 */
        /* <DEDUP_REMOVED lines=10> */
.L_x_48:
[----:B------:R-:W-:Y:S05]  /*5b80*/  BSYNC B0 ;  /* 0x0000000000007941 */ /* 0x000fea0003800000 */
.L_x_47:
[----:B------:R-:W-:Y:S06]  /*5b90*/  BAR.SYNC.DEFER_BLOCKING 0xe, 0xa0 ;  /* 0x0382800000007b1d */ /* 0x000fec0000010000 */
[----:B------:R-:W-:Y:S04]  /*5ba0*/  BSSY B0, `(.L_x_49) ;  /* 0x0000012000007945 */ /* 0x000fe80003800000 */
[----:B------:R-:W-:Y:S05]  /*5bb0*/  @!P0 BRA `(.L_x_50) ;  /* 0x0000000000408947 */ /* 0x000fea0003800000 */
[----:B------:R-:W1:Y:S01]  /*5bc0*/  S2UR UR12, SR_CgaCtaId ;  /* 0x00000000000c79c3 */ /* 0x000e620000008800 */
[----:B------:R-:W-:Y:S01]  /*5bd0*/  UIADD3 UR5, UR4, 0xc00, URZ ;  /* 0x00000c0004057890 */ /* 0x000fe2000fffe03f */
[----:B------:R-:W-:Y:S01]  /*5be0*/  UMOV UR11, 0x400 ;  /* 0x00000400000b7882 */ /* 0x000fe20000000000 */
[----:B------:R-:W-:Y:S02]  /*5bf0*/  ULDC.64 UR8, c[0x0][0x2c0] ;  /* 0x0000b00000087ab9 */ /* 0x000fe40000000a00 */
[----:B------:R-:W-:-:S04]  /*5c00*/  UIADD3 UR13, UP0, UR5, UR6, URZ ;  /* 0x00000006050d7290 */ /* 0x000fc8000ff1e03f */
        /* <DEDUP_REMOVED lines=11> */
.L_x_50:
[----:B------:R-:W-:Y:S05]  /*5cc0*/  BSYNC B0 ;  /* 0x0000000000007941 */ /* 0x000fea0003800000 */
.L_x_49:
[----:B------:R-:W-:Y:S06]  /*5cd0*/  BAR.ARV 0xa, 0xa0 ;  /* 0x0282800000007b1d */ /* 0x000fec0000002000 */
[----:B------:R-:W-:Y:S04]  /*5ce0*/  BSSY B0, `(.L_x_51) ;  /* 0x0000003000007945 */ /* 0x000fe80003800000 */
[----:B------:R-:W-:Y:S05]  /*5cf0*/  @!P0 BRA `(.L_x_52) ;  /* 0x0000000000048947 */ /* 0x000fea0003800000 */
[----:B------:R-:W-:-:S04]  /*5d00*/  DEPBAR.LE SB0, 0x0 ;  /* 0x000080000000791a */ /* 0x000fc80000000000 */
.L_x_52:
[----:B------:R-:W-:Y:S05]  /*5d10*/  BSYNC B0 ;  /* 0x0000000000007941 */ /* 0x000fea0003800000 */
.L_x_51:
[----:B------:R-:W-:Y:S06]  /*5d20*/  BAR.ARV 0xb, 0xa0 ;  /* 0x02c2800000007b1d */ /* 0x000fec0000002000 */
[----:B------:R-:W-:Y:S05]  /*5d30*/  EXIT ;  /* 0x000000000000794d */ /* 0x000fea0003800000 */
.L_x_32:
[----:B------:R-:W1:Y:S01]  /*5d40*/  S2UR UR21, SR_CTAID.Z ;  /* 0x00000000001579c3 */ /* 0x000e620000002700 */
[----:B------:R-:W-:Y:S01]  /*5d50*/  IMAD.MOV.U32 R9, RZ, RZ, 0x1 ;  /* 0x00000001ff097424 */ /* 0x000fe200078e00ff */
[----:B-1----:R-:W-:-:S13]  /*5d60*/  ISETP.LE.AND P0, PT, RZ, UR21, PT ;  /* 0x00000015ff007c0c */ /* 0x002fda000bf03270 */
[----:B------:R-:W-:Y:S05]  /*5d70*/  @!P0 BRA `(.L_x_53) ;  /* 0x00000020000c8947 */ /* 0x000fea0003800000 */
[----:B------:R-:W1:Y:S01]  /*5d80*/  S2UR UR20, SR_CTAID.Y ;  /* 0x00000000001479c3 */ /* 0x000e620000002600 */
[----:B------:R-:W-:Y:S01]  /*5d90*/  ULDC.64 UR6, c[0x0][0x718] ;  /* 0x0001c60000067ab9 */ /* 0x000fe20000000a00 */
[----:B------:R-:W-:Y:S01]  /*5da0*/  ULDC.64 UR10, c[0x0][0x730] ;  /* 0x0001cc00000a7ab9 */ /* 0x000fe20000000a00 */
[----:B------:R-:W-:Y:S01]  /*5db0*/  ULDC.64 UR12, c[0x0][0x720] ;  /* 0x0001c800000c7ab9 */ /* 0x000fe20000000a00 */
[----:B------:R-:W-:Y:S01]  /*5dc0*/  ULDC.64 UR14, c[0x0][0x738] ;  /* 0x0001ce00000e7ab9 */ /* 0x000fe20000000a00 */
[----:B------:R-:W-:Y:S01]  /*5dd0*/  ELECT P0, URZ, PT ;  /* 0x00000000003f782f */ /* 0x000fe20003800000 */
[----:B------:R-:W-:Y:S01]  /*5de0*/  BSSY B0, `(.L_x_53) ;  /* 0x00001fc000007945 */ /* 0x000fe20003800000 */
[----:B------:R-:W-:Y:S01]  /*5df0*/  IMAD.MOV.U32 R0, RZ, RZ, RZ ;  /* 0x000000ffff007224 */ /* 0x000fe200078e00ff */
[----:B-1----:R-:W-:Y:S02]  /*5e00*/  USHF.R.S32.HI UR9, URZ, 0x1f, UR20 ;  /* 0x0000001f3f097899 */ /* 0x002fe40008011414 */
[----:B------:R-:W-:-:S02]  /*5e10*/  UIMAD.WIDE.U32 UR4, UR20, UR6, URZ ;  /* 0x00000006140472a5 */ /* 0x000fc4000f8e003f */
[----:B------:R-:W-:Y:S02]  /*5e20*/  UIMAD UR6, UR9, UR6, URZ ;  /* 0x00000006090672a4 */ /* 0x000fe4000f8e023f */
[----:B------:R-:W-:Y:S02]  /*5e30*/  UIMAD UR9, UR9, UR10, URZ ;  /* 0x0000000a090972a4 */ /* 0x000fe4000f8e023f */
[----:B------:R-:W-:Y:S02]  /*5e40*/  UIMAD UR8, UR20, UR7, UR6 ;  /* 0x00000007140872a4 */ /* 0x000fe4000f8e0206 */
[----:B------:R-:W-:Y:S02]  /*5e50*/  UIMAD.WIDE.U32 UR6, UR20, UR10, URZ ;  /* 0x0000000a140672a5 */ /* 0x000fe4000f8e003f */
[----:B------:R-:W-:Y:S02]  /*5e60*/  UIMAD UR10, UR20, UR11, UR9 ;  /* 0x0000000b140a72a4 */ /* 0x000fe4000f8e0209 */
[----:B------:R-:W-:Y:S01]  /*5e70*/  USHF.R.S32.HI UR11, URZ, 0x1f, UR21 ;  /* 0x0000001f3f0b7899 */ /* 0x000fe20008011415 */
[----:B------:R-:W-:Y:S01]  /*5e80*/  ULDC UR9, c[0x0][0x2e8] ;  /* 0x0000ba0000097ab9 */ /* 0x000fe20000000800 */
[----:B------:R-:W-:-:S02]  /*5e90*/  UIADD3 UR5, UR5, UR8, URZ ;  /* 0x0000000805057290 */ /* 0x000fc4000fffe03f */
[----:B------:R-:W-:Y:S02]  /*5ea0*/  UISETP.NE.AND UP0, UPT, UR9, 0x1, UPT ;  /* 0x000000010900788c */ /* 0x000fe4000bf05270 */
[----:B------:R-:W-:Y:S02]  /*5eb0*/  UIMAD UR9, UR11, UR12, URZ ;  /* 0x0000000c0b0972a4 */ /* 0x000fe4000f8e023f */
[----:B------:R-:W-:Y:S02]  /*5ec0*/  UIADD3 UR7, UR7, UR10, URZ ;  /* 0x0000000a07077290 */ /* 0x000fe4000fffe03f */
[----:B------:R-:W-:Y:S02]  /*5ed0*/  UIMAD UR11, UR11, UR14, URZ ;  /* 0x0000000e0b0b72a4 */ /* 0x000fe4000f8e023f */
[----:B------:R-:W-:Y:S02]  /*5ee0*/  UIMAD UR10, UR21, UR13, UR9 ;  /* 0x0000000d150a72a4 */ /* 0x000fe4000f8e0209 */
[----:B------:R-:W-:-:S02]  /*5ef0*/  UIMAD.WIDE.U32 UR8, UR21, UR12, UR4 ;  /* 0x0000000c150872a5 */ /* 0x000fc4000f8e0004 */
[----:B------:R-:W-:Y:S02]  /*5f00*/  UIMAD UR4, UR21, UR15, UR11 ;  /* 0x0000000f150472a4 */ /* 0x000fe4000f8e020b */
[----:B------:R-:W-:Y:S02]  /*5f10*/  UIMAD.WIDE.U32 UR6, UR21, UR14, UR6 ;  /* 0x0000000e150672a5 */ /* 0x000fe4000f8e0006 */
[----:B------:R-:W-:Y:S01]  /*5f20*/  UIADD3 UR5, UR9, UR10, URZ ;  /* 0x0000000a09057290 */ /* 0x000fe2000fffe03f */
[----:B------:R-:W-:Y:S01]  /*5f30*/  ULDC.64 UR14, c[0x0][0x700] ;  /* 0x0001c000000e7ab9 */ /* 0x000fe20000000a00 */
[----:B------:R-:W-:Y:S01]  /*5f40*/  @UP0 ULDC UR11, c[0x0][0x2ec] ;  /* 0x0000bb00000b0ab9 */ /* 0x000fe20000000800 */
[----:B------:R-:W-:Y:S02]  /*5f50*/  ULEA UR14, UP1, UR8, UR14, 0x2 ;  /* 0x0000000e080e7291 */ /* 0x000fe4000f82103f */
[----:B------:R-:W-:Y:S02]  /*5f60*/  UIMAD.WIDE.U32 UR10, UR20, UR11, URZ ;  /* 0x0000000b140a72a5 */ /* 0x000fe4000f8e003f */
[----:B------:R-:W-:Y:S01]  /*5f70*/  ULEA.HI.X UR15, UR8, UR15, UR5, 0x2, UP1 ;  /* 0x0000000f080f7291 */ /* 0x000fe200088f1405 */
[----:B------:R-:W-:-:S02]  /*5f80*/  UMOV UR12, UR20 ;  /* 0x00000014000c7c82 */ /* 0x000fc40008000000 */
[----:B------:R-:W-:Y:S02]  /*5f90*/  @UP0 ULDC UR5, c[0x0][0x2f0] ;  /* 0x0000bc0000050ab9 */ /* 0x000fe40000000800 */
[----:B------:R-:W-:Y:S01]  /*5fa0*/  @UP0 USHF.R.U32.HI UR12, URZ, UR5, UR11 ;  /* 0x000000053f0c0299 */ /* 0x000fe2000801160b */
[----:B------:R-:W-:Y:S11]  /*5fb0*/  @!P0 BRA `(.L_x_54) ;  /* 0x0000001c00788947 */ /* 0x000ff60003800000 */
[----:B------:R-:W1:Y:S01]  /*5fc0*/  S2R R3, SR_CgaCtaId ;  /* 0x0000000000037919 */ /* 0x000e620000008800 */
[----:B------:R-:W-:Y:S01]  /*5fd0*/  MOV R0, 0x400 ;  /* 0x0000040000007802 */ /* 0x000fe20000000f00 */
[----:B------:R-:W-:-:S03]  /*5fe0*/  IMAD.MOV.U32 R2, RZ, RZ, 0x1 ;  /* 0x00000001ff027424 */ /* 0x000fc600078e00ff */
[----:B-1----:R-:W-:Y:S02]  /*5ff0*/  LEA R0, R3, R0, 0x18 ;  /* 0x0000000003007211 */ /* 0x002fe400078ec0ff */
[----:B------:R-:W-:Y:S02]  /*6000*/  SHF.L.U32 R3, R2, 0x1f, RZ ;  /* 0x0000001f02037819 */ /* 0x000fe400000006ff */
[----:B------:R-:W1:Y:S02]  /*6010*/  S2R R2, SR_CTAID.X ;  /* 0x0000000000027919 */ /* 0x000e640000002500 */
[----:B------:R-:W2:Y:S02]  /*6020*/  SYNCS.PHASECHK.TRANS64.TRYWAIT P0, [R0+URZ+0x26820], R3 ;  /* 0x02682003000075a7 */ /* 0x000ea4000800017f */
[----:B-12---:R-:W-:Y:S05]  /*6030*/  @!P0 BRA `(.L_x_55) ;  /* 0x0000002000608947 */ /* 0x006fea0003800000 */
.L_x_85:
[----:B------:R-:W2:Y:S01]  /*6040*/  S2R R4, SR_TID.X ;  /* 0x0000000000047919 */ /* 0x000ea20000002100 */
[----:B------:R-:W-:Y:S01]  /*6050*/  IMAD.U32 R8, RZ, RZ, UR7 ;  /* 0x00000007ff087e24 */ /* 0x000fe2000f8e00ff */
[----:B------:R-:W-:Y:S01]  /*6060*/  SHF.L.U32 R2, R2, 0x7, RZ ;  /* 0x0000000702027819 */ /* 0x000fe200000006ff */
[----:B------:R-:W-:Y:S02]  /*6070*/  IMAD.MOV.U32 R9, RZ, RZ, 0x1 ;  /* 0x00000001ff097424 */ /* 0x000fe400078e00ff */
[----:B------:R-:W-:Y:S01]  /*6080*/  VIADD R8, R8, UR4 ;  /* 0x0000000408087c36 */ /* 0x000fe20008000000 */
[----:B--2---:R-:W-:-:S04]  /*6090*/  LOP3.LUT R4, R4, 0x7f, RZ, 0xc0, !PT ;  /* 0x0000007f04047812 */ /* 0x004fc800078ec0ff */
[----:B------:R-:W-:-:S13]  /*60a0*/  ISETP.NE.AND P0, PT, R4, RZ, PT ;  /* 0x000000ff0400720c */ /* 0x000fda0003f05270 */
[----:B------:R-:W-:Y:S05]  /*60b0*/  @P0 BRA `(.L_x_56) ;  /* 0x0000000000180947 */ /* 0x000fea0003800000 */
[----:B------:R-:W2:Y:S01]  /*60c0*/  S2R R4, SR_TID.X ;  /* 0x0000000000047919 */ /* 0x000ea20000002100 */
[----:B-1----:R-:W-:-:S04]  /*60d0*/  IMAD.MOV.U32 R3, RZ, RZ, 0x3100 ;  /* 0x00003100ff037424 */ /* 0x002fc800078e00ff */
[----:B------:R3:W-:Y:S01]  /*60e0*/  SYNCS.ARRIVE.TRANS64 RZ, [R0+URZ+0x26810], R3 ;  /* 0x0268100300ff79a7 */ /* 0x0007e2000800003f */
[----:B--2---:R-:W-:-:S13]  /*60f0*/  LOP3.LUT P1, RZ, R4, 0x1f, RZ, 0xc0, !PT ;  /* 0x0000001f04ff7812 */ /* 0x004fda000782c0ff */
[----:B---3--:R-:W-:Y:S05]  /*6100*/  @!P1 BRA `(.L_x_56) ;  /* 0x0000000000049947 */ /* 0x008fea0003800000 */
[----:B------:R-:W-:Y:S01]  /*6110*/  BPT.TRAP 0x1 ;  /* 0x000000040000795c */ /* 0x000fe20000300000 */
.L_x_56:
[----:B------:R-:W2:Y:S01]  /*6120*/  LDC.64 R6, c[0x0][0x198] ;  /* 0x00006600ff067b82 */ /* 0x000ea20000000a00 */
[----:B------:R-:W-:Y:S01]  /*6130*/  R2UR UR11, R2 ;  /* 0x00000000020b72ca */ /* 0x000fe200000e0000 */
[----:B------:R-:W-:Y:S01]  /*6140*/  UMOV UR35, URZ ;  /* 0x0000003f00237c82 */ /* 0x000fe20008000000 */
[----:B------:R-:W-:Y:S01]  /*6150*/  R2UR UR8, R0 ;  /* 0x00000000000872ca */ /* 0x000fe200000e0000 */
[----:B------:R-:W-:Y:S01]  /*6160*/  UMOV UR42, 0x0 ;  /* 0x00000000002a7882 */ /* 0x000fe20000000000 */
[----:B------:R-:W-:Y:S01]  /*6170*/  UMOV UR43, 0x14f00000 ;  /* 0x14f00000002b7882 */ /* 0x000fe20000000000 */
[----:B------:R-:W-:Y:S01]  /*6180*/  UMOV UR34, URZ ;  /* 0x0000003f00227c82 */ /* 0x000fe20008000000 */
[----:B------:R-:W-:Y:S01]  /*6190*/  UMOV UR36, UR20 ;  /* 0x0000001400247c82 */ /* 0x000fe20008000000 */
[----:B------:R-:W-:Y:S01]  /*61a0*/  UMOV UR37, UR21 ;  /* 0x0000001500257c82 */ /* 0x000fe20008000000 */
[----:B------:R-:W-:Y:S01]  /*61b0*/  UMOV UR26, 0x20 ;  /* 0x00000020001a7882 */ /* 0x000fe20000000000 */
[----:B------:R-:W-:Y:S01]  /*61c0*/  UMOV UR28, UR20 ;  /* 0x00000014001c7c82 */ /* 0x000fe20008000000 */
[----:B------:R-:W-:Y:S01]  /*61d0*/  UMOV UR29, UR21 ;  /* 0x00000015001d7c82 */ /* 0x000fe20008000000 */
[----:B------:R-:W-:Y:S01]  /*61e0*/  UMOV UR27, UR35 ;  /* 0x00000023001b7c82 */ /* 0x000fe20008000000 */
[----:B------:R-:W-:Y:S01]  /*61f0*/  UMOV UR18, 0x40 ;  /* 0x0000004000127882 */ /* 0x000fe20000000000 */
[----:B------:R-:W-:Y:S01]  /*6200*/  UMOV UR19, UR35 ;  /* 0x0000002300137c82 */ /* 0x000fe20008000000 */
[----:B------:R-:W-:Y:S01]  /*6210*/  UMOV UR5, 0x10 ;  /* 0x0000001000057882 */ /* 0x000fe20000000000 */
[----:B------:R-:W-:Y:S01]  /*6220*/  UIADD3 UR32, UR8, 0x12000, URZ ;  /* 0x0001200008207890 */ /* 0x000fe2000fffe03f */
[----:B------:R-:W-:Y:S01]  /*6230*/  IMAD.MOV.U32 R5, RZ, RZ, 0xc000 ;  /* 0x0000c000ff057424 */ /* 0x000fe200078e00ff */
[----:B------:R-:W-:Y:S01]  /*6240*/  UIADD3 UR33, UR8, 0x26810, URZ ;  /* 0x0002681008217890 */ /* 0x000fe2000fffe03f */
[----:B------:R-:W-:Y:S01]  /*6250*/  MOV R12, UR21 ;  /* 0x00000015000c7c02 */ /* 0x000fe20008000f00 */
[----:B------:R-:W-:Y:S01]  /*6260*/  UIADD3 UR24, UR8, 0x13000, URZ ;  /* 0x0001300008187890 */ /* 0x000fe2000fffe03f */
[----:B------:R-:W-:Y:S01]  /*6270*/  MOV R13, UR20 ;  /* 0x00000014000d7c02 */ /* 0x000fe20008000f00 */
[----:B------:R-:W-:Y:S01]  /*6280*/  UIADD3 UR16, UR8, 0x14000, URZ ;  /* 0x0001400008107890 */ /* 0x000fe2000fffe03f */
[----:B--2---:R-:W-:Y:S01]  /*6290*/  IMAD.MOV.U32 R10, RZ, RZ, R6 ;  /* 0x000000ffff0a7224 */ /* 0x004fe200078e0006 */
[----:B------:R-:W-:Y:S01]  /*62a0*/  UIADD3 UR44, UR8, 0x1e000, URZ ;  /* 0x0001e000082c7890 */ /* 0x000fe2000fffe03f */
[----:B------:R-:W-:Y:S01]  /*62b0*/  IMAD.MOV.U32 R11, RZ, RZ, R7 ;  /* 0x000000ffff0b7224 */ /* 0x000fe200078e0007 */
[----:B------:R-:W-:Y:S01]  /*62c0*/  UMOV UR25, UR33 ;  /* 0x0000002100197c82 */ /* 0x000fe20008000000 */
[----:B------:R-:W-:Y:S01]  /*62d0*/  UMOV UR17, UR33 ;  /* 0x0000002100117c82 */ /* 0x000fe20008000000 */
[----:B------:R-:W-:Y:S01]  /*62e0*/  IADD3 R2, P1, R10, 0x2f0, RZ ;  /* 0x000002f00a027810 */ /* 0x000fe20007f3e0ff */
[----:B------:R-:W-:Y:S01]  /*62f0*/  UIADD3 UR9, UR8, 0x26800, URZ ;  /* 0x0002680008097890 */ /* 0x000fe2000fffe03f */
[----:B------:R-:W-:-:S02]  /*6300*/  UMOV UR45, UR33 ;  /* 0x00000021002d7c82 */ /* 0x000fc40008000000 */
[----:B------:R-:W-:Y:S01]  /*6310*/  R2UR UR30, R2 ;  /* 0x00000000021e72ca */ /* 0x000fe200000e0000 */
[----:B------:R-:W-:Y:S01]  /*6320*/  UMOV UR10, UR21 ;  /* 0x00000015000a7c82 */ /* 0x000fe20008000000 */
[----:B------:R-:W-:Y:S01]  /*6330*/  IADD3 R2, P2, R10, 0x3f0, RZ ;  /* 0x000003f00a027810 */ /* 0x000fe20007f5e0ff */
[----:B------:R-:W-:Y:S01]  /*6340*/  UMOV UR13, UR21 ;  /* 0x00000015000d7c82 */ /* 0x000fe20008000000 */
[----:B------:R-:W-:Y:S01]  /*6350*/  UMOV UR53, UR21 ;  /* 0x0000001500357c82 */ /* 0x000fe20008000000 */
[----:B------:R-:W-:Y:S01]  /*6360*/  UMOV UR61, UR21 ;  /* 0x00000015003d7c82 */ /* 0x000fe20008000000 */
[----:B------:R-:W-:Y:S01]  /*6370*/  R2UR UR22, R2 ;  /* 0x00000000021672ca */ /* 0x000fe200000e0000 */
[----:B------:R-:W-:Y:S01]  /*6380*/  IMAD.X R2, RZ, RZ, R11, P1 ;  /* 0x000000ffff027224 */ /* 0x000fe200008e060b */
[----:B------:R-:W-:Y:S01]  /*6390*/  UMOV UR46, 0x0 ;  /* 0x00000000002e7882 */ /* 0x000fe20000000000 */
[----:B------:R-:W-:Y:S01]  /*63a0*/  UMOV UR47, 0x10000000 ;  /* 0x10000000002f7882 */ /* 0x000fe20000000000 */
[----:B------:R-:W-:-:S02]  /*63b0*/  UIADD3 UR48, UR8, 0x2000, URZ ;  /* 0x0000200008307890 */ /* 0x000fc4000fffe03f */
[----:B------:R-:W-:Y:S01]  /*63c0*/  R2UR UR31, R2 ;  /* 0x00000000021f72ca */ /* 0x000fe200000e0000 */
[--C-:B------:R-:W-:Y:S01]  /*63d0*/  IMAD.X R2, RZ, RZ, R11.reuse, P2 ;  /* 0x000000ffff027224 */ /* 0x100fe200010e060b */
[----:B------:R-:W-:Y:S01]  /*63e0*/  UMOV UR50, 0x20 ;  /* 0x0000002000327882 */ /* 0x000fe20000000000 */
[----:B------:R-:W-:Y:S01]  /*63f0*/  UMOV UR52, UR12 ;  /* 0x0000000c00347c82 */ /* 0x000fe20008000000 */
[----:B------:R-:W-:Y:S01]  /*6400*/  UMOV UR51, UR11 ;  /* 0x0000000b00337c82 */ /* 0x000fe20008000000 */
[----:B------:R-:W-:Y:S01]  /*6410*/  UMOV UR49, UR9 ;  /* 0x0000000900317c82 */ /* 0x000fe20008000000 */
[----:B------:R-:W-:Y:S01]  /*6420*/  R2UR UR23, R2 ;  /* 0x00000000021772ca */ /* 0x000fe200000e0000 */
[----:B------:R-:W-:Y:S01]  /*6430*/  UIADD3 UR56, UR8, 0x5000, URZ ;  /* 0x0000500008387890 */ /* 0x000fe2000fffe03f */
[----:B------:R-:W-:Y:S01]  /*6440*/  IADD3 R2, P1, R10, 0xf0, RZ ;  /* 0x000000f00a027810 */ /* 0x000fe20007f3e0ff */
[----:B------:R-:W-:Y:S01]  /*6450*/  UMOV UR58, 0x50 ;  /* 0x00000050003a7882 */ /* 0x000fe20000000000 */
[----:B------:R-:W-:Y:S01]  /*6460*/  UMOV UR60, UR12 ;  /* 0x0000000c003c7c82 */ /* 0x000fe20008000000 */
[----:B------:R-:W-:Y:S01]  /*6470*/  UMOV UR59, UR11 ;  /* 0x0000000b003b7c82 */ /* 0x000fe20008000000 */
[----:B------:R-:W-:Y:S01]  /*6480*/  R2UR UR40, R2 ;  /* 0x00000000022872ca */ /* 0x000fe200000e0000 */
[----:B-1----:R-:W-:Y:S01]  /*6490*/  IMAD.X R3, RZ, RZ, R11, P1 ;  /* 0x000000ffff037224 */ /* 0x002fe200008e060b */
[----:B------:R-:W-:-:S04]  /*64a0*/  UMOV UR57, UR9 ;  /* 0x0000000900397c82 */ /* 0x000fc80008000000 */
[----:B------:R-:W-:Y:S02]  /*64b0*/  R2UR UR41, R3 ;  /* 0x00000000032972ca */ /* 0x000fe400000e0000 */
[----:B------:R-:W-:-:S04]  /*64c0*/  MOV R4, UR23 ;  /* 0x0000001700047c02 */ /* 0x000fc80008000f00 */
[----:B------:R-:W-:-:S07]  /*64d0*/  R2UR UR23, R4 ;  /* 0x00000000041772ca */ /* 0x000fce00000e0000 */
[----:B------:R1:W-:Y:S01]  /*64e0*/  UTMALDG.4D [UR32], [UR40], desc[UR42] ;  /* 0x00002a20280075b4 */ /* 0x0003e20008019000 */
[----:B------:R2:W-:Y:S01]  /*64f0*/  UTMALDG.4D [UR24], [UR40], desc[UR42] ;  /* 0x00002a18280075b4 */ /* 0x0005e20008019000 */
[----:B------:R-:W-:Y:S01]  /*6500*/  UTMALDG.4D [UR16], [UR40], desc[UR42] ;  /* 0x00002a10280075b4 */ /* 0x000fe20008019000 */
[----:B------:R3:W-:Y:S01]  /*6510*/  UBLKCP.S.G [UR44], [UR14], UR5 ;  /* 0x0000002c0e0073ba */ /* 0x0007e20008000205 */
[----:B------:R4:W-:Y:S01]  /*6520*/  SYNCS.ARRIVE.TRANS64 RZ, [R0+URZ+0x26800], R5 ;  /* 0x0268000500ff79a7 */ /* 0x0009e2000800003f */
[----:B-1----:R-:W-:Y:S01]  /*6530*/  UIADD3 UR32, UR8, 0x6000, URZ ;  /* 0x0000600008207890 */ /* 0x002fe2000fffe03f */
[----:B------:R-:W-:Y:S01]  /*6540*/  UMOV UR36, UR12 ;  /* 0x0000000c00247c82 */ /* 0x000fe20008000000 */
[----:B------:R-:W-:Y:S01]  /*6550*/  UMOV UR35, UR11 ;  /* 0x0000000b00237c82 */ /* 0x000fe20008000000 */
[----:B------:R-:W-:Y:S01]  /*6560*/  UMOV UR33, UR9 ;  /* 0x0000000900217c82 */ /* 0x000fe20008000000 */
[----:B--2---:R-:W-:Y:S01]  /*6570*/  UIADD3 UR24, UR8, 0x8000, URZ ;  /* 0x0000800008187890 */ /* 0x004fe2000fffe03f */
[----:B----4-:R-:W-:Y:S01]  /*6580*/  MOV R5, UR22 ;  /* 0x0000001600057c02 */ /* 0x010fe20008000f00 */
[----:B------:R-:W-:Y:S01]  /*6590*/  UMOV UR28, UR12 ;  /* 0x0000000c001c7c82 */ /* 0x000fe20008000000 */
[----:B------:R-:W-:Y:S01]  /*65a0*/  UMOV UR27, UR11 ;  /* 0x0000000b001b7c82 */ /* 0x000fe20008000000 */
[----:B------:R-:W-:Y:S01]  /*65b0*/  UMOV UR25, UR9 ;  /* 0x0000000900197c82 */ /* 0x000fe20008000000 */
[----:B------:R-:W-:Y:S01]  /*65c0*/  R2UR UR22, R5 ;  /* 0x00000000051672ca */ /* 0x000fe200000e0000 */
[----:B---3--:R-:W-:Y:S01]  /*65d0*/  UMOV UR45, UR21 ;  /* 0x00000015002d7c82 */ /* 0x008fe20008000000 */
[----:B------:R-:W-:Y:S01]  /*65e0*/  UMOV UR44, UR12 ;  /* 0x0000000c002c7c82 */ /* 0x000fe20008000000 */
[----:B------:R-:W-:Y:S01]  /*65f0*/  UIADD3 UR16, UR8, 0x1000, URZ ;  /* 0x0000100008107890 */ /* 0x000fe2000fffe03f */
[----:B------:R-:W-:Y:S01]  /*6600*/  IMAD.MOV.U32 R5, RZ, RZ, RZ ;  /* 0x000000ffff057224 */ /* 0x000fe200078e00ff */
[----:B------:R-:W-:Y:S01]  /*6610*/  UMOV UR21, UR10 ;  /* 0x0000000a00157c82 */ /* 0x000fe20008000000 */
[----:B------:R-:W-:Y:S01]  /*6620*/  UMOV UR10, UR34 ;  /* 0x00000022000a7c82 */ /* 0x000fe20008000000 */
[----:B------:R-:W-:Y:S01]  /*6630*/  UMOV UR18, 0x10 ;  /* 0x0000001000127882 */ /* 0x000fe20000000000 */
[----:B------:R-:W-:Y:S01]  /*6640*/  UMOV UR20, UR12 ;  /* 0x0000000c00147c82 */ /* 0x000fe20008000000 */
[----:B------:R-:W-:Y:S01]  /*6650*/  UMOV UR19, UR11 ;  /* 0x0000000b00137c82 */ /* 0x000fe20008000000 */
[----:B------:R-:W-:Y:S01]  /*6660*/  UMOV UR17, UR9 ;  /* 0x0000000900117c82 */ /* 0x000fe20008000000 */
[----:B------:R1:W-:Y:S01]  /*6670*/  UTMALDG.4D [UR8], [UR30], desc[UR46] ;  /* 0x00002e081e0075b4 */ /* 0x0003e20008019000 */
[----:B------:R-:W-:Y:S01]  /*6680*/  UIADD3 UR40, UR8, 0x4000, URZ ;  /* 0x0000400008287890 */ /* 0x000fe2000fffe03f */
[----:B------:R-:W-:Y:S01]  /*6690*/  UMOV UR42, 0x40 ;  /* 0x00000040002a7882 */ /* 0x000fe20000000000 */
[----:B------:R-:W-:Y:S01]  /*66a0*/  UMOV UR43, UR11 ;  /* 0x0000000b002b7c82 */ /* 0x000fe20008000000 */
[----:B------:R-:W-:Y:S01]  /*66b0*/  UMOV UR41, UR9 ;  /* 0x0000000900297c82 */ /* 0x000fe20008000000 */
[----:B------:R2:W-:Y:S01]  /*66c0*/  UTMALDG.4D [UR16], [UR30], desc[UR46] ;  /* 0x00002e101e0075b4 */ /* 0x0005e20008019000 */
[----:B------:R3:W-:Y:S01]  /*66d0*/  UTMALDG.4D [UR48], [UR30], desc[UR46] ;  /* 0x00002e301e0075b4 */ /* 0x0007e20008019000 */
[----:B-1----:R-:W-:Y:S01]  /*66e0*/  UMOV UR10, 0x40 ;  /* 0x00000040000a7882 */ /* 0x002fe20000000000 */
[----:B--2---:R-:W-:-:S02]  /*66f0*/  R2UR UR20, R13 ;  /* 0x000000000d1472ca */ /* 0x004fc400000e0000 */
[----:B------:R-:W1:Y:S01]  /*6700*/  LDC R13, c[0x0][0x280] ;  /* 0x0000a000ff0d7b82 */ /* 0x000e620000000800 */
[----:B------:R-:W-:Y:S02]  /*6710*/  R2UR UR21, R12 ;  /* 0x000000000c1572ca */ /* 0x000fe400000e0000 */
[----:B------:R-:W-:Y:S01]  /*6720*/  MOV R12, RZ ;  /* 0x000000ff000c7202 */ /* 0x000fe20000000f00 */
[----:B---3--:R-:W-:Y:S02]  /*6730*/  UIADD3 UR48, UR8, 0x3000, URZ ;  /* 0x0000300008307890 */ /* 0x008fe4000fffe03f */
[----:B------:R-:W-:Y:S01]  /*6740*/  UIADD3 UR8, UR8, 0xa000, URZ ;  /* 0x0000a00008087890 */ /* 0x000fe2000fffe03f */
[----:B------:R-:W-:-:S07]  /*6750*/  UMOV UR50, 0x30 ;  /* 0x0000003000327882 */ /* 0x000fce0000000000 */
[----:B------:R-:W-:Y:S01]  /*6760*/  UMOV UR53, UR21 ;  /* 0x0000001500357c82 */ /* 0x000fe20008000000 */
[----:B------:R-:W-:Y:S01]  /*6770*/  UMOV UR29, UR21 ;  /* 0x00000015001d7c82 */ /* 0x000fe20008000000 */
[----:B------:R2:W-:Y:S01]  /*6780*/  UTMALDG.4D [UR48], [UR30], desc[UR46] ;  /* 0x00002e301e0075b4 */ /* 0x0005e20008019000 */
[----:B------:R-:W-:Y:S01]  /*6790*/  UMOV UR13, UR21 ;  /* 0x00000015000d7c82 */ /* 0x000fe20008000000 */
[----:B-1----:R-:W-:Y:S01]  /*67a0*/  ISETP.GE.AND P1, PT, R13, 0x41, PT ;  /* 0x000000410d00780c */ /* 0x002fe20003f26270 */
[----:B------:R2:W-:Y:S01]  /*67b0*/  UTMALDG.4D [UR40], [UR30], desc[UR46] ;  /* 0x00002e281e0075b4 */ /* 0x0005e20008019000 */
[----:B------:R2:W-:Y:S01]  /*67c0*/  UTMALDG.4D [UR56], [UR30], desc[UR46] ;  /* 0x00002e381e0075b4 */ /* 0x0005e20008019000 */
[----:B------:R2:W-:Y:S01]  /*67d0*/  UTMALDG.4D [UR32], [UR22], desc[UR46] ;  /* 0x00002e20160075b4 */ /* 0x0005e20008019000 */
[----:B------:R2:W-:Y:S01]  /*67e0*/  UTMALDG.4D [UR24], [UR22], desc[UR46] ;  /* 0x00002e18160075b4 */ /* 0x0005e20008019000 */
[----:B------:R2:W-:Y:S08]  /*67f0*/  UTMALDG.4D [UR8], [UR22], desc[UR46] ;  /* 0x00002e08160075b4 */ /* 0x0005f00008019000 */
[----:B--2---:R-:W-:Y:S05]  /*6800*/  @!P1 BRA `(.L_x_57) ;  /* 0x0000001000709947 */ /* 0x004fea0003800000 */
[----:B------:R-:W1:Y:S01]  /*6810*/  S2R R14, SR_TID.X ;  /* 0x00000000000e7919 */ /* 0x000e620000002100 */
[C---:B------:R-:W-:Y:S01]  /*6820*/  VIADD R4, R13.reuse, 0x3f ;  /* 0x0000003f0d047836 */ /* 0x040fe20000000000 */
[----:B------:R-:W-:Y:S01]  /*6830*/  ISETP.GE.AND P1, PT, R13, 0x81, PT ;  /* 0x000000810d00780c */ /* 0x000fe20003f26270 */
[----:B------:R-:W-:Y:S02]  /*6840*/  IMAD.MOV.U32 R12, RZ, RZ, RZ ;  /* 0x000000ffff0c7224 */ /* 0x000fe400078e00ff */
[----:B------:R-:W-:Y:S01]  /*6850*/  IMAD.MOV.U32 R16, RZ, RZ, RZ ;  /* 0x000000ffff107224 */ /* 0x000fe200078e00ff */
[----:B------:R-:W-:-:S04]  /*6860*/  SHF.R.S32.HI R9, RZ, 0x1f, R4 ;  /* 0x0000001fff097819 */ /* 0x000fc80000011404 */
[----:B------:R-:W-:Y:S01]  /*6870*/  LEA.HI R4, R9, R4, RZ, 0x6 ;  /* 0x0000000409047211 */ /* 0x000fe200078f30ff */
[----:B------:R-:W-:-:S03]  /*6880*/  IMAD.MOV.U32 R9, RZ, RZ, 0x1 ;  /* 0x00000001ff097424 */ /* 0x000fc600078e00ff */
[----:B------:R-:W-:-:S04]  /*6890*/  LEA.HI.SX32 R4, R4, 0xffffffff, 0x1a ;  /* 0xffffffff04047811 */ /* 0x000fc800078fd2ff */
[----:B------:R-:W-:-:S04]  /*68a0*/  VIMNMX R4, R4, 0x1, !PT ;  /* 0x0000000104047848 */ /* 0x000fc80007fe0100 */
[----:B------:R-:W-:Y:S02]  /*68b0*/  LOP3.LUT R17, R4, 0x1, RZ, 0xc0, !PT ;  /* 0x0000000104117812 */ /* 0x000fe400078ec0ff */
[----:B-1----:R-:W-:Y:S01]  /*68c0*/  LOP3.LUT R13, R14, 0x1f, RZ, 0xc0, !PT ;  /* 0x0000001f0e0d7812 */ /* 0x002fe200078ec0ff */
[----:B------:R-:W-:Y:S06]  /*68d0*/  @!P1 BRA `(.L_x_58) ;  /* 0x0000000800d49947 */ /* 0x000fec0003800000 */
[----:B------:R-:W-:Y:S02]  /*68e0*/  IMAD.IADD R18, R4, 0x1, -R17 ;  /* 0x0000000104127824 */ /* 0x000fe400078e0a11 */
[----:B------:R-:W-:Y:S02]  /*68f0*/  IMAD.MOV.U32 R9, RZ, RZ, 0x1 ;  /* 0x00000001ff097424 */ /* 0x000fe400078e00ff */
[----:B------:R-:W-:-:S07]  /*6900*/  IMAD.MOV.U32 R16, RZ, RZ, RZ ;  /* 0x000000ffff107224 */ /* 0x000fce00078e00ff */
.L_x_67:
[----:B------:R-:W-:-:S04]  /*6910*/  SHF.L.U32 R20, R9, 0x1f, RZ ;  /* 0x0000001f09147819 */ /* 0x000fc800000006ff */
[----:B-1----:R-:W1:Y:S02]  /*6920*/  SYNCS.PHASECHK.TRANS64.TRYWAIT P1, [R0+URZ+0x26840], R20 ;  /* 0x02684014000075a7 */ /* 0x002e64000802017f */
[----:B-123--:R-:W-:Y:S05]  /*6930*/  @!P1 BRA `(.L_x_59) ;  /* 0x0000001800349947 */ /* 0x00efea0003800000 */
.L_x_86:
[----:B------:R-:W-:Y:S05]  /*6940*/  @P0 BRA `(.L_x_60) ;  /* 0x0000000000140947 */ /* 0x000fea0003800000 */
[----:B------:R-:W-:Y:S01]  /*6950*/  ISETP.NE.AND P1, PT, R13, RZ, PT ;  /* 0x000000ff0d00720c */ /* 0x000fe20003f25270 */
[----:B------:R-:W-:-:S04]  /*6960*/  IMAD.MOV.U32 R3, RZ, RZ, 0x3100 ;  /* 0x00003100ff037424 */ /* 0x000fc800078e00ff */
[----:B------:R2:W-:Y:S08]  /*6970*/  SYNCS.ARRIVE.TRANS64 RZ, [R0+URZ+0x26830], R3 ;  /* 0x0268300300ff79a7 */ /* 0x0005f0000800003f */
[----:B------:R-:W-:Y:S05]  /*6980*/  @!P1 BRA `(.L_x_60) ;  /* 0x0000000000049947 */ /* 0x000fea0003800000 */
[----:B------:R-:W-:Y:S01]  /*6990*/  BPT.TRAP 0x1 ;  /* 0x000000040000795c */ /* 0x000fe20000300000 */
.L_x_60:
[----:B------:R-:W2:Y:S01]  /*69a0*/  LDC.64 R14, c[0x0][0x728] ;  /* 0x0001ca00ff0e7b82 */ /* 0x000ea20000000a00 */
[----:B------:R-:W-:Y:S01]  /*69b0*/  SHF.L.U32 R19, R16, 0x6, RZ ;  /* 0x0000000610137819 */ /* 0x000fe200000006ff */
[----:B------:R-:W-:Y:S01]  /*69c0*/  IMAD.MOV.U32 R10, RZ, RZ, R6 ;  /* 0x000000ffff0a7224 */ /* 0x000fe200078e0006 */
[----:B------:R-:W-:Y:S01]  /*69d0*/  R2UR UR22, R0 ;  /* 0x00000000001672ca */ /* 0x000fe200000e0000 */
[----:B------:R-:W-:Y:S01]  /*69e0*/  IMAD.MOV.U32 R11, RZ, RZ, R7 ;  /* 0x000000ffff0b7224 */ /* 0x000fe200078e0007 */
[C---:B------:R-:W-:Y:S01]  /*69f0*/  IADD3 R2, P1, R19.reuse, UR6, RZ ;  /* 0x0000000613027c10 */ /* 0x040fe2000ff3e0ff */
[----:B------:R-:W-:Y:S01]  /*6a00*/  UMOV UR10, 0x0 ;  /* 0x00000000000a7882 */ /* 0x000fe20000000000 */
[----:B------:R-:W-:Y:S01]  /*6a10*/  R2UR UR19, R19 ;  /* 0x00000000131372ca */ /* 0x000fe200000e0000 */
[----:B------:R-:W-:Y:S01]  /*6a20*/  UMOV UR11, 0x14f00000 ;  /* 0x14f00000000b7882 */ /* 0x000fe20000000000 */
[----:B------:R-:W-:Y:S01]  /*6a30*/  UMOV UR18, URZ ;  /* 0x0000003f00127c82 */ /* 0x000fe20008000000 */
[----:B------:R-:W-:Y:S01]  /*6a40*/  UMOV UR34, 0x20 ;  /* 0x0000002000227882 */ /* 0x000fe20000000000 */
[----:B------:R-:W-:Y:S01]  /*6a50*/  UMOV UR36, UR20 ;  /* 0x0000001400247c82 */ /* 0x000fe20008000000 */
[----:B------:R-:W-:Y:S01]  /*6a60*/  UMOV UR37, UR21 ;  /* 0x0000001500257c82 */ /* 0x000fe20008000000 */
[----:B------:R-:W-:Y:S01]  /*6a70*/  UMOV UR26, 0x40 ;  /* 0x00000040001a7882 */ /* 0x000fe20000000000 */
[----:B------:R-:W-:Y:S01]  /*6a80*/  UMOV UR28, UR20 ;  /* 0x00000014001c7c82 */ /* 0x000fe20008000000 */
[----:B------:R-:W-:Y:S01]  /*6a90*/  UMOV UR29, UR21 ;  /* 0x00000015001d7c82 */ /* 0x000fe20008000000 */
[----:B------:R-:W-:-:S02]  /*6aa0*/  UIADD3 UR17, UR22, 0x26830, URZ ;  /* 0x0002683016117890 */ /* 0x000fc4000fffe03f */
[----:B------:R-:W-:Y:S02]  /*6ab0*/  UIADD3 UR16, UR22, 0x18000, URZ ;  /* 0x0001800016107890 */ /* 0x000fe4000fffe03f */
[----:B------:R-:W-:Y:S02]  /*6ac0*/  UIADD3 UR32, UR22, 0x19000, URZ ;  /* 0x0001900016207890 */ /* 0x000fe4000fffe03f */
[----:B------:R-:W-:Y:S01]  /*6ad0*/  UIADD3 UR24, UR22, 0x1a000, URZ ;  /* 0x0001a00016187890 */ /* 0x000fe2000fffe03f */
[----:B--2---:R-:W-:Y:S01]  /*6ae0*/  LEA R3, P2, R2, R14, 0x2 ;  /* 0x0000000e02037211 */ /* 0x004fe200078410ff */
[----:B------:R-:W-:Y:S01]  /*6af0*/  UIADD3 UR22, UR22, 0x1e200, URZ ;  /* 0x0001e20016167890 */ /* 0x000fe2000fffe03f */
[----:B------:R-:W-:Y:S02]  /*6b00*/  UMOV UR33, UR17 ;  /* 0x0000001100217c82 */ /* 0x000fe40008000000 */
[----:B------:R-:W-:Y:S01]  /*6b10*/  R2UR UR30, R3 ;  /* 0x00000000031e72ca */ /* 0x000fe200000e0000 */
[----:B------:R-:W-:Y:S01]  /*6b20*/  UMOV UR35, UR19 ;  /* 0x0000001300237c82 */ /* 0x000fe20008000000 */
[----:B------:R-:W-:Y:S01]  /*6b30*/  LEA.HI.X.SX32 R3, R19, R8, 0x1, P1 ;  /* 0x0000000813037211 */ /* 0x000fe200008f0eff */
[----:B------:R-:W-:Y:S01]  /*6b40*/  UMOV UR25, UR17 ;  /* 0x0000001100197c82 */ /* 0x000fe20008000000 */
[----:B------:R-:W-:Y:S01]  /*6b50*/  IADD3 R4, P1, R10, 0x1f0, RZ ;  /* 0x000001f00a047810 */ /* 0x000fe20007f3e0ff */
[----:B------:R-:W-:Y:S01]  /*6b60*/  UMOV UR27, UR19 ;  /* 0x00000013001b7c82 */ /* 0x000fe20008000000 */
[----:B------:R-:W-:Y:S01]  /*6b70*/  LEA.HI.X R2, R2, R15, R3, 0x2, P2 ;  /* 0x0000000f02027211 */ /* 0x000fe200010f1403 */
[----:B------:R-:W-:Y:S01]  /*6b80*/  UMOV UR5, 0x10 ;  /* 0x0000001000057882 */ /* 0x000fe20000000000 */
[----:B------:R-:W-:Y:S01]  /*6b90*/  R2UR UR8, R4 ;  /* 0x00000000040872ca */ /* 0x000fe200000e0000 */
[----:B------:R-:W-:Y:S01]  /*6ba0*/  IMAD.X R5, RZ, RZ, R11, P1 ;  /* 0x000000ffff057224 */ /* 0x000fe200008e060b */
[----:B------:R-:W-:Y:S01]  /*6bb0*/  R2UR UR31, R2 ;  /* 0x00000000021f72ca */ /* 0x000fe200000e0000 */
[----:B------:R-:W-:-:S03]  /*6bc0*/  UMOV UR23, UR17 ;  /* 0x0000001100177c82 */ /* 0x000fc60008000000 */
[----:B------:R-:W-:-:S13]  /*6bd0*/  R2UR UR9, R5 ;  /* 0x00000000050972ca */ /* 0x000fda00000e0000 */
[----:B------:R2:W-:Y:S01]  /*6be0*/  UTMALDG.4D [UR16], [UR8], desc[UR10] ;  /* 0x00000a10080075b4 */ /* 0x0005e20008019000 */
[----:B------:R2:W-:Y:S01]  /*6bf0*/  UTMALDG.4D [UR32], [UR8], desc[UR10] ;  /* 0x00000a20080075b4 */ /* 0x0005e20008019000 */
[----:B------:R2:W-:Y:S01]  /*6c00*/  UTMALDG.4D [UR24], [UR8], desc[UR10] ;  /* 0x00000a18080075b4 */ /* 0x0005e20008019000 */
[----:B------:R2:W-:Y:S01]  /*6c10*/  UBLKCP.S.G [UR22], [UR30], UR5 ;  /* 0x000000161e0073ba */ /* 0x0005e20008000205 */
[----:B------:R-:W3:Y:S02]  /*6c20*/  SYNCS.PHASECHK.TRANS64.TRYWAIT P1, [R0+URZ+0x26828], R20 ;  /* 0x02682814000075a7 */ /* 0x000ee4000802017f */
[----:B--23--:R-:W-:Y:S05]  /*6c30*/  @!P1 BRA `(.L_x_61) ;  /* 0x0000001400889947 */ /* 0x00cfea0003800000 */
.L_x_87:
[----:B------:R-:W-:Y:S05]  /*6c40*/  @P0 BRA `(.L_x_62) ;  /* 0x0000000000140947 */ /* 0x000fea0003800000 */
[----:B------:R-:W-:Y:S01]  /*6c50*/  ISETP.NE.AND P1, PT, R13, RZ, PT ;  /* 0x000000ff0d00720c */ /* 0x000fe20003f25270 */
[----:B------:R-:W-:-:S04]  /*6c60*/  IMAD.MOV.U32 R3, RZ, RZ, 0x3100 ;  /* 0x00003100ff037424 */ /* 0x000fc800078e00ff */
[----:B------:R3:W-:Y:S08]  /*6c70*/  SYNCS.ARRIVE.TRANS64 RZ, [R0+URZ+0x26818], R3 ;  /* 0x0268180300ff79a7 */ /* 0x0007f0000800003f */
[----:B------:R-:W-:Y:S05]  /*6c80*/  @!P1 BRA `(.L_x_62) ;  /* 0x0000000000049947 */ /* 0x000fea0003800000 */
[----:B------:R-:W-:Y:S01]  /*6c90*/  BPT.TRAP 0x1 ;  /* 0x000000040000795c */ /* 0x000fe20000300000 */
.L_x_62:
[----:B------:R-:W-:Y:S01]  /*6ca0*/  VIADD R19, R19, 0x40 ;  /* 0x0000004013137836 */ /* 0x000fe20000000000 */
[----:B------:R-:W-:Y:S01]  /*6cb0*/  IADD3 R2, P1, R10, 0xf0, RZ ;  /* 0x000000f00a027810 */ /* 0x000fe20007f3e0ff */
[----:B------:R-:W-:Y:S01]  /*6cc0*/  UMOV UR22, 0x0 ;  /* 0x0000000000167882 */ /* 0x000fe20000000000 */
[----:B------:R-:W-:Y:S01]  /*6cd0*/  R2UR UR16, R0 ;  /* 0x00000000001072ca */ /* 0x000fe200000e0000 */
[----:B------:R-:W-:Y:S01]  /*6ce0*/  UMOV UR23, 0x14f00000 ;  /* 0x14f0000000177882 */ /* 0x000fe20000000000 */
[----:B------:R-:W-:Y:S01]  /*6cf0*/  R2UR UR35, R19 ;  /* 0x00000000132372ca */ /* 0x000fe200000e0000 */
[----:B---3--:R-:W-:Y:S01]  /*6d00*/  IMAD.X R3, RZ, RZ, R11, P1 ;  /* 0x000000ffff037224 */ /* 0x008fe200008e060b */
[----:B------:R-:W-:Y:S01]  /*6d10*/  R2UR UR10, R2 ;  /* 0x00000000020a72ca */ /* 0x000fe200000e0000 */
[----:B------:R-:W-:Y:S01]  /*6d20*/  UMOV UR34, URZ ;  /* 0x0000003f00227c82 */ /* 0x000fe20008000000 */
[----:B------:R-:W-:Y:S01]  /*6d30*/  UMOV UR36, UR20 ;  /* 0x0000001400247c82 */ /* 0x000fe20008000000 */
[----:B------:R-:W-:Y:S01]  /*6d40*/  UMOV UR37, UR21 ;  /* 0x0000001500257c82 */ /* 0x000fe20008000000 */
[----:B------:R-:W-:Y:S01]  /*6d50*/  R2UR UR11, R3 ;  /* 0x00000000030b72ca */ /* 0x000fe200000e0000 */
[----:B------:R-:W-:Y:S01]  /*6d60*/  UMOV UR26, 0x20 ;  /* 0x00000020001a7882 */ /* 0x000fe20000000000 */
[----:B------:R-:W-:Y:S01]  /*6d70*/  UMOV UR28, UR20 ;  /* 0x00000014001c7c82 */ /* 0x000fe20008000000 */
[----:B------:R-:W-:Y:S01]  /*6d80*/  UMOV UR29, UR21 ;  /* 0x00000015001d7c82 */ /* 0x000fe20008000000 */
[----:B------:R-:W-:Y:S01]  /*6d90*/  UMOV UR18, 0x40 ;  /* 0x0000004000127882 */ /* 0x000fe20000000000 */
[----:B------:R-:W-:-:S02]  /*6da0*/  UIADD3 UR32, UR16, 0x15000, URZ ;  /* 0x0001500010207890 */ /* 0x000fc4000fffe03f */
[----:B------:R-:W-:Y:S02]  /*6db0*/  UIADD3 UR33, UR16, 0x26818, URZ ;  /* 0x0002681810217890 */ /* 0x000fe4000fffe03f */
[----:B------:R-:W-:Y:S02]  /*6dc0*/  UIADD3 UR24, UR16, 0x16000, URZ ;  /* 0x0001600010187890 */ /* 0x000fe4000fffe03f */
[----:B------:R-:W-:Y:S02]  /*6dd0*/  UIADD3 UR30, UR16, 0x1e100, URZ ;  /* 0x0001e100101e7890 */ /* 0x000fe4000fffe03f */
[----:B------:R-:W-:Y:S02]  /*6de0*/  UIADD3 UR16, UR16, 0x17000, URZ ;  /* 0x0001700010107890 */ /* 0x000fe4000fffe03f */
[----:B------:R-:W-:Y:S02]  /*6df0*/  UIMAD.WIDE UR8, UR35, 0x4, UR14 ;  /* 0x00000004230878a5 */ /* 0x000fe4000f8e020e */
[----:B------:R3:W-:Y:S01]  /*6e00*/  UTMALDG.4D [UR32], [UR10], desc[UR22] ;  /* 0x000016200a0075b4 */ /* 0x0007e20008019000 */
[----:B------:R-:W-:Y:S01]  /*6e10*/  UMOV UR25, UR33 ;  /* 0x0000002100197c82 */ /* 0x000fe20008000000 */
[----:B------:R-:W-:Y:S01]  /*6e20*/  UMOV UR27, UR35 ;  /* 0x00000023001b7c82 */ /* 0x000fe20008000000 */
[----:B------:R-:W-:Y:S01]  /*6e30*/  UMOV UR17, UR33 ;  /* 0x0000002100117c82 */ /* 0x000fe20008000000 */
[----:B------:R-:W-:Y:S01]  /*6e40*/  UMOV UR19, UR35 ;  /* 0x0000002300137c82 */ /* 0x000fe20008000000 */
[----:B------:R-:W-:Y:S01]  /*6e50*/  UMOV UR31, UR33 ;  /* 0x00000021001f7c82 */ /* 0x000fe20008000000 */
[----:B------:R-:W-:Y:S01]  /*6e60*/  UMOV UR5, 0x10 ;  /* 0x0000001000057882 */ /* 0x000fe20000000000 */
[----:B------:R3:W-:Y:S01]  /*6e70*/  UTMALDG.4D [UR24], [UR10], desc[UR22] ;  /* 0x000016180a0075b4 */ /* 0x0007e20008019000 */
[----:B------:R3:W-:Y:S01]  /*6e80*/  UTMALDG.4D [UR16], [UR10], desc[UR22] ;  /* 0x000016100a0075b4 */ /* 0x0007e20008019000 */
[----:B------:R3:W-:Y:S01]  /*6e90*/  UBLKCP.S.G [UR30], [UR8], UR5 ;  /* 0x0000001e080073ba */ /* 0x0007e20008000205 */
[----:B------:R-:W4:Y:S02]  /*6ea0*/  SYNCS.PHASECHK.TRANS64.TRYWAIT P1, [R0+URZ+0x26848], R20 ;  /* 0x02684814000075a7 */ /* 0x000f24000802017f */
[----:B---34-:R-:W-:Y:S05]  /*6eb0*/  @!P1 BRA `(.L_x_63) ;  /* 0x0000001000fc9947 */ /* 0x018fea0003800000 */
.L_x_88:
[----:B-123--:R-:W-:Y:S01]  /*6ec0*/  SHF.R.S32.HI R20, RZ, 0x1f, R19 ;  /* 0x0000001fff147819 */ /* 0x00efe20000011413 */
[----:B------:R-:W-:Y:S06]  /*6ed0*/  @P0 BRA `(.L_x_64) ;  /* 0x0000000000140947 */ /* 0x000fec0003800000 */
[----:B------:R-:W-:Y:S01]  /*6ee0*/  ISETP.NE.AND P1, PT, R13, RZ, PT ;  /* 0x000000ff0d00720c */ /* 0x000fe20003f25270 */
[----:B------:R-:W-:-:S04]  /*6ef0*/  IMAD.MOV.U32 R21, RZ, RZ, 0x3100 ;  /* 0x00003100ff157424 */ /* 0x000fc800078e00ff */
[----:B------:R1:W-:Y:S08]  /*6f00*/  SYNCS.ARRIVE.TRANS64 RZ, [R0+URZ+0x26838], R21 ;  /* 0x0268381500ff79a7 */ /* 0x0003f0000800003f */
[----:B------:R-:W-:Y:S05]  /*6f10*/  @!P1 BRA `(.L_x_64) ;  /* 0x0000000000049947 */ /* 0x000fea0003800000 */
[----:B------:R-:W-:Y:S01]  /*6f20*/  BPT.TRAP 0x1 ;  /* 0x000000040000795c */ /* 0x000fe20000300000 */
.L_x_64:
[C---:B------:R-:W-:Y:S01]  /*6f30*/  R2UR UR35, R19.reuse ;  /* 0x00000000132372ca */ /* 0x040fe200000e0000 */
[----:B------:R-:W-:Y:S01]  /*6f40*/  UMOV UR10, 0x0 ;  /* 0x00000000000a7882 */ /* 0x000fe20000000000 */
[----:B------:R-:W-:Y:S01]  /*6f50*/  IADD3 R19, P1, R19, UR6, RZ ;  /* 0x0000000613137c10 */ /* 0x000fe2000ff3e0ff */
[----:B------:R-:W-:Y:S01]  /*6f60*/  UMOV UR11, 0x14f00000 ;  /* 0x14f00000000b7882 */ /* 0x000fe20000000000 */
[----:B------:R-:W-:Y:S01]  /*6f70*/  R2UR UR22, R0 ;  /* 0x00000000001672ca */ /* 0x000fe200000e0000 */
[----:B------:R-:W-:Y:S01]  /*6f80*/  UMOV UR34, URZ ;  /* 0x0000003f00227c82 */ /* 0x000fe20008000000 */
[----:B------:R-:W-:Y:S01]  /*6f90*/  R2UR UR8, R4 ;  /* 0x00000000040872ca */ /* 0x000fe200000e0000 */
[----:B------:R-:W-:Y:S01]  /*6fa0*/  IMAD.X R20, R20, 0x1, R8, P1 ;  /* 0x0000000114147824 */ /* 0x000fe200008e0608 */
[----:B------:R-:W-:Y:S01]  /*6fb0*/  LEA R14, P1, R19, R14, 0x2 ;  /* 0x0000000e130e7211 */ /* 0x000fe200078210ff */
[----:B------:R-:W-:Y:S01]  /*6fc0*/  UMOV UR36, UR20 ;  /* 0x0000001400247c82 */ /* 0x000fe20008000000 */
[----:B------:R-:W-:Y:S01]  /*6fd0*/  R2UR UR9, R5 ;  /* 0x00000000050972ca */ /* 0x000fe200000e0000 */
[----:B------:R-:W-:Y:S01]  /*6fe0*/  UMOV UR37, UR21 ;  /* 0x0000001500257c82 */ /* 0x000fe20008000000 */
[----:B------:R-:W-:Y:S01]  /*6ff0*/  LEA.HI.X R15, R19, R15, R20, 0x2, P1 ;  /* 0x0000000f130f7211 */ /* 0x000fe200008f1414 */
[----:B------:R-:W-:Y:S01]  /*7000*/  UMOV UR26, 0x20 ;  /* 0x00000020001a7882 */ /* 0x000fe20000000000 */
[----:B------:R-:W-:Y:S01]  /*7010*/  R2UR UR30, R14 ;  /* 0x000000000e1e72ca */ /* 0x000fe200000e0000 */
[----:B------:R-:W-:Y:S01]  /*7020*/  UMOV UR28, UR20 ;  /* 0x00000014001c7c82 */ /* 0x000fe20008000000 */
[----:B------:R-:W-:Y:S01]  /*7030*/  R2UR UR31, R15 ;  /* 0x000000000f1f72ca */ /* 0x000fe200000e0000 */
[----:B------:R-:W-:Y:S01]  /*7040*/  UIADD3 UR32, UR22, 0x1b000, URZ ;  /* 0x0001b00016207890 */ /* 0x000fe2000fffe03f */
[----:B------:R-:W-:Y:S01]  /*7050*/  LOP3.LUT R9, R9, 0x1, RZ, 0x3c, !PT ;  /* 0x0000000109097812 */ /* 0x000fe200078e3cff */
[----:B------:R-:W-:-:S02]  /*7060*/  UIADD3 UR33, UR22, 0x26838, URZ ;  /* 0x0002683816217890 */ /* 0x000fc4000fffe03f */
[----:B------:R-:W-:Y:S01]  /*7070*/  UIADD3 UR24, UR22, 0x1c000, URZ ;  /* 0x0001c00016187890 */ /* 0x000fe2000fffe03f */
[----:B------:R-:W-:Y:S01]  /*7080*/  SHF.L.U32 R5, R9, 0x1f, RZ ;  /* 0x0000001f09057819 */ /* 0x000fe200000006ff */
[----:B------:R-:W-:Y:S02]  /*7090*/  UIADD3 UR16, UR22, 0x1d000, URZ ;  /* 0x0001d00016107890 */ /* 0x000fe4000fffe03f */
[----:B------:R-:W-:Y:S01]  /*70a0*/  UIADD3 UR22, UR22, 0x1e300, URZ ;  /* 0x0001e30016167890 */ /* 0x000fe2000fffe03f */
[----:B------:R-:W-:Y:S01]  /*70b0*/  UMOV UR29, UR21 ;  /* 0x00000015001d7c82 */ /* 0x000fe20008000000 */
[----:B------:R-:W-:Y:S01]  /*70c0*/  UMOV UR27, UR35 ;  /* 0x00000023001b7c82 */ /* 0x000fe20008000000 */
[----:B------:R-:W-:Y:S01]  /*70d0*/  UMOV UR25, UR33 ;  /* 0x0000002100197c82 */ /* 0x000fe20008000000 */
[----:B------:R-:W-:Y:S01]  /*70e0*/  UMOV UR18, 0x40 ;  /* 0x0000004000127882 */ /* 0x000fe20000000000 */
[----:B------:R-:W-:Y:S01]  /*70f0*/  UMOV UR19, UR35 ;  /* 0x0000002300137c82 */ /* 0x000fe20008000000 */
[----:B------:R2:W-:Y:S01]  /*7100*/  UTMALDG.4D [UR32], [UR8], desc[UR10] ;  /* 0x00000a20080075b4 */ /* 0x0005e20008019000 */
[----:B------:R-:W-:Y:S01]  /*7110*/  UMOV UR17, UR33 ;  /* 0x0000002100117c82 */ /* 0x000fe20008000000 */
[----:B------:R-:W-:Y:S01]  /*7120*/  UMOV UR23, UR33 ;  /* 0x0000002100177c82 */ /* 0x000fe20008000000 */
[----:B------:R-:W-:Y:S01]  /*7130*/  UMOV UR5, 0x10 ;  /* 0x0000001000057882 */ /* 0x000fe20000000000 */
[----:B------:R2:W-:Y:S01]  /*7140*/  UTMALDG.4D [UR24], [UR8], desc[UR10] ;  /* 0x00000a18080075b4 */ /* 0x0005e20008019000 */
[----:B------:R2:W-:Y:S01]  /*7150*/  UTMALDG.4D [UR16], [UR8], desc[UR10] ;  /* 0x00000a10080075b4 */ /* 0x0005e20008019000 */
[----:B------:R2:W-:Y:S01]  /*7160*/  UBLKCP.S.G [UR22], [UR30], UR5 ;  /* 0x000000161e0073ba */ /* 0x0005e20008000205 */
[----:B------:R-:W3:Y:S02]  /*7170*/  SYNCS.PHASECHK.TRANS64.TRYWAIT P1, [R0+URZ+0x26820], R5 ;  /* 0x02682005000075a7 */ /* 0x000ee4000802017f */
[----:B--23--:R-:W-:Y:S05]  /*7180*/  @!P1 BRA `(.L_x_65) ;  /* 0x00000010005c9947 */ /* 0x00cfea0003800000 */
.L_x_90:
[----:B------:R-:W-:Y:S05]  /*7190*/  @P0 BRA `(.L_x_66) ;  /* 0x0000000000140947 */ /* 0x000fea0003800000 */
[----:B------:R-:W-:Y:S01]  /*71a0*/  ISETP.NE.AND P1, PT, R13, RZ, PT ;  /* 0x000000ff0d00720c */ /* 0x000fe20003f25270 */
[----:B--2---:R-:W-:-:S04]  /*71b0*/  IMAD.MOV.U32 R5, RZ, RZ, 0x3100 ;  /* 0x00003100ff057424 */ /* 0x004fc800078e00ff */
[----:B------:R3:W-:Y:S08]  /*71c0*/  SYNCS.ARRIVE.TRANS64 RZ, [R0+URZ+0x26810], R5 ;  /* 0x0268100500ff79a7 */ /* 0x0007f0000800003f */
[----:B------:R-:W-:Y:S05]  /*71d0*/  @!P1 BRA `(.L_x_66) ;  /* 0x0000000000049947 */ /* 0x000fea0003800000 */
[----:B------:R-:W-:Y:S01]  /*71e0*/  BPT.TRAP 0x1 ;  /* 0x000000040000795c */ /* 0x000fe20000300000 */
.L_x_66:
[----:B------:R-:W-:Y:S01]  /*71f0*/  R2UR UR5, R16 ;  /* 0x00000000100572ca */ /* 0x000fe200000e0000 */
[----:B------:R-:W-:Y:S01]  /*7200*/  UMOV UR22, 0x0 ;  /* 0x0000000000167882 */ /* 0x000fe20000000000 */
[----:B------:R-:W-:Y:S01]  /*7210*/  R2UR UR16, R0 ;  /* 0x00000000001072ca */ /* 0x000fe200000e0000 */
[----:B------:R-:W-:Y:S01]  /*7220*/  UMOV UR23, 0x14f00000 ;  /* 0x14f0000000177882 */ /* 0x000fe20000000000 */
[----:B------:R-:W-:Y:S01]  /*7230*/  R2UR UR10, R2 ;  /* 0x00000000020a72ca */ /* 0x000fe200000e0000 */
[----:B------:R-:W-:Y:S01]  /*7240*/  UMOV UR34, URZ ;  /* 0x0000003f00227c82 */ /* 0x000fe20008000000 */
[----:B------:R-:W-:Y:S01]  /*7250*/  R2UR UR11, R3 ;  /* 0x00000000030b72ca */ /* 0x000fe200000e0000 */
[----:B------:R-:W-:Y:S01]  /*7260*/  UMOV UR36, UR20 ;  /* 0x0000001400247c82 */ /* 0x000fe20008000000 */
[----:B------:R-:W-:Y:S01]  /*7270*/  IADD3 R18, R18, -0x2, RZ ;  /* 0xfffffffe12127810 */ /* 0x000fe20007ffe0ff */
[----:B------:R-:W-:Y:S01]  /*7280*/  UMOV UR37, UR21 ;  /* 0x0000001500257c82 */ /* 0x000fe20008000000 */
[----:B------:R-:W-:Y:S01]  /*7290*/  UMOV UR26, 0x20 ;  /* 0x00000020001a7882 */ /* 0x000fe20000000000 */
[----:B------:R-:W-:Y:S01]  /*72a0*/  UMOV UR28, UR20 ;  /* 0x00000014001c7c82 */ /* 0x000fe20008000000 */
[----:B------:R-:W-:Y:S01]  /*72b0*/  ISETP.NE.AND P1, PT, R18, RZ, PT ;  /* 0x000000ff1200720c */ /* 0x000fe20003f25270 */
[----:B------:R-:W-:-:S02]  /*72c0*/  UIADD3 UR5, UR5, 0x2, URZ ;  /* 0x0000000205057890 */ /* 0x000fc4000fffe03f */
[----:B------:R-:W-:Y:S02]  /*72d0*/  UIADD3 UR32, UR16, 0x12000, URZ ;  /* 0x0001200010207890 */ /* 0x000fe4000fffe03f */
[----:B------:R-:W-:Y:S02]  /*72e0*/  USHF.L.U32 UR35, UR5, 0x6, URZ ;  /* 0x0000000605237899 */ /* 0x000fe4000800063f */
[----:B------:R-:W-:Y:S01]  /*72f0*/  UIADD3 UR33, UR16, 0x26810, URZ ;  /* 0x0002681010217890 */ /* 0x000fe2000fffe03f */
[----:B------:R-:W-:Y:S01]  /*7300*/  IMAD.U32 R16, RZ, RZ, UR5 ;  /* 0x00000005ff107e24 */ /* 0x000fe2000f8e00ff */
[----:B------:R-:W-:Y:S02]  /*7310*/  UIADD3 UR24, UR16, 0x13000, URZ ;  /* 0x0001300010187890 */ /* 0x000fe4000fffe03f */
[----:B------:R-:W-:Y:S02]  /*7320*/  UIADD3 UR30, UR16, 0x1e000, URZ ;  /* 0x0001e000101e7890 */ /* 0x000fe4000fffe03f */
[----:B------:R-:W-:-:S02]  /*7330*/  UIADD3 UR16, UR16, 0x14000, URZ ;  /* 0x0001400010107890 */ /* 0x000fc4000fffe03f */
[----:B------:R-:W-:Y:S02]  /*7340*/  UIMAD.WIDE UR8, UR35, 0x4, UR14 ;  /* 0x00000004230878a5 */ /* 0x000fe4000f8e020e */
[----:B------:R4:W-:Y:S01]  /*7350*/  UTMALDG.4D [UR32], [UR10], desc[UR22] ;  /* 0x000016200a0075b4 */ /* 0x0009e20008019000 */
[----:B------:R-:W-:Y:S01]  /*7360*/  UMOV UR29, UR21 ;  /* 0x00000015001d7c82 */ /* 0x000fe20008000000 */
[----:B------:R-:W-:Y:S01]  /*7370*/  UMOV UR25, UR33 ;  /* 0x0000002100197c82 */ /* 0x000fe20008000000 */
[----:B------:R-:W-:Y:S01]  /*7380*/  UMOV UR27, UR35 ;  /* 0x00000023001b7c82 */ /* 0x000fe20008000000 */
[----:B------:R-:W-:Y:S01]  /*7390*/  UMOV UR18, 0x40 ;  /* 0x0000004000127882 */ /* 0x000fe20000000000 */
[----:B------:R-:W-:Y:S01]  /*73a0*/  UMOV UR17, UR33 ;  /* 0x0000002100117c82 */ /* 0x000fe20008000000 */
[----:B------:R-:W-:Y:S01]  /*73b0*/  UMOV UR19, UR35 ;  /* 0x0000002300137c82 */ /* 0x000fe20008000000 */
[----:B------:R-:W-:Y:S01]  /*73c0*/  UMOV UR13, 0x10 ;  /* 0x00000010000d7882 */ /* 0x000fe20000000000 */
[----:B------:R4:W-:Y:S01]  /*73d0*/  UTMALDG.4D [UR24], [UR10], desc[UR22] ;  /* 0x000016180a0075b4 */ /* 0x0009e20008019000 */
[----:B------:R-:W-:Y:S01]  /*73e0*/  UMOV UR31, UR33 ;  /* 0x00000021001f7c82 */ /* 0x000fe20008000000 */
[----:B------:R4:W-:Y:S01]  /*73f0*/  UTMALDG.4D [UR16], [UR10], desc[UR22] ;  /* 0x000016100a0075b4 */ /* 0x0009e20008019000 */
[----:B------:R4:W-:Y:S02]  /*7400*/  UBLKCP.S.G [UR30], [UR8], UR13 ;  /* 0x0000001e080073ba */ /* 0x0009e4000800020d */
[----:B----4-:R-:W-:Y:S05]  /*7410*/  @P1 BRA `(.L_x_67) ;  /* 0xfffffff4003c1947 */ /* 0x010fea000383ffff */
[----:B--23--:R-:W-:-:S07]  /*7420*/  IMAD.U32 R5, RZ, RZ, UR35 ;  /* 0x00000023ff057e24 */ /* 0x00cfce000f8e00ff */
.L_x_58:
[----:B------:R-:W-:-:S13]  /*7430*/  ISETP.NE.AND P1, PT, R17, RZ, PT ;  /* 0x000000ff1100720c */ /* 0x000fda0003f25270 */
[----:B------:R-:W-:Y:S05]  /*7440*/  @!P1 BRA `(.L_x_57) ;  /* 0x0000000400609947 */ /* 0x000fea0003800000 */
[----:B------:R-:W-:-:S04]  /*7450*/  SHF.L.U32 R7, R9, 0x1f, RZ ;  /* 0x0000001f09077819 */ /* 0x000fc800000006ff */
[----:B------:R-:W2:Y:S02]  /*7460*/  SYNCS.PHASECHK.TRANS64.TRYWAIT P1, [R0+URZ+0x26840], R7 ;  /* 0x02684007000075a7 */ /* 0x000ea4000802017f */
[----:B--2---:R-:W-:Y:S05]  /*7470*/  @!P1 BRA `(.L_x_68) ;  /* 0x0000000c00b89947 */ /* 0x004fea0003800000 */
.L_x_91:
[----:B------:R-:W-:Y:S05]  /*7480*/  @P0 BRA `(.L_x_69) ;  /* 0x0000000000140947 */ /* 0x000fea0003800000 */
[----:B------:R-:W-:Y:S01]  /*7490*/  ISETP.NE.AND P1, PT, R13, RZ, PT ;  /* 0x000000ff0d00720c */ /* 0x000fe20003f25270 */
[----:B------:R-:W-:-:S04]  /*74a0*/  IMAD.MOV.U32 R5, RZ, RZ, 0x3100 ;  /* 0x00003100ff057424 */ /* 0x000fc800078e00ff */
[----:B------:R3:W-:Y:S08]  /*74b0*/  SYNCS.ARRIVE.TRANS64 RZ, [R0+URZ+0x26830], R5 ;  /* 0x0268300500ff79a7 */ /* 0x0007f0000800003f */
[----:B------:R-:W-:Y:S05]  /*74c0*/  @!P1 BRA `(.L_x_69) ;  /* 0x0000000000049947 */ /* 0x000fea0003800000 */
[----:B------:R-:W-:Y:S01]  /*74d0*/  BPT.TRAP 0x1 ;  /* 0x000000040000795c */ /* 0x000fe20000300000 */
.L_x_69:
[----:B---3--:R-:W3:Y:S01]  /*74e0*/  LDC.64 R4, c[0x0][0x728] ;  /* 0x0001ca00ff047b82 */ /* 0x008ee20000000a00 */
[----:B------:R-:W-:Y:S01]  /*74f0*/  IMAD.SHL.U32 R15, R16, 0x40, RZ ;  /* 0x00000040100f7824 */ /* 0x000fe200078e00ff */
[----:B------:R-:W-:Y:S01]  /*7500*/  R2UR UR16, R0 ;  /* 0x00000000001072ca */ /* 0x000fe200000e0000 */
[----:B------:R-:W-:Y:S01]  /*7510*/  UMOV UR10, 0x0 ;  /* 0x00000000000a7882 */ /* 0x000fe20000000000 */
[----:B------:R-:W-:Y:S01]  /*7520*/  UMOV UR11, 0x14f00000 ;  /* 0x14f00000000b7882 */ /* 0x000fe20000000000 */
[----:B------:R-:W-:Y:S01]  /*7530*/  UMOV UR34, URZ ;  /* 0x0000003f00227c82 */ /* 0x000fe20008000000 */
[C---:B------:R-:W-:Y:S01]  /*7540*/  IADD3 R6, P1, R15.reuse, UR6, RZ ;  /* 0x000000060f067c10 */ /* 0x040fe2000ff3e0ff */
[----:B------:R-:W-:Y:S01]  /*7550*/  UMOV UR36, UR20 ;  /* 0x0000001400247c82 */ /* 0x000fe20008000000 */
[C---:B------:R-:W-:Y:S01]  /*7560*/  R2UR UR35, R15.reuse ;  /* 0x000000000f2372ca */ /* 0x040fe200000e0000 */
[----:B------:R-:W-:Y:S01]  /*7570*/  UMOV UR37, UR21 ;  /* 0x0000001500257c82 */ /* 0x000fe20008000000 */
[----:B------:R-:W-:Y:S01]  /*7580*/  LEA.HI.X.SX32 R12, R15, R8, 0x1, P1 ;  /* 0x000000080f0c7211 */ /* 0x000fe200008f0eff */
        /* <DEDUP_REMOVED lines=8> */
[----:B------:R-:W-:Y:S01]  /*7610*/  UIADD3 UR16, UR16, 0x1a000, URZ ;  /* 0x0001a00010107890 */ /* 0x000fe2000fffe03f */
[----:B---3--:R-:W-:Y:S01]  /*7620*/  LEA R4, P2, R6, R4, 0x2 ;  /* 0x0000000406047211 */ /* 0x008fe200078410ff */
[----:B------:R-:W-:Y:S01]  /*7630*/  UMOV UR25, UR33 ;  /* 0x0000002100197c82 */ /* 0x000fe20008000000 */
[----:B------:R-:W-:Y:S01]  /*7640*/  UMOV UR27, UR35 ;  /* 0x00000023001b7c82 */ /* 0x000fe20008000000 */
[----:B------:R-:W-:Y:S01]  /*7650*/  UMOV UR17, UR33 ;  /* 0x0000002100117c82 */ /* 0x000fe20008000000 */
[----:B------:R-:W-:Y:S01]  /*7660*/  R2UR UR22, R4 ;  /* 0x00000000041672ca */ /* 0x000fe200000e0000 */
[----:B------:R-:W-:Y:S01]  /*7670*/  UMOV UR19, UR35 ;  /* 0x0000002300137c82 */ /* 0x000fe20008000000 */
[----:B------:R-:W-:Y:S01]  /*7680*/  IADD3 R4, P1, R10, 0x1f0, RZ ;  /* 0x000001f00a047810 */ /* 0x000fe20007f3e0ff */
[----:B------:R-:W-:Y:S01]  /*7690*/  UMOV UR31, UR33 ;  /* 0x00000021001f7c82 */ /* 0x000fe20008000000 */
[----:B------:R-:W-:Y:S01]  /*76a0*/  LEA.HI.X R5, R6, R5, R12, 0x2, P2 ;  /* 0x0000000506057211 */ /* 0x000fe200010f140c */
[----:B------:R-:W-:Y:S01]  /*76b0*/  UMOV UR5, 0x10 ;  /* 0x0000001000057882 */ /* 0x000fe20000000000 */
[----:B------:R-:W-:Y:S01]  /*76c0*/  R2UR UR8, R4 ;  /* 0x00000000040872ca */ /* 0x000fe200000e0000 */
[----:B------:R-:W-:Y:S01]  /*76d0*/  IMAD.X R4, RZ, RZ, R11, P1 ;  /* 0x000000ffff047224 */ /* 0x000fe200008e060b */
[----:B------:R-:W-:-:S04]  /*76e0*/  R2UR UR23, R5 ;  /* 0x00000000051772ca */ /* 0x000fc800000e0000 */
[----:B------:R-:W-:-:S13]  /*76f0*/  R2UR UR9, R4 ;  /* 0x00000000040972ca */ /* 0x000fda00000e0000 */
[----:B------:R3:W-:Y:S01]  /*7700*/  UTMALDG.4D [UR32], [UR8], desc[UR10] ;  /* 0x00000a20080075b4 */ /* 0x0007e20008019000 */
[----:B------:R3:W-:Y:S01]  /*7710*/  UTMALDG.4D [UR24], [UR8], desc[UR10] ;  /* 0x00000a18080075b4 */ /* 0x0007e20008019000 */
[----:B------:R3:W-:Y:S01]  /*7720*/  UTMALDG.4D [UR16], [UR8], desc[UR10] ;  /* 0x00000a10080075b4 */ /* 0x0007e20008019000 */
[----:B------:R3:W-:Y:S01]  /*7730*/  UBLKCP.S.G [UR30], [UR22], UR5 ;  /* 0x0000001e160073ba */ /* 0x0007e20008000205 */
[----:B------:R-:W4:Y:S02]  /*7740*/  SYNCS.PHASECHK.TRANS64.TRYWAIT P1, [R0+URZ+0x26828], R7 ;  /* 0x02682807000075a7 */ /* 0x000f24000802017f */
[----:B---34-:R-:W-:Y:S05]  /*7750*/  @!P1 BRA `(.L_x_70) ;  /* 0x0000000c00149947 */ /* 0x018fea0003800000 */
.L_x_92:
[----:B------:R-:W-:Y:S05]  /*7760*/  @P0 BRA `(.L_x_71) ;  /* 0x0000000000140947 */ /* 0x000fea0003800000 */
[----:B------:R-:W-:Y:S01]  /*7770*/  ISETP.NE.AND P0, PT, R13, RZ, PT ;  /* 0x000000ff0d00720c */ /* 0x000fe20003f05270 */
[----:B------:R-:W-:-:S04]  /*7780*/  IMAD.MOV.U32 R5, RZ, RZ, 0x3100 ;  /* 0x00003100ff057424 */ /* 0x000fc800078e00ff */
[----:B------:R4:W-:Y:S08]  /*7790*/  SYNCS.ARRIVE.TRANS64 RZ, [R0+URZ+0x26818], R5 ;  /* 0x0268180500ff79a7 */ /* 0x0009f0000800003f */
[----:B------:R-:W-:Y:S05]  /*77a0*/  @!P0 BRA `(.L_x_71) ;  /* 0x0000000000048947 */ /* 0x000fea0003800000 */
[----:B------:R-:W-:Y:S01]  /*77b0*/  BPT.TRAP 0x1 ;  /* 0x000000040000795c */ /* 0x000fe20000300000 */
.L_x_71:
        /* <DEDUP_REMOVED lines=8> */
[----:B------:R-:W-:Y:S01]  /*7840*/  UMOV UR37, UR21 ;  /* 0x0000001500257c82 */ /* 0x000fe20008000000 */
[----:B------:R-:W-:Y:S01]  /*7850*/  UMOV UR26, 0x20 ;  /* 0x00000020001a7882 */ /* 0x000fe20000000000 */
[----:B------:R-:W-:Y:S01]  /*7860*/  UMOV UR28, UR20 ;  /* 0x00000014001c7c82 */ /* 0x000fe20008000000 */
[----:B------:R-:W-:Y:S01]  /*7870*/  UMOV UR29, UR21 ;  /* 0x00000015001d7c82 */ /* 0x000fe20008000000 */
[----:B------:R-:W-:Y:S01]  /*7880*/  UMOV UR18, 0x40 ;  /* 0x0000004000127882 */ /* 0x000fe20000000000 */
[----:B------:R-:W-:Y:S01]  /*7890*/  UIADD3 UR35, UR35, 0x40, URZ ;  /* 0x0000004023237890 */ /* 0x000fe2000fffe03f */
[----:B------:R-:W-:Y:S01]  /*78a0*/  IMAD.MOV.U32 R12, RZ, RZ, 0x1 ;  /* 0x00000001ff0c7424 */ /* 0x000fe200078e00ff */
[----:B------:R-:W-:-:S02]  /*78b0*/  UIADD3 UR32, UR16, 0x15000, URZ ;  /* 0x0001500010207890 */ /* 0x000fc4000fffe03f */
[----:B------:R-:W-:Y:S02]  /*78c0*/  UIADD3 UR33, UR16, 0x26818, URZ ;  /* 0x0002681810217890 */ /* 0x000fe4000fffe03f */
[----:B------:R-:W-:Y:S01]  /*78d0*/  UIADD3 UR24, UR16, 0x16000, URZ ;  /* 0x0001600010187890 */ /* 0x000fe2000fffe03f */
[----:B----4-:R-:W-:Y:S01]  /*78e0*/  IMAD.U32 R5, RZ, RZ, UR35 ;  /* 0x00000023ff057e24 */ /* 0x010fe2000f8e00ff */
        /* <DEDUP_REMOVED lines=8> */
[----:B------:R-:W-:Y:S01]  /*7970*/  UMOV UR5, 0x10 ;  /* 0x0000001000057882 */ /* 0x000fe20000000000 */
[----:B------:R-:W-:Y:S01]  /*7980*/  UMOV UR31, UR33 ;  /* 0x00000021001f7c82 */ /* 0x000fe20008000000 */
[----:B------:R4:W-:Y:S01]  /*7990*/  UTMALDG.4D [UR24], [UR10], desc[UR22] ;  /* 0x000016180a0075b4 */ /* 0x0009e20008019000 */
[----:B------:R4:W-:Y:S01]  /*79a0*/  UTMALDG.4D [UR16], [UR10], desc[UR22] ;  /* 0x000016100a0075b4 */ /* 0x0009e20008019000 */
[----:B------:R4:W-:Y:S02]  /*79b0*/  UBLKCP.S.G [UR30], [UR8], UR5 ;  /* 0x0000001e080073ba */ /* 0x0009e40008000205 */
[----:B----4-:R-:W-:Y:S01]  /*79c0*/  NOP ;  /* 0x0000000000007918 */ /* 0x010fe20000000000 */
.L_x_57:
[----:B------:R-:W4:Y:S01]  /*79d0*/  S2R R2, SR_TID.X ;  /* 0x0000000000027919 */ /* 0x000f220000002100 */
[----:B------:R-:W-:Y:S01]  /*79e0*/  IMAD R3, R12, 0x8, R0 ;  /* 0x000000080c037824 */ /* 0x000fe200078e0200 */
[----:B----4-:R-:W-:Y:S02]  /*79f0*/  LOP3.LUT R4, R2, 0x7f, RZ, 0xc0, !PT ;  /* 0x0000007f02047812 */ /* 0x010fe400078ec0ff */
[----:B------:R-:W-:Y:S02]  /*7a00*/  SHF.L.U32 R2, R9, 0x1f, RZ ;  /* 0x0000001f09027819 */ /* 0x000fe400000006ff */
[----:B------:R-:W-:Y:S02]  /*7a10*/  ISETP.NE.AND P1, PT, R4, RZ, PT ;  /* 0x000000ff0400720c */ /* 0x000fe40003f25270 */
[----:B------:R-:W4:Y:S02]  /*7a20*/  SYNCS.PHASECHK.TRANS64.TRYWAIT P0, [R3+URZ+0x26840], R2 ;  /* 0x02684002030075a7 */ /* 0x000f24000800017f */
[----:B----4-:R-:W-:Y:S09]  /*7a30*/  @!P0 BRA `(.L_x_72) ;  /* 0x0000000800708947 */ /* 0x010ff20003800000 */
.L_x_93:
[----:B------:R-:W-:Y:S05]  /*7a40*/  @P1 BRA `(.L_x_73) ;  /* 0x0000000000181947 */ /* 0x000fea0003800000 */
[----:B------:R-:W5:Y:S01]  /*7a50*/  S2R R4, SR_TID.X ;  /* 0x0000000000047919 */ /* 0x000f620000002100 */
[----:B----4-:R-:W-:-:S04]  /*7a60*/  MOV R2, 0x3100 ;  /* 0x0000310000027802 */ /* 0x010fc80000000f00 */
[----:B------:R4:W-:Y:S01]  /*7a70*/  SYNCS.ARRIVE.TRANS64 RZ, [R3+URZ+0x26830], R2 ;  /* 0x0268300203ff79a7 */ /* 0x0009e2000800003f */
[----:B-----5:R-:W-:-:S13]  /*7a80*/  LOP3.LUT P0, RZ, R4, 0x1f, RZ, 0xc0, !PT ;  /* 0x0000001f04ff7812 */ /* 0x020fda000780c0ff */
[----:B----4-:R-:W-:Y:S05]  /*7a90*/  @!P0 BRA `(.L_x_73) ;  /* 0x0000000000048947 */ /* 0x010fea0003800000 */
[----:B------:R-:W-:Y:S01]  /*7aa0*/  BPT.TRAP 0x1 ;  /* 0x000000040000795c */ /* 0x000fe20000300000 */
.L_x_73:
[----:B------:R-:W-:Y:S01]  /*7ab0*/  R2UR UR35, R5 ;  /* 0x00000000052372ca */ /* 0x000fe200000e0000 */
[C-C-:B----4-:R-:W-:Y:S01]  /*7ac0*/  IMAD R2, R12.reuse, 0x3000, R0.reuse ;  /* 0x000030000c027824 */ /* 0x150fe200078e0200 */
[----:B------:R-:W-:Y:S01]  /*7ad0*/  R2UR UR33, R3 ;  /* 0x00000000032172ca */ /* 0x000fe200000e0000 */
[----:B-123--:R-:W-:Y:S01]  /*7ae0*/  IMAD R0, R12, 0x100, R0 ;  /* 0x000001000c007824 */ /* 0x00efe200078e0200 */
[----:B------:R-:W-:Y:S01]  /*7af0*/  ULDC.64 UR8, c[0x0][0x728] ;  /* 0x0001ca0000087ab9 */ /* 0x000fe20000000a00 */
[----:B------:R-:W-:Y:S01]  /*7b00*/  UMOV UR22, 0x0 ;  /* 0x0000000000167882 */ /* 0x000fe20000000000 */
[----:B------:R-:W-:Y:S01]  /*7b10*/  R2UR UR16, R2 ;  /* 0x00000000021072ca */ /* 0x000fe200000e0000 */
[----:B------:R-:W-:Y:S01]  /*7b20*/  UMOV UR23, 0x14f00000 ;  /* 0x14f0000000177882 */ /* 0x000fe20000000000 */
[----:B------:R-:W-:Y:S01]  /*7b30*/  R2UR UR5, R0 ;  /* 0x00000000000572ca */ /* 0x000fe200000e0000 */
[----:B------:R-:W-:Y:S01]  /*7b40*/  UMOV UR34, URZ ;  /* 0x0000003f00227c82 */ /* 0x000fe20008000000 */
[----:B------:R-:W-:Y:S01]  /*7b50*/  UMOV UR36, UR20 ;  /* 0x0000001400247c82 */ /* 0x000fe20008000000 */
[----:B------:R-:W-:Y:S01]  /*7b60*/  UMOV UR37, UR21 ;  /* 0x0000001500257c82 */ /* 0x000fe20008000000 */
[----:B------:R-:W-:Y:S01]  /*7b70*/  UMOV UR26, 0x20 ;  /* 0x00000020001a7882 */ /* 0x000fe20000000000 */
[----:B------:R-:W-:Y:S01]  /*7b80*/  UIADD3 UR13, UP0, UR35, UR6, URZ ;  /* 0x00000006230d7290 */ /* 0x000fe2000ff1e03f */
[----:B------:R-:W-:Y:S01]  /*7b90*/  VIADD R0, R12, 0x1 ;  /* 0x000000010c007836 */ /* 0x000fe20000000000 */
[----:B------:R-:W-:Y:S01]  /*7ba0*/  UIADD3 UR33, UR33, 0x26830, URZ ;  /* 0x0002683021217890 */ /* 0x000fe2000fffe03f */
[----:B------:R-:W-:Y:S01]  /*7bb0*/  UMOV UR28, UR20 ;  /* 0x00000014001c7c82 */ /* 0x000fe20008000000 */
[----:B------:R-:W-:-:S02]  /*7bc0*/  UMOV UR29, UR21 ;  /* 0x00000015001d7c82 */ /* 0x000fc40008000000 */
[----:B------:R-:W-:Y:S01]  /*7bd0*/  PLOP3.LUT P0, PT, PT, PT, UP0, 0x80, 0x0 ;  /* 0x000000000000781c */ /* 0x000fe20003f0f008 */
[----:B------:R-:W-:Y:S02]  /*7be0*/  ULEA UR8, UP0, UR13, UR8, 0x2 ;  /* 0x000000080d087291 */ /* 0x000fe4000f80103f */
[----:B------:R-:W-:Y:S01]  /*7bf0*/  UIADD3 UR32, UR16, 0x18000, URZ ;  /* 0x0001800010207890 */ /* 0x000fe2000fffe03f */
[----:B------:R-:W-:Y:S01]  /*7c00*/  LEA.HI.X.SX32 R5, R5, R8, 0x1, P0 ;  /* 0x0000000805057211 */ /* 0x000fe200000f0eff */
[----:B------:R-:W-:Y:S01]  /*7c10*/  UIADD3 UR24, UR16, 0x19000, URZ ;  /* 0x0001900010187890 */ /* 0x000fe2000fffe03f */
[----:B------:R-:W-:Y:S01]  /*7c20*/  IADD3 R10, P0, R10, 0x1f0, RZ ;  /* 0x000001f00a0a7810 */ /* 0x000fe20007f1e0ff */
[----:B------:R-:W-:Y:S01]  /*7c30*/  UIADD3 UR16, UR16, 0x1a000, URZ ;  /* 0x0001a00010107890 */ /* 0x000fe2000fffe03f */
[----:B------:R-:W-:Y:S01]  /*7c40*/  R2UR UR17, R5 ;  /* 0x00000000051172ca */ /* 0x000fe200000e0000 */
[----:B------:R-:W-:Y:S01]  /*7c50*/  UIADD3 UR30, UR5, 0x1e200, URZ ;  /* 0x0001e200051e7890 */ /* 0x000fe2000fffe03f */
[----:B------:R-:W-:Y:S01]  /*7c60*/  R2UR UR10, R10 ;  /* 0x000000000a0a72ca */ /* 0x000fe200000e0000 */
[----:B------:R-:W-:Y:S01]  /*7c70*/  IMAD.X R11, RZ, RZ, R11, P0 ;  /* 0x000000ffff0b7224 */ /* 0x000fe200000e060b */
[----:B------:R-:W-:Y:S01]  /*7c80*/  UMOV UR27, UR35 ;  /* 0x00000023001b7c82 */ /* 0x000fe20008000000 */
[----:B------:R-:W-:Y:S01]  /*7c90*/  UMOV UR25, UR33 ;  /* 0x0000002100197c82 */ /* 0x000fe20008000000 */
[----:B------:R-:W-:Y:S01]  /*7ca0*/  UMOV UR18, 0x40 ;  /* 0x0000004000127882 */ /* 0x000fe20000000000 */
[----:B------:R-:W-:Y:S01]  /*7cb0*/  UMOV UR19, UR35 ;  /* 0x0000002300137c82 */ /* 0x000fe20008000000 */
[----:B------:R-:W-:Y:S01]  /*7cc0*/  R2UR UR11, R11 ;  /* 0x000000000b0b72ca */ /* 0x000fe200000e0000 */
[----:B------:R-:W-:Y:S01]  /*7cd0*/  UMOV UR31, UR33 ;  /* 0x00000021001f7c82 */ /* 0x000fe20008000000 */
[----:B------:R-:W-:Y:S01]  /*7ce0*/  UMOV UR5, 0x10 ;  /* 0x0000001000057882 */ /* 0x000fe20000000000 */
[----:B------:R-:W-:-:S02]  /*7cf0*/  ISETP.NE.AND P0, PT, R0, 0x2, PT ;  /* 0x000000020000780c */ /* 0x000fc40003f05270 */
[----:B------:R-:W-:Y:S02]  /*7d00*/  ULEA.HI.X UR9, UR13, UR9, UR17, 0x2, UP0 ;  /* 0x000000090d097291 */ /* 0x000fe400080f1411 */
[----:B------:R-:W-:Y:S01]  /*7d10*/  SEL R2, RZ, 0x1, P0 ;  /* 0x00000001ff027807 */ /* 0x000fe20000000000 */
[----:B------:R-:W-:Y:S01]  /*7d20*/  UMOV UR17, UR33 ;  /* 0x0000002100117c82 */ /* 0x000fe20008000000 */
[----:B------:R-:W-:Y:S02]  /*7d30*/  SEL R0, R0, RZ, P0 ;  /* 0x000000ff00007207 */ /* 0x000fe40000000000 */
[----:B------:R-:W-:Y:S02]  /*7d40*/  LOP3.LUT R9, R9, R2, RZ, 0x3c, !PT ;  /* 0x0000000209097212 */ /* 0x000fe400078e3cff */
[----:B------:R1:W-:Y:S01]  /*7d50*/  UTMALDG.4D [UR32], [UR10], desc[UR22] ;  /* 0x000016200a0075b4 */ /* 0x0003e20008019000 */
[----:B------:R1:W-:Y:S01]  /*7d60*/  UTMALDG.4D [UR24], [UR10], desc[UR22] ;  /* 0x000016180a0075b4 */ /* 0x0003e20008019000 */
[----:B------:R1:W-:Y:S01]  /*7d70*/  UTMALDG.4D [UR16], [UR10], desc[UR22] ;  /* 0x000016100a0075b4 */ /* 0x0003e20008019000 */
[----:B------:R1:W-:Y:S02]  /*7d80*/  UBLKCP.S.G [UR30], [UR8], UR5 ;  /* 0x0000001e080073ba */ /* 0x0003e40008000205 */
[----:B-1----:R-:W-:Y:S01]  /*7d90*/  NOP ;  /* 0x0000000000007918 */ /* 0x002fe20000000000 */
.L_x_54:
[----:B------:R-:W-:Y:S05]  /*7da0*/  BSYNC B0 ;  /* 0x0000000000007941 */ /* 0x000fea0003800000 */
.L_x_53:
[----:B------:R-:W-:-:S03]  /*7db0*/  UMOV UR5, 0xffffffff ;  /* 0xffffffff00057882 */ /* 0x000fc60000000000 */
[----:B------:R-:W-:Y:S05]  /*7dc0*/  BRA.DIV UR5, `(.L_x_74) ;  /* 0x0000000605a07947 */ /* 0x000fea000b800000 */
[----:B------:R-:W-:-:S13]  /*7dd0*/  ELECT P0, URZ, PT ;  /* 0x00000000003f782f */ /* 0x000fda0003800000 */
.L_x_96:
[----:B------:R-:W-:Y:S04]  /*7de0*/  BSSY B0, `(.L_x_75) ;  /* 0x0000023000007945 */ /* 0x000fe80003800000 */
[----:B------:R-:W-:Y:S05]  /*7df0*/  @!P0 BRA `(.L_x_76) ;  /* 0x0000000000848947 */ /* 0x000fea0003800000 */
[----:B------:R-:W-:-:S06]  /*7e00*/  ULOP3.LUT UR5, UR38, 0x2, URZ, 0xfc, !UPT ;  /* 0x0000000226057892 */ /* 0x000fcc000f8efc3f */
[----:B------:R-:W-:-:S05]  /*7e10*/  IMAD.U32 R2, RZ, RZ, UR5 ;  /* 0x00000005ff027e24 */ /* 0x000fca000f8e00ff */
[----:B------:R-:W-:-:S13]  /*7e20*/  ISETP.NE.AND P0, PT, R2, 0x3, PT ;  /* 0x000000030200780c */ /* 0x000fda0003f05270 */
[----:B------:R-:W-:Y:S05]  /*7e30*/  @!P0 BRA `(.L_x_77) ;  /* 0x0000000000048947 */ /* 0x000fea0003800000 */
[----:B------:R-:W-:Y:S01]  /*7e40*/  BPT.TRAP 0x1 ;  /* 0x000000040000795c */ /* 0x000fe20000300000 */
.L_x_77:
[----:B------:R-:W1:Y:S01]  /*7e50*/  S2R R3, SR_CgaCtaId ;  /* 0x0000000000037919 */ /* 0x000e620000008800 */
[----:B------:R-:W-:Y:S02]  /*7e60*/  MOV R2, 0x400 ;  /* 0x0000040000027802 */ /* 0x000fe40000000f00 */
[----:B------:R-:W-:Y:S02]  /*7e70*/  SHF.L.U32 R5, R9, 0x1f, RZ ;  /* 0x0000001f09057819 */ /* 0x000fe400000006ff */
[----:B-1----:R-:W-:Y:S01]  /*7e80*/  LEA R7, R3, R2, 0x18 ;  /* 0x0000000203077211 */ /* 0x002fe200078ec0ff */
[----:B------:R-:W-:-:S04]  /*7e90*/  VIADD R2, R0, 0x1 ;  /* 0x0000000100027836 */ /* 0x000fc80000000000 */
[----:B------:R-:W-:Y:S01]  /*7ea0*/  VIADD R3, R7, 0x26820 ;  /* 0x0002682007037836 */ /* 0x000fe20000000000 */
[----:B------:R-:W-:-:S03]  /*7eb0*/  ISETP.NE.AND P2, PT, R2, 0x2, PT ;  /* 0x000000020200780c */ /* 0x000fc60003f45270 */
[----:B------:R-:W-:Y:S01]  /*7ec0*/  IMAD R6, R0, 0x8, R3 ;  /* 0x0000000800067824 */ /* 0x000fe200078e0203 */
[----:B------:R-:W-:-:S03]  /*7ed0*/  SEL R4, RZ, 0x1, P2 ;  /* 0x00000001ff047807 */ /* 0x000fc60001000000 */
[----:B------:R-:W1:Y:S01]  /*7ee0*/  SYNCS.PHASECHK.TRANS64.TRYWAIT P1, [R6+URZ], R5 ;  /* 0x00000005060075a7 */ /* 0x000e62000802017f */
[----:B------:R-:W-:Y:S02]  /*7ef0*/  LOP3.LUT R9, R9, R4, RZ, 0x3c, !PT ;  /* 0x0000000409097212 */ /* 0x000fe400078e3cff */
[----:B------:R-:W-:Y:S02]  /*7f00*/  SEL R4, R2, RZ, P2 ;  /* 0x000000ff02047207 */ /* 0x000fe40001000000 */
[----:B------:R-:W-:-:S03]  /*7f10*/  SHF.L.U32 R2, R9, 0x1f, RZ ;  /* 0x0000001f09027819 */ /* 0x000fc600000006ff */
[----:B------:R-:W-:Y:S01]  /*7f20*/  IMAD R3, R4, 0x8, R3 ;  /* 0x0000000804037824 */ /* 0x000fe200078e0203 */
[----:B-1----:R-:W-:Y:S06]  /*7f30*/  @!P1 BRA `(.L_x_78) ;  /* 0x0000000400689947 */ /* 0x002fec0003800000 */
.L_x_97:
[----:B------:R-:W2:Y:S02]  /*7f40*/  SYNCS.PHASECHK.TRANS64.TRYWAIT P1, [R3+URZ], R2 ;  /* 0x00000002030075a7 */ /* 0x000ea4000802017f */
[----:B--2---:R-:W-:Y:S05]  /*7f50*/  @!P1 BRA `(.L_x_79) ;  /* 0x0000000400749947 */ /* 0x004fea0003800000 */
.L_x_98:
[----:B------:R-:W-:Y:S05]  /*7f60*/  @!P0 BRA `(.L_x_80) ;  /* 0x0000000000048947 */ /* 0x000fea0003800000 */
[----:B------:R-:W-:Y:S01]  /*7f70*/  BPT.TRAP 0x1 ;  /* 0x000000040000795c */ /* 0x000fe20000300000 */
.L_x_80:
[----:B--2---:R-:W-:-:S05]  /*7f80*/  VIADD R3, R7, 0x26840 ;  /* 0x0002684007037836 */ /* 0x004fca0000000000 */
[----:B------:R-:W-:-:S04]  /*7f90*/  LEA R0, R0, R3, 0x3 ;  /* 0x0000000300007211 */ /* 0x000fc800078e18ff */
[----:B------:R-:W2:Y:S02]  /*7fa0*/  SYNCS.PHASECHK.TRANS64.TRYWAIT P0, [R0+URZ], R5 ;  /* 0x00000005000075a7 */ /* 0x000ea4000800017f */
[----:B--2---:R-:W-:Y:S05]  /*7fb0*/  @!P0 BRA `(.L_x_81) ;  /* 0x0000000400708947 */ /* 0x004fea0003800000 */
.L_x_99:
[----:B------:R-:W-:-:S07]  /*7fc0*/  IMAD R3, R4, 0x8, R3 ;  /* 0x0000000804037824 */ /* 0x000fce00078e0203 */
.L_x_82:
[----:B---3--:R3:W4:Y:S02]  /*7fd0*/  SYNCS.PHASECHK.TRANS64.TRYWAIT P0, [R3+URZ], R2 ;  /* 0x00000002030075a7 */ /* 0x008724000800017f */
[----:B----4-:R-:W-:Y:S05]  /*7fe0*/  @!P0 NANOSLEEP.SYNCS 0x989680 ;  /* 0x009896800000895d */ /* 0x010fea0003900000 */
[----:B------:R-:W4:Y:S02]  /*7ff0*/  @!P0 SYNCS.PHASECHK.TRANS64 P0, [R3+URZ], R2 ;  /* 0x00000002030085a7 */ /* 0x000f24000800007f */
[----:B----4-:R-:W-:Y:S05]  /*8000*/  @!P0 BRA `(.L_x_82) ;  /* 0xfffffffc00f08947 */ /* 0x010fea000383ffff */
.L_x_76:
[----:B------:R-:W-:Y:S05]  /*8010*/  BSYNC B0 ;  /* 0x0000000000007941 */ /* 0x000fea0003800000 */
.L_x_75:
[----:B------:R-:W-:Y:S05]  /*8020*/  EXIT ;  /* 0x000000000000794d */ /* 0x000fea0003800000 */
.L_x_10:
[----:B------:R-:W-:Y:S02]  /*8030*/  IMAD.MOV.U32 R13, RZ, RZ, R120 ;  /* 0x000000ffff0d7224 */ /* 0x000fe400078e0078 */
[----:B------:R-:W-:Y:S02]  /*8040*/  IMAD.MOV.U32 R12, RZ, RZ, RZ ;  /* 0x000000ffff0c7224 */ /* 0x000fe400078e00ff */
[----:B------:R-:W-:Y:S02]  /*8050*/  IMAD.MOV.U32 R11, RZ, RZ, 0x1f ;  /* 0x0000001fff0b7424 */ /* 0x000fe400078e00ff */
[----:B------:R-:W-:-:S07]  /*8060*/  IMAD.MOV.U32 R15, RZ, RZ, -0x1 ;  /* 0xffffffffff0f7424 */ /* 0x000fce00078e00ff */
[----:B------:R-:W-:Y:S05]  /*8070*/  WARPSYNC.COLLECTIVE R15, `(.L_x_83) ;  /* 0x000000000f087348 */ /* 0x000fea0003c00000 */
[----:B------:R1:W2:Y:S02]  /*8080*/  SHFL.IDX P6, R14, R13, R12, R11 ;  /* 0x0000000c0d0e7389 */ /* 0x0002a400000c000b */
[----:B-12---:R-:W-:Y:S01]  /*8090*/  ENDCOLLECTIVE ;  /* 0x000000000000791b */ /* 0x006fe20003800000 */
.L_x_83:
[----:B------:R-:W-:Y:S05]  /*80a0*/  BRA `(.L_x_84) ;  /* 0xffffff8800b47947 */ /* 0x000fea000383ffff */
.L_x_12:
[----:B--2---:R2:W3:Y:S02]  /*80b0*/  SYNCS.PHASECHK.TRANS64.TRYWAIT P0, [R16+URZ+0x26800], R7 ;  /* 0x02680007100075a7 */ /* 0x0044e4000800017f */
[----:B---3--:R-:W-:Y:S05]  /*80c0*/  @!P0 NANOSLEEP.SYNCS 0x989680 ;  /* 0x009896800000895d */ /* 0x008fea0003900000 */
[----:B------:R-:W3:Y:S02]  /*80d0*/  @!P0 SYNCS.PHASECHK.TRANS64 P0, [R16+URZ+0x26800], R7 ;  /* 0x02680007100085a7 */ /* 0x000ee4000800007f */
[----:B---3--:R-:W-:Y:S05]  /*80e0*/  @!P0 BRA `(.L_x_12) ;  /* 0xfffffffc00f08947 */ /* 0x008fea000383ffff */
[----:B------:R-:W-:Y:S05]  /*80f0*/  BRA `(.L_x_11) ;  /* 0xffffff8800f47947 */ /* 0x000fea000383ffff */
.L_x_18:
[----:B---3--:R-:W-:-:S04]  /*8100*/  IMAD.U32 R5, RZ, RZ, UR8 ;  /* 0x00000008ff057e24 */ /* 0x008fc8000f8e00ff */
[----:B------:R3:W1:Y:S03]  /*8110*/  SYNCS.PHASECHK.TRANS64.TRYWAIT P1, [R5+URZ+0x26810], R6 ;  /* 0x02681006050075a7 */ /* 0x000666000802017f */
[----:B-1----:R-:W-:Y:S05]  /*8120*/  @!P1 NANOSLEEP.SYNCS 0x989680 ;  /* 0x009896800000995d */ /* 0x002fea0003900000 */
[----:B------:R-:W1:Y:S02]  /*8130*/  @!P1 SYNCS.PHASECHK.TRANS64 P1, [R5+URZ+0x26810], R6 ;  /* 0x02681006050095a7 */ /* 0x000e64000802007f */
[----:B-1----:R-:W-:Y:S05]  /*8140*/  @!P1 BRA `(.L_x_18) ;  /* 0xfffffffc00ec9947 */ /* 0x002fea000383ffff */
[----:B------:R-:W-:Y:S05]  /*8150*/  BRA `(.L_x_17) ;  /* 0xffffff94005c7947 */ /* 0x000fea000383ffff */
.L_x_22:
[----:B------:R-:W-:-:S04]  /*8160*/  IMAD.U32 R7, RZ, RZ, UR8 ;  /* 0x00000008ff077e24 */ /* 0x000fc8000f8e00ff */
[----:B------:R1:W1:Y:S03]  /*8170*/  SYNCS.PHASECHK.TRANS64.TRYWAIT P1, [R7+URZ+0x26830], R6 ;  /* 0x02683006070075a7 */ /* 0x000266000802017f */
[----:B-1----:R-:W-:Y:S05]  /*8180*/  @!P1 NANOSLEEP.SYNCS 0x989680 ;  /* 0x009896800000995d */ /* 0x002fea0003900000 */
[----:B------:R-:W1:Y:S02]  /*8190*/  @!P1 SYNCS.PHASECHK.TRANS64 P1, [R7+URZ+0x26830], R6 ;  /* 0x02683006070095a7 */ /* 0x000e64000802007f */
[----:B-1----:R-:W-:Y:S05]  /*81a0*/  @!P1 BRA `(.L_x_22) ;  /* 0xfffffffc00ec9947 */ /* 0x002fea000383ffff */
[----:B------:R-:W-:Y:S05]  /*81b0*/  BRA `(.L_x_21) ;  /* 0xffffff9800687947 */ /* 0x000fea000383ffff */
.L_x_55:
[----:B-1----:R1:W2:Y:S02]  /*81c0*/  SYNCS.PHASECHK.TRANS64.TRYWAIT P0, [R0+URZ+0x26820], R3 ;  /* 0x02682003000075a7 */ /* 0x0022a4000800017f */
[----:B--2---:R-:W-:Y:S05]  /*81d0*/  @!P0 NANOSLEEP.SYNCS 0x989680 ;  /* 0x009896800000895d */ /* 0x004fea0003900000 */
[----:B------:R-:W2:Y:S02]  /*81e0*/  @!P0 SYNCS.PHASECHK.TRANS64 P0, [R0+URZ+0x26820], R3 ;  /* 0x02682003000085a7 */ /* 0x000ea4000800007f */
[----:B--2---:R-:W-:Y:S05]  /*81f0*/  @!P0 BRA `(.L_x_55) ;  /* 0xfffffffc00f08947 */ /* 0x004fea000383ffff */
[----:B------:R-:W-:Y:S05]  /*8200*/  BRA `(.L_x_85) ;  /* 0xffffffdc008c7947 */ /* 0x000fea000383ffff */
.L_x_59:
[----:B-1----:R1:W2:Y:S02]  /*8210*/  SYNCS.PHASECHK.TRANS64.TRYWAIT P1, [R0+URZ+0x26840], R20 ;  /* 0x02684014000075a7 */ /* 0x0022a4000802017f */
[----:B--2---:R-:W-:Y:S05]  /*8220*/  @!P1 NANOSLEEP.SYNCS 0x989680 ;  /* 0x009896800000995d */ /* 0x004fea0003900000 */
[----:B------:R-:W2:Y:S02]  /*8230*/  @!P1 SYNCS.PHASECHK.TRANS64 P1, [R0+URZ+0x26840], R20 ;  /* 0x02684014000095a7 */ /* 0x000ea4000802007f */
[----:B--2---:R-:W-:Y:S05]  /*8240*/  @!P1 BRA `(.L_x_59) ;  /* 0xfffffffc00f09947 */ /* 0x004fea000383ffff */
[----:B------:R-:W-:Y:S05]  /*8250*/  BRA `(.L_x_86) ;  /* 0xffffffe400b87947 */ /* 0x000fea000383ffff */
.L_x_61:
[----:B--2---:R2:W3:Y:S02]  /*8260*/  SYNCS.PHASECHK.TRANS64.TRYWAIT P1, [R0+URZ+0x26828], R20 ;  /* 0x02682814000075a7 */ /* 0x0044e4000802017f */
[----:B---3--:R-:W-:Y:S05]  /*8270*/  @!P1 NANOSLEEP.SYNCS 0x989680 ;  /* 0x009896800000995d */ /* 0x008fea0003900000 */
[----:B------:R-:W3:Y:S02]  /*8280*/  @!P1 SYNCS.PHASECHK.TRANS64 P1, [R0+URZ+0x26828], R20 ;  /* 0x02682814000095a7 */ /* 0x000ee4000802007f */
[----:B---3--:R-:W-:Y:S05]  /*8290*/  @!P1 BRA `(.L_x_61) ;  /* 0xfffffffc00f09947 */ /* 0x008fea000383ffff */
[----:B------:R-:W-:Y:S05]  /*82a0*/  BRA `(.L_x_87) ;  /* 0xffffffe800647947 */ /* 0x000fea000383ffff */
.L_x_63:
[----:B---3--:R3:W4:Y:S02]  /*82b0*/  SYNCS.PHASECHK.TRANS64.TRYWAIT P1, [R0+URZ+0x26848], R20 ;  /* 0x02684814000075a7 */ /* 0x008724000802017f */
[----:B----4-:R-:W-:Y:S05]  /*82c0*/  @!P1 NANOSLEEP.SYNCS 0x989680 ;  /* 0x009896800000995d */ /* 0x010fea0003900000 */
[----:B------:R-:W4:Y:S02]  /*82d0*/  @!P1 SYNCS.PHASECHK.TRANS64 P1, [R0+URZ+0x26848], R20 ;  /* 0x02684814000095a7 */ /* 0x000f24000802007f */
[----:B----4-:R-:W-:Y:S05]  /*82e0*/  @!P1 BRA `(.L_x_63) ;  /* 0xfffffffc00f09947 */ /* 0x010fea000383ffff */
[----:B------:R-:W-:Y:S05]  /*82f0*/  BRA `(.L_x_88) ;  /* 0xffffffe800f07947 */ /* 0x000fea000383ffff */
.L_x_65:
[----:B------:R-:W-:-:S07]  /*8300*/  SHF.L.U32 R5, R9, 0x1f, RZ ;  /* 0x0000001f09057819 */ /* 0x000fce00000006ff */
.L_x_89:
[----:B--2---:R2:W3:Y:S02]  /*8310*/  SYNCS.PHASECHK.TRANS64.TRYWAIT P1, [R0+URZ+0x26820], R5 ;  /* 0x02682005000075a7 */ /* 0x0044e4000802017f */
[----:B---3--:R-:W-:Y:S05]  /*8320*/  @!P1 NANOSLEEP.SYNCS 0x989680 ;  /* 0x009896800000995d */ /* 0x008fea0003900000 */
[----:B------:R-:W3:Y:S02]  /*8330*/  @!P1 SYNCS.PHASECHK.TRANS64 P1, [R0+URZ+0x26820], R5 ;  /* 0x02682005000095a7 */ /* 0x000ee4000802007f */
[----:B---3--:R-:W-:Y:S05]  /*8340*/  @!P1 BRA `(.L_x_89) ;  /* 0xfffffffc00f09947 */ /* 0x008fea000383ffff */
[----:B------:R-:W-:Y:S05]  /*8350*/  BRA `(.L_x_90) ;  /* 0xffffffec008c7947 */ /* 0x000fea000383ffff */
.L_x_68:
[----:B--2---:R2:W3:Y:S02]  /*8360*/  SYNCS.PHASECHK.TRANS64.TRYWAIT P1, [R0+URZ+0x26840], R7 ;  /* 0x02684007000075a7 */ /* 0x0044e4000802017f */
[----:B---3--:R-:W-:Y:S05]  /*8370*/  @!P1 NANOSLEEP.SYNCS 0x989680 ;  /* 0x009896800000995d */ /* 0x008fea0003900000 */
[----:B------:R-:W3:Y:S02]  /*8380*/  @!P1 SYNCS.PHASECHK.TRANS64 P1, [R0+URZ+0x26840], R7 ;  /* 0x02684007000095a7 */ /* 0x000ee4000802007f */
[----:B---3--:R-:W-:Y:S05]  /*8390*/  @!P1 BRA `(.L_x_68) ;  /* 0xfffffffc00f09947 */ /* 0x008fea000383ffff */
[----:B------:R-:W-:Y:S05]  /*83a0*/  BRA `(.L_x_91) ;  /* 0xfffffff000347947 */ /* 0x000fea000383ffff */
.L_x_70:
[----:B---3--:R3:W4:Y:S02]  /*83b0*/  SYNCS.PHASECHK.TRANS64.TRYWAIT P1, [R0+URZ+0x26828], R7 ;  /* 0x02682807000075a7 */ /* 0x008724000802017f */
[----:B----4-:R-:W-:Y:S05]  /*83c0*/  @!P1 NANOSLEEP.SYNCS 0x989680 ;  /* 0x009896800000995d */ /* 0x010fea0003900000 */
[----:B------:R-:W4:Y:S02]  /*83d0*/  @!P1 SYNCS.PHASECHK.TRANS64 P1, [R0+URZ+0x26828], R7 ;  /* 0x02682807000095a7 */ /* 0x000f24000802007f */
[----:B----4-:R-:W-:Y:S05]  /*83e0*/  @!P1 BRA `(.L_x_70) ;  /* 0xfffffffc00f09947 */ /* 0x010fea000383ffff */
[----:B------:R-:W-:Y:S05]  /*83f0*/  BRA `(.L_x_92) ;  /* 0xfffffff000d87947 */ /* 0x000fea000383ffff */
.L_x_72:
[----:B----4-:R4:W5:Y:S02]  /*8400*/  SYNCS.PHASECHK.TRANS64.TRYWAIT P0, [R3+URZ+0x26840], R2 ;  /* 0x02684002030075a7 */ /* 0x010964000800017f */
[----:B-----5:R-:W-:Y:S05]  /*8410*/  @!P0 NANOSLEEP.SYNCS 0x989680 ;  /* 0x009896800000895d */ /* 0x020fea0003900000 */
[----:B------:R-:W5:Y:S02]  /*8420*/  @!P0 SYNCS.PHASECHK.TRANS64 P0, [R3+URZ+0x26840], R2 ;  /* 0x02684002030085a7 */ /* 0x000f64000800007f */
[----:B-----5:R-:W-:Y:S05]  /*8430*/  @!P0 BRA `(.L_x_72) ;  /* 0xfffffffc00f08947 */ /* 0x020fea000383ffff */
[----:B------:R-:W-:Y:S05]  /*8440*/  BRA `(.L_x_93) ;  /* 0xfffffff4007c7947 */ /* 0x000fea000383ffff */
.L_x_74:
[----:B------:R-:W-:Y:S01]  /*8450*/  BSSY B0, `(.L_x_94) ;  /* 0x0000006000007945 */ /* 0x000fe20003800000 */
[----:B------:R-:W-:-:S07]  /*8460*/  IMAD.MOV.U32 R15, RZ, RZ, -0x1 ;  /* 0xffffffffff0f7424 */ /* 0x000fce00078e00ff */
[----:B------:R-:W-:Y:S05]  /*8470*/  WARPSYNC.COLLECTIVE R15, `(.L_x_95) ;  /* 0x000000000f0c7348 */ /* 0x000fea0003c00000 */
[----:B------:R-:W-:Y:S02]  /*8480*/  ELECT P6, UR62, PT ;  /* 0x00000000003e782f */ /* 0x000fe400038c0000 */
[----:B------:R-:W-:Y:S01]  /*8490*/  MOV R14, UR62 ;  /* 0x0000003e000e7c02 */ /* 0x000fe20008000f00 */
[----:B------:R-:W-:Y:S10]  /*84a0*/  ENDCOLLECTIVE ;  /* 0x000000000000791b */ /* 0x000ff40003800000 */
.L_x_95:
[----:B------:R-:W-:Y:S05]  /*84b0*/  BSYNC B0 ;  /* 0x0000000000007941 */ /* 0x000fea0003800000 */
.L_x_94:
[----:B------:R-:W-:Y:S01]  /*84c0*/  PLOP3.LUT P0, PT, P6, PT, PT, 0x80, 0x0 ;  /* 0x000000000000781c */ /* 0x000fe2000370f070 */
[----:B------:R-:W-:-:S12]  /*84d0*/  BRA `(.L_x_96) ;  /* 0xfffffff800407947 */ /* 0x000fd8000383ffff */
.L_x_78:
[----:B-1----:R1:W2:Y:S02]  /*84e0*/  SYNCS.PHASECHK.TRANS64.TRYWAIT P1, [R6+URZ], R5 ;  /* 0x00000005060075a7 */ /* 0x0022a4000802017f */
[----:B--2---:R-:W-:Y:S05]  /*84f0*/  @!P1 NANOSLEEP.SYNCS 0x989680 ;  /* 0x009896800000995d */ /* 0x004fea0003900000 */
[----:B------:R-:W2:Y:S02]  /*8500*/  @!P1 SYNCS.PHASECHK.TRANS64 P1, [R6+URZ], R5 ;  /* 0x00000005060095a7 */ /* 0x000ea4000802007f */
[----:B--2---:R-:W-:Y:S05]  /*8510*/  @!P1 BRA `(.L_x_78) ;  /* 0xfffffffc00f09947 */ /* 0x004fea000383ffff */
[----:B------:R-:W-:Y:S05]  /*8520*/  BRA `(.L_x_97) ;  /* 0xfffffff800847947 */ /* 0x000fea000383ffff */
.L_x_79:
[----:B--2---:R2:W3:Y:S02]  /*8530*/  SYNCS.PHASECHK.TRANS64.TRYWAIT P1, [R3+URZ], R2 ;  /* 0x00000002030075a7 */ /* 0x0044e4000802017f */
[----:B---3--:R-:W-:Y:S05]  /*8540*/  @!P1 NANOSLEEP.SYNCS 0x989680 ;  /* 0x009896800000995d */ /* 0x008fea0003900000 */
[----:B------:R-:W3:Y:S02]  /*8550*/  @!P1 SYNCS.PHASECHK.TRANS64 P1, [R3+URZ], R2 ;  /* 0x00000002030095a7 */ /* 0x000ee4000802007f */
[----:B---3--:R-:W-:Y:S05]  /*8560*/  @!P1 BRA `(.L_x_79) ;  /* 0xfffffffc00f09947 */ /* 0x008fea000383ffff */
[----:B------:R-:W-:Y:S05]  /*8570*/  BRA `(.L_x_98) ;  /* 0xfffffff800787947 */ /* 0x000fea000383ffff */
.L_x_81:
[----:B--2---:R2:W3:Y:S02]  /*8580*/  SYNCS.PHASECHK.TRANS64.TRYWAIT P0, [R0+URZ], R5 ;  /* 0x00000005000075a7 */ /* 0x0044e4000800017f */
[----:B---3--:R-:W-:Y:S05]  /*8590*/  @!P0 NANOSLEEP.SYNCS 0x989680 ;  /* 0x009896800000895d */ /* 0x008fea0003900000 */
[----:B------:R-:W3:Y:S02]  /*85a0*/  @!P0 SYNCS.PHASECHK.TRANS64 P0, [R0+URZ], R5 ;  /* 0x00000005000085a7 */ /* 0x000ee4000800007f */
[----:B---3--:R-:W-:Y:S05]  /*85b0*/  @!P0 BRA `(.L_x_81) ;  /* 0xfffffffc00f08947 */ /* 0x008fea000383ffff */
[----:B------:R-:W-:Y:S05]  /*85c0*/  BRA `(.L_x_99) ;  /* 0xfffffff8007c7947 */ /* 0x000fea000383ffff */
.L_x_100:
[----:B------:R-:W-:-:S00]  /*85d0*/  BRA `(.L_x_100) ;  /* 0xfffffffc00fc7947 */ /* 0x000fc0000383ffff */
[----:B------:R-:W-:-:S00]  /*85e0*/  NOP ;  /* 0x0000000000007918 */ /* 0x000fc00000000000 */
        /* <DEDUP_REMOVED lines=9> */
.L_x_3295:


//--------------------- .text._ZN7cutlass13device_kernelIN5flash11enable_sm90INS1_16FlashAttnBwdSm90INS1_25CollectiveMainloopBwdSm90ILi2ELi2ELi2EN4cute5tupleIJNS5_1CILi1EEES8_S8_EEENS6_IJNS7_ILi64EEENS7_ILi128EEENS7_ILi96EEEEEENS_6half_tEfNS_4arch4Sm90ELb0ELb0ELb1ELb0ELb1ELb1ELb0ELb0ELi2ELi1ELi2ELi1ELb1EEENS1_21CollectiveEpilogueBwdISD_SE_SG_Li256ELb0ELb0ELi1EEENS1_19SingleTileSchedulerILb0ELb0ELb0ELi128EEEEEEEEEvNT_6ParamsE --------------------------
	.section	.text._ZN7cutlass13device_kernelIN5flash11enable_sm90INS1_16FlashAttnBwdSm90INS1_25CollectiveMainloopBwdSm90ILi2ELi2ELi2EN4cute5tupleIJNS5_1CILi1EEES8_S8_EEENS6_IJNS7_ILi64EEENS7_ILi128EEENS7_ILi96EEEEEENS_6half_tEfNS_4arch4Sm90ELb0ELb0ELb1ELb0ELb1ELb1ELb0ELb0ELi2ELi1ELi2ELi1ELb1EEENS1_21CollectiveEpilogueBwdISD_SE_SG_Li256ELb0ELb0ELi1EEENS1_19SingleTileSchedulerILb0ELb0ELb0ELi128EEEEEEEEEvNT_6ParamsE,"ax",@progbits
	.align	128
.text._ZN7cutlass13device_kernelIN5flash11enable_sm90INS1_16FlashAttnBwdSm90INS1_25CollectiveMainloopBwdSm90ILi2ELi2ELi2EN4cute5tupleIJNS5_1CILi1EEES8_S8_EEENS6_IJNS7_ILi64EEENS7_ILi128EEENS7_ILi96EEEEEENS_6half_tEfNS_4arch4Sm90ELb0ELb0ELb1ELb0ELb1ELb1ELb0ELb0ELi2ELi1ELi2ELi1ELb1EEENS1_21CollectiveEpilogueBwdISD_SE_SG_Li256ELb0ELb0ELi1EEENS1_19SingleTileSchedulerILb0ELb0ELb0ELi128EEEEEEEEEvNT_6ParamsE:
        .type           _ZN7cutlass13device_kernelIN5flash11enable_sm90INS1_16FlashAttnBwdSm90INS1_25CollectiveMainloopBwdSm90ILi2ELi2ELi2EN4cute5tupleIJNS5_1CILi1EEES8_S8_EEENS6_IJNS7_ILi64EEENS7_ILi128EEENS7_ILi96EEEEEENS_6half_tEfNS_4arch4Sm90ELb0ELb0ELb1ELb0ELb1ELb1ELb0ELb0ELi2ELi1ELi2ELi1ELb1EEENS1_21CollectiveEpilogueBwdISD_SE_SG_Li256ELb0ELb0ELi1EEENS1_19SingleTileSchedulerILb0ELb0ELb0ELi128EEEEEEEEEvNT_6ParamsE,@function
        .size           _ZN7cutlass13device_kernelIN5flash11enable_sm90INS1_16FlashAttnBwdSm90INS1_25CollectiveMainloopBwdSm90ILi2ELi2ELi2EN4cute5tupleIJNS5_1CILi1EEES8_S8_EEENS6_IJNS7_ILi64EEENS7_ILi128EEENS7_ILi96EEEEEENS_6half_tEfNS_4arch4Sm90ELb0ELb0ELb1ELb0ELb1ELb1ELb0ELb0ELi2ELi1ELi2ELi1ELb1EEENS1_21CollectiveEpilogueBwdISD_SE_SG_Li256ELb0ELb0ELi1EEENS1_19SingleTileSchedulerILb0ELb0ELb0ELi128EEEEEEEEEvNT_6ParamsE,(.L_x_3296 - _ZN7cutlass13device_kernelIN5flash11enable_sm90INS1_16FlashAttnBwdSm90INS1_25CollectiveMainloopBwdSm90ILi2ELi2ELi2EN4cute5tupleIJNS5_1CILi1EEES8_S8_EEENS6_IJNS7_ILi64EEENS7_ILi128EEENS7_ILi96EEEEEENS_6half_tEfNS_4arch4Sm90ELb0ELb0ELb1ELb0ELb1ELb1ELb0ELb0ELi2ELi1ELi2ELi1ELb1EEENS1_21CollectiveEpilogueBwdISD_SE_SG_Li256ELb0ELb0ELi1EEENS1_19SingleTileSchedulerILb0ELb0ELb0ELi128EEEEEEEEEvNT_6ParamsE)
        .other          _ZN7cutlass13device_kernelIN5flash11enable_sm90INS1_16FlashAttnBwdSm90INS1_25CollectiveMainloopBwdSm90ILi2ELi2ELi2EN4cute5tupleIJNS5_1CILi1EEES8_S8_EEENS6_IJNS7_ILi64EEENS7_ILi128EEENS7_ILi96EEEEEENS_6half_tEfNS_4arch4Sm90ELb0ELb0ELb1ELb0ELb1ELb1ELb0ELb0ELi2ELi1ELi2ELi1ELb1EEENS1_21CollectiveEpilogueBwdISD_SE_SG_Li256ELb0ELb0ELi1EEENS1_19SingleTileSchedulerILb0ELb0ELb0ELi128EEEEEEEEEvNT_6ParamsE,@"STO_CUDA_ENTRY STV_DEFAULT"
_ZN7cutlass13device_kernelIN5flash11enable_sm90INS1_16FlashAttnBwdSm90INS1_25CollectiveMainloopBwdSm90ILi2ELi2ELi2EN4cute5tupleIJNS5_1CILi1EEES8_S8_EEENS6_IJNS7_ILi64EEENS7_ILi128EEENS7_ILi96EEEEEENS_6half_tEfNS_4arch4Sm90ELb0ELb0ELb1ELb0ELb1ELb1ELb0ELb0ELi2ELi1ELi2ELi1ELb1EEENS1_21CollectiveEpilogueBwdISD_SE_SG_Li256ELb0ELb0ELi1EEENS1_19SingleTileSchedulerILb0ELb0ELb0ELi128EEEEEEEEEvNT_6ParamsE:
        /* <DEDUP_REMOVED lines=29> */
.L_x_102:
[----:B------:R-:W-:Y:S05]  /*01d0*/  BSYNC B0 ;  /* 0x0000000000007941 */ /* 0x000fea0003800000 */
.L_x_101:
        /* <DEDUP_REMOVED lines=33> */
[----:B------:R3:W1:Y:S01]  /*03f0*/  SYNCS.EXCH.64 URZ, [UR8+0x26820], UR4 ;  /* 0x02682004083f75b2 */ /* 0x0006620008000100 */
[----:B------:R3:W1:Y:S01]  /*0400*/  SYNCS.EXCH.64 URZ, [UR8+0x26818], UR6 ;  /* 0x02681806083f75b2 */ /* 0x0006620008000100 */
[----:B------:R3:W1:Y:S02]  /*0410*/  SYNCS.EXCH.64 URZ, [UR8+0x26828], UR4 ;  /* 0x02682804083f75b2 */ /* 0x0006640008000100 */
[----:B---3--:R-:W-:Y:S01]  /*0420*/  NOP ;  /* 0x0000000000007918 */ /* 0x008fe20000000000 */
.L_x_103:
        /* <DEDUP_REMOVED lines=22> */
.L_x_104:
[----:B------:R-:W-:Y:S01]  /*0590*/  PLOP3.LUT P0, PT, PT, PT, UP0, 0x80, 0x0 ;  /* 0x000000000000781c */ /* 0x000fe20003f0f008 */
[----:B------:R-:W-:Y:S01]  /*05a0*/  NOP ;  /* 0x0000000000007918 */ /* 0x000fe20000000000 */
[----:B-12-4-:R-:W-:Y:S11]  /*05b0*/  BAR.SYNC.DEFER_BLOCKING 0x0 ;  /* 0x0000000000007b1d */ /* 0x016ff60000010000 */
[----:B------:R-:W-:Y:S05]  /*05c0*/  @!P0 BRA `(.L_x_105) ;  /* 0x0000004c00108947 */ /* 0x000fea0003800000 */
.L_x_106:
        /* <DEDUP_REMOVED lines=33> */
.L_x_108:
[----:B------:R-:W1:Y:S01]  /*07e0*/  LDC.64 R16, c[0x4][R16] ;  /* 0x0100000010107b82 */ /* 0x000e620000000a00 */
[----:B------:R-:W-:Y:S01]  /*07f0*/  ULDC.64 UR4, c[0x4][0x88] ;  /* 0x0100220000047ab9 */ /* 0x000fe20000000a00 */
[----:B------:R-:W-:Y:S01]  /*0800*/  ULDC.64 UR6, c[0x4][0x90] ;  /* 0x0100240000067ab9 */ /* 0x000fe20000000a00 */
[----:B------:R-:W-:Y:S01]  /*0810*/  IMAD.U32 R4, RZ, RZ, UR4 ;  /* 0x00000004ff047e24 */ /* 0x000fe2000f8e00ff */
[----:B------:R-:W-:Y:S01]  /*0820*/  MOV R6, UR6 ;  /* 0x0000000600067c02 */ /* 0x000fe20008000f00 */
[----:B------:R-:W-:Y:S01]  /*0830*/  IMAD.U32 R5, RZ, RZ, UR5 ;  /* 0x00000005ff057e24 */ /* 0x000fe2000f8e00ff */
[----:B------:R-:W-:Y:S01]  /*0840*/  ULDC.64 UR4, c[0x4][0x10] ;  /* 0x0100040000047ab9 */ /* 0x000fe20000000a00 */
[----:B------:R-:W-:Y:S02]  /*0850*/  IMAD.U32 R7, RZ, RZ, UR7 ;  /* 0x00000007ff077e24 */ /* 0x000fe4000f8e00ff */
[----:B------:R-:W-:Y:S02]  /*0860*/  IMAD.U32 R10, RZ, RZ, UR4 ;  /* 0x00000004ff0a7e24 */ /* 0x000fe4000f8e00ff */
[----:B------:R-:W-:-:S02]  /*0870*/  IMAD.U32 R11, RZ, RZ, UR5 ;  /* 0x00000005ff0b7e24 */ /* 0x000fc4000f8e00ff */
[----:B------:R-:W-:Y:S02]  /*0880*/  IMAD.MOV.U32 R8, RZ, RZ, 0x70 ;  /* 0x00000070ff087424 */ /* 0x000fe400078e00ff */
[----:B------:R-:W-:Y:S02]  /*0890*/  IMAD.MOV.U32 R12, RZ, RZ, 0x1 ;  /* 0x00000001ff0c7424 */ /* 0x000fe400078e00ff */
[----:B------:R-:W-:-:S07]  /*08a0*/  IMAD.MOV.U32 R13, RZ, RZ, RZ ;  /* 0x000000ffff0d7224 */ /* 0x000fce00078e00ff */
[----:B------:R-:W-:-:S07]  /*08b0*/  LEPC R20, `(.L_x_107) ;  /* 0x000000001014794e */ /* 0x000fce0000000000 */
[----:B-1----:R-:W-:Y:S05]  /*08c0*/  CALL.ABS.NOINC R16 ;  /* 0x0000000010007343 */ /* 0x002fea0003c00000 */
.L_x_107:
        /* <DEDUP_REMOVED lines=21> */
[----:B--2---:R-:W-:Y:S05]  /*0a20*/  CALL.ABS.NOINC R14 ;  /* 0x000000000e007343 */ /* 0x004fea0003c00000 */
.L_x_110:
[----:B------:R-:W1:Y:S01]  /*0a30*/  LDC.64 R18, c[0x4][R18] ;  /* 0x0100000012127b82 */ /* 0x000e620000000a00 */
[----:B------:R-:W-:Y:S01]  /*0a40*/  ULDC.64 UR4, c[0x4][0x88] ;  /* 0x0100220000047ab9 */ /* 0x000fe20000000a00 */
[----:B------:R-:W-:Y:S01]  /*0a50*/  ULDC.64 UR6, c[0x4][0x10] ;  /* 0x0100040000067ab9 */ /* 0x000fe20000000a00 */
[----:B------:R-:W-:Y:S02]  /*0a60*/  IMAD.U32 R4, RZ, RZ, UR4 ;  /* 0x00000004ff047e24 */ /* 0x000fe4000f8e00ff */
        /* <DEDUP_REMOVED lines=11> */
.L_x_109:
[----:B------:R-:W-:Y:S01]  /*0b20*/  SHF.R.S32.HI R122, RZ, 0x1f, R121 ;  /* 0x0000001fff7a7819 */ /* 0x000fe20000011479 */
[----:B------:R-:W-:-:S03]  /*0b30*/  UMOV UR4, 0xffffffff ;  /* 0xffffffff00047882 */ /* 0x000fc60000000000 */
[----:B------:R-:W-:-:S04]  /*0b40*/  LEA.HI R0, R122, R121, RZ, 0x7 ;  /* 0x000000797a007211 */ /* 0x000fc800078f38ff */
[----:B------:R-:W-:Y:S01]  /*0b50*/  SHF.R.S32.HI R120, RZ, 0x7, R0 ;  /* 0x00000007ff787819 */ /* 0x000fe20000011400 */
[----:B------:R-:W-:Y:S06]  /*0b60*/  BRA.DIV UR4, `(.L_x_111) ;  /* 0x0000007e044c7947 */ /* 0x000fec000b800000 */
[----:B------:R1:W2:Y:S02]  /*0b70*/  SHFL.IDX PT, R14, R120, RZ, 0x1f ;  /* 0x00001fff780e7589 */ /* 0x0002a400000e0000 */
.L_x_203:
[----:B------:R-:W-:Y:S02]  /*0b80*/  SHF.L.U32 R7, RZ, 0x1f, RZ ;  /* 0x0000001fff077819 */ /* 0x000fe400000006ff */
[----:B------:R-:W-:Y:S02]  /*0b90*/  LEA.HI R22, R122, R121, RZ, 0x4 ;  /* 0x000000797a167211 */ /* 0x000fe400078f20ff */
[----:B------:R-:W3:Y:S01]  /*0ba0*/  SYNCS.PHASECHK.TRANS64.TRYWAIT P0, [R16+URZ+0x26800], R7 ;  /* 0x02680007100075a7 */ /* 0x000ee2000800017f */
[----:B------:R-:W-:Y:S02]  /*0bb0*/  LOP3.LUT R0, R0, 0xffffff80, RZ, 0xc0, !PT ;  /* 0xffffff8000007812 */ /* 0x000fe400078ec0ff */
[----:B------:R-:W-:Y:S02]  /*0bc0*/  SHF.R.S32.HI R5, RZ, 0x4, R22 ;  /* 0x00000004ff057819 */ /* 0x000fe40000011416 */
[----:B------:R-:W-:Y:S01]  /*0bd0*/  IADD3 R228, R16, 0x6000, RZ ;  /* 0x0000600010e47810 */ /* 0x000fe20007ffe0ff */
        /* <DEDUP_REMOVED lines=8> */
[----:B------:R-:W-:Y:S01]  /*0c60*/  LOP3.LUT P1, RZ, R228, 0x1bf, RZ, 0xc0, !PT ;  /* 0x000001bfe4ff7812 */ /* 0x000fe2000782c0ff */
[----:B------:R-:W-:Y:S01]  /*0c70*/  IMAD.IADD R18, R14, 0x1, -R3 ;  /* 0x000000010e127824 */ /* 0x000fe200078e0a03 */
[----:B------:R-:W-:-:S02]  /*0c80*/  LEA.HI R0, R122, R121, RZ, 0x5 ;  /* 0x000000797a007211 */ /* 0x000fc400078f28ff */
[----:B------:R-:W-:Y:S01]  /*0c90*/  LOP3.LUT R4, R127, 0x7ffffffc, RZ, 0xc0, !PT ;  /* 0x7ffffffc7f047812 */ /* 0x000fe200078ec0ff */
[----:B---3--:R-:W-:Y:S08]  /*0ca0*/  @P0 BRA `(.L_x_112) ;  /* 0x0000000000080947 */ /* 0x008ff00003800000 */
[----:B------:R-:W2:Y:S02]  /*0cb0*/  SYNCS.PHASECHK.TRANS64.TRYWAIT P0, [R16+URZ+0x26800], R7 ;  /* 0x02680007100075a7 */ /* 0x000ea4000800017f */
[----:B--2---:R-:W-:Y:S05]  /*0cc0*/  @!P0 BRA `(.L_x_113) ;  /* 0x0000007c00148947 */ /* 0x004fea0003800000 */
.L_x_112:
[----:B------:R-:W-:Y:S01]  /*0cd0*/  LOP3.LUT P0, RZ, R228, 0x1bf, RZ, 0xc0, !PT ;  /* 0x000001bfe4ff7812 */ /* 0x000fe2000780c0ff */
[----:B------:R-:W-:Y:S01]  /*0ce0*/  IMAD.IADD R19, R123, 0x1, -R4 ;  /* 0x000000017b137824 */ /* 0x000fe200078e0a04 */
[----:B------:R-:W-:-:S11]  /*0cf0*/  SHF.R.S32.HI R124, RZ, 0x5, R0 ;  /* 0x00000005ff7c7819 */ /* 0x000fd60000011400 */
[----:B------:R-:W-:Y:S05]  /*0d00*/  @!P0 BRA `(.L_x_114) ;  /* 0x0000000000408947 */ /* 0x000fea0003800000 */
[----:B------:R-:W-:Y:S01]  /*0d10*/  MOV R0, 0x0 ;  /* 0x0000000000007802 */ /* 0x000fe20000000f00 */
[----:B------:R-:W-:Y:S01]  /*0d20*/  ULDC.64 UR4, c[0x4][0x88] ;  /* 0x0100220000047ab9 */ /* 0x000fe20000000a00 */
[----:B------:R-:W-:Y:S01]  /*0d30*/  ULDC.64 UR6, c[0x4][0x90] ;  /* 0x0100240000067ab9 */ /* 0x000fe20000000a00 */
[----:B------:R-:W-:Y:S01]  /*0d40*/  IMAD.U32 R4, RZ, RZ, UR4 ;  /* 0x00000004ff047e24 */ /* 0x000fe2000f8e00ff */
[----:B------:R3:W4:Y:S01]  /*0d50*/  LDC.64 R14, c[0x4][R0] ;  /* 0x01000000000e7b82 */ /* 0x0007220000000a00 */
[----:B------:R-:W-:Y:S01]  /*0d60*/  IMAD.U32 R5, RZ, RZ, UR5 ;  /* 0x00000005ff057e24 */ /* 0x000fe2000f8e00ff */
[----:B------:R-:W-:Y:S01]  /*0d70*/  ULDC.64 UR4, c[0x4][0x18] ;  /* 0x0100060000047ab9 */ /* 0x000fe20000000a00 */
[----:B------:R-:W-:Y:S01]  /*0d80*/  IMAD.U32 R6, RZ, RZ, UR6 ;  /* 0x00000006ff067e24 */ /* 0x000fe2000f8e00ff */
[----:B------:R-:W-:Y:S01]  /*0d90*/  MOV R13, RZ ;  /* 0x000000ff000d7202 */ /* 0x000fe20000000f00 */
[----:B--2---:R-:W-:Y:S02]  /*0da0*/  IMAD.U32 R7, RZ, RZ, UR7 ;  /* 0x00000007ff077e24 */ /* 0x004fe4000f8e00ff */
[----:B------:R-:W-:-:S02]  /*0db0*/  IMAD.U32 R10, RZ, RZ, UR4 ;  /* 0x00000004ff0a7e24 */ /* 0x000fc4000f8e00ff */
[----:B------:R-:W-:Y:S02]  /*0dc0*/  IMAD.U32 R11, RZ, RZ, UR5 ;  /* 0x00000005ff0b7e24 */ /* 0x000fe4000f8e00ff */
[----:B------:R-:W-:Y:S02]  /*0dd0*/  IMAD.MOV.U32 R8, RZ, RZ, 0x70 ;  /* 0x00000070ff087424 */ /* 0x000fe400078e00ff */
[----:B---3--:R-:W-:-:S07]  /*0de0*/  IMAD.MOV.U32 R12, RZ, RZ, 0x1 ;  /* 0x00000001ff0c7424 */ /* 0x008fce00078e00ff */
[----:B------:R-:W-:-:S07]  /*0df0*/  LEPC R20, `(.L_x_114) ;  /* 0x000000001014794e */ /* 0x000fce0000000000 */
[----:B-1--4-:R-:W-:Y:S05]  /*0e00*/  CALL.ABS.NOINC R14 ;  /* 0x000000000e007343 */ /* 0x012fea0003c00000 */
.L_x_114:
        /* <DEDUP_REMOVED lines=20> */
[----:B------:R-:W-:Y:S01]  /*0f50*/  CS2R R104, SRZ ;  /* 0x0000000000687805 */ /* 0x000fe2000001ff00 */
[----:B--2---:R-:W-:Y:S01]  /*0f60*/  IMAD.SHL.U32 R7, R5, 0x20, RZ ;  /* 0x0000002005077824 */ /* 0x004fe200078e00ff */
[----:B------:R-:W-:Y:S02]  /*0f70*/  LOP3.LUT R4, R4, 0xfffffffc, RZ, 0xc0, !PT ;  /* 0xfffffffc04047812 */ /* 0x000fe400078ec0ff */
[----:B------:R-:W-:Y:S02]  /*0f80*/  CS2R R102, SRZ ;  /* 0x0000000000667805 */ /* 0x000fe4000001ff00 */
[----:B------:R-:W-:Y:S02]  /*0f90*/  LOP3.LUT R5, R0, 0x7fffffe, RZ, 0xc0, !PT ;  /* 0x07fffffe00057812 */ /* 0x000fe400078ec0ff */
[----:B------:R-:W-:Y:S02]  /*0fa0*/  CS2R R100, SRZ ;  /* 0x0000000000647805 */ /* 0x000fe4000001ff00 */
        /* <DEDUP_REMOVED lines=8> */
[----:B------:R-:W-:-:S02]  /*1030*/  CS2R R94, SRZ ;  /* 0x00000000005e7805 */ /* 0x000fc4000001ff00 */
[----:B------:R-:W-:Y:S02]  /*1040*/  CS2R R92, SRZ ;  /* 0x00000000005c7805 */ /* 0x000fe4000001ff00 */
[----:B------:R-:W-:Y:S01]  /*1050*/  LOP3.LUT R3, R3, 0xc0, RZ, 0xc0, !PT ;  /* 0x000000c003037812 */ /* 0x000fe200078ec0ff */
[----:B------:R-:W-:Y:S01]  /*1060*/  IMAD R0, R5, 0x20, R0 ;  /* 0x0000002005007824 */ /* 0x000fe200078e0200 */
[----:B------:R-:W-:Y:S02]  /*1070*/  SEL R23, R23, 0xffffffe0, !P0 ;  /* 0xffffffe017177807 */ /* 0x000fe40004000000 */
[----:B------:R-:W-:Y:S02]  /*1080*/  CS2R R90, SRZ ;  /* 0x00000000005a7805 */ /* 0x000fe4000001ff00 */
[----:B------:R-:W-:Y:S02]  /*1090*/  LOP3.LUT R6, R3, 0x8, R6, 0xf8, !PT ;  /* 0x0000000803067812 */ /* 0x000fe400078ef806 */
[----:B------:R-:W-:-:S02]  /*10a0*/  CS2R R88, SRZ ;  /* 0x0000000000587805 */ /* 0x000fc4000001ff00 */
[----:B------:R-:W-:Y:S02]  /*10b0*/  SHF.R.U32.HI R3, RZ, 0x3, R3 ;  /* 0x00000003ff037819 */ /* 0x000fe40000011603 */
[----:B------:R-:W-:Y:S02]  /*10c0*/  CS2R R86, SRZ ;  /* 0x0000000000567805 */ /* 0x000fe4000001ff00 */
[----:B------:R-:W-:Y:S02]  /*10d0*/  PLOP3.LUT P0, PT, PT, PT, UP0, 0x80, 0x0 ;  /* 0x000000000000781c */ /* 0x000fe40003f0f008 */
[----:B------:R-:W-:Y:S02]  /*10e0*/  CS2R R84, SRZ ;  /* 0x0000000000547805 */ /* 0x000fe4000001ff00 */
[----:B------:R-:W-:Y:S02]  /*10f0*/  LOP3.LUT R3, R6, R3, RZ, 0x3c, !PT ;  /* 0x0000000306037212 */ /* 0x000fe400078e3cff */
[----:B------:R-:W-:-:S02]  /*1100*/  CS2R R82, SRZ ;  /* 0x0000000000527805 */ /* 0x000fc4000001ff00 */
[----:B------:R-:W-:Y:S02]  /*1110*/  CS2R R80, SRZ ;  /* 0x0000000000507805 */ /* 0x000fe4000001ff00 */
        /* <DEDUP_REMOVED lines=40> */
[----:B------:R-:W-:Y:S01]  /*13a0*/  SHF.L.U32 R0, R121, 0x6, RZ ;  /* 0x0000000679007819 */ /* 0x000fe200000006ff */
[----:B------:R-:W-:Y:S01]  /*13b0*/  IMAD.SHL.U32 R3, R124, 0x10, RZ ;  /* 0x000000107c037824 */ /* 0x000fe200078e00ff */
[----:B------:R-:W-:Y:S01]  /*13c0*/  LEA.HI R122, R122, R121, RZ, 0x3 ;  /* 0x000000797a7a7211 */ /* 0x000fe200078f18ff */
[----:B------:R-:W-:Y:S01]  /*13d0*/  UIADD3 UR4, UR4, 0x3f, URZ ;  /* 0x0000003f04047890 */ /* 0x000fe2000fffe03f */
[----:B------:R-:W-:Y:S01]  /*13e0*/  LOP3.LUT R0, R0, 0x1c0, RZ, 0xc0, !PT ;  /* 0x000001c000007812 */ /* 0x000fe200078ec0ff */
[----:B------:R-:W-:Y:S01]  /*13f0*/  IMAD R125, R120, 0x8, R125 ;  /* 0x00000008787d7824 */ /* 0x000fe200078e027d */
[----:B------:R-:W-:Y:S01]  /*1400*/  LEA.HI R126, R126, R123, RZ, 0x5 ;  /* 0x0000007b7e7e7211 */ /* 0x000fe200078f28ff */
[----:B------:R-:W-:Y:S01]  /*1410*/  USHF.R.S32.HI UR5, URZ, 0x1f, UR4 ;  /* 0x0000001f3f057899 */ /* 0x000fe20008011404 */
[----:B------:R-:W-:Y:S01]  /*1420*/  LOP3.LUT R3, R0, 0x30, R3, 0xf8, !PT ;  /* 0x0000003000037812 */ /* 0x000fe200078ef803 */
[----:B------:R-:W-:Y:S01]  /*1430*/  IMAD.MOV.U32 R119, RZ, RZ, RZ ;  /* 0x000000ffff777224 */ /* 0x000fe200078e00ff */
[----:B------:R-:W-:Y:S01]  /*1440*/  SHF.R.S32.HI R126, RZ, 0x5, R126 ;  /* 0x00000005ff7e7819 */ /* 0x000fe2000001147e */
[----:B------:R-:W-:Y:S01]  /*1450*/  ULEA.HI UR5, UR5, UR4, URZ, 0x6 ;  /* 0x0000000405057291 */ /* 0x000fe2000f8f303f */
[----:B------:R-:W-:Y:S01]  /*1460*/  LOP3.LUT R5, R3, 0x8, R122, 0xf8, !PT ;  /* 0x0000000803057812 */ /* 0x000fe200078ef87a */
[----:B------:R-:W-:Y:S01]  /*1470*/  ULOP3.LUT UR11, UR38, 0x1, URZ, 0xfc, !UPT ;  /* 0x00000001260b7892 */ /* 0x000fe2000f8efc3f */
[----:B------:R-:W-:Y:S01]  /*1480*/  SHF.R.U32.HI R4, RZ, 0x3, R0 ;  /* 0x00000003ff047819 */ /* 0x000fe20000011600 */
[----:B------:R-:W-:Y:S01]  /*1490*/  USHF.R.S32.HI UR7, URZ, 0x6, UR5 ;  /* 0x000000063f077899 */ /* 0x000fe20008011405 */
[--C-:B------:R-:W-:Y:S01]  /*14a0*/  SHF.R.S32.HI R0, RZ, 0x2, R127.reuse ;  /* 0x00000002ff007819 */ /* 0x100fe2000001147f */
[----:B------:R-:W-:Y:S01]  /*14b0*/  UMOV UR4, URZ ;  /* 0x0000003f00047c82 */ /* 0x000fe20008000000 */
[----:B------:R-:W-:Y:S01]  /*14c0*/  SHF.R.S32.HI R127, RZ, 0x1f, R127 ;  /* 0x0000001fff7f7819 */ /* 0x000fe2000001147f */
[----:B------:R-:W-:Y:S01]  /*14d0*/  UMOV UR5, URZ ;  /* 0x0000003f00057c82 */ /* 0x000fe20008000000 */
[----:B------:R-:W-:Y:S01]  /*14e0*/  LOP3.LUT R4, R5, R4, RZ, 0x3c, !PT ;  /* 0x0000000405047212 */ /* 0x000fe200078e3cff */
[----:B------:R-:W-:Y:S01]  /*14f0*/  IMAD R5, R120, 0x300, R123 ;  /* 0x0000030078057824 */ /* 0x000fe200078e027b */
[----:B------:R-:W-:Y:S01]  /*1500*/  LEA.HI R127, R127, R0, RZ, 0x3 ;  /* 0x000000007f7f7211 */ /* 0x000fe200078f18ff */
[----:B------:R-:W-:Y:S01]  /*1510*/  UMOV UR6, URZ ;  /* 0x0000003f00067c82 */ /* 0x000fe20008000000 */
[----:B------:R-:W-:Y:S01]  /*1520*/  ULDC UR13, c[0x0][0x75c] ;  /* 0x0001d700000d7ab9 */ /* 0x000fe20000000800 */
[----:B------:R-:W-:Y:S01]  /*1530*/  IMAD.SHL.U32 R5, R5, 0x4, RZ ;  /* 0x0000000405057824 */ /* 0x000fe200078e00ff */
[----:B------:R-:W-:Y:S01]  /*1540*/  LOP3.LUT R127, R127, 0xfffffff8, RZ, 0xc0, !PT ;  /* 0xfffffff87f7f7812 */ /* 0x000fe200078ec0ff */
[----:B------:R-:W-:Y:S01]  /*1550*/  IMAD.U32 R4, R125, 0x200, R4 ;  /* 0x000002007d047824 */ /* 0x000fe200078e0004 */
[----:B------:R-:W-:Y:S01]  /*1560*/  ULDC UR14, c[0x0][0x744] ;  /* 0x0001d100000e7ab9 */ /* 0x000fe20000000800 */
        /* <DEDUP_REMOVED lines=8> */
.L_x_126:
[----:B------:R-:W-:-:S06]  /*15f0*/  UISETP.NE.AND UP0, UPT, UR11, 0x3, UPT ;  /* 0x000000030b00788c */ /* 0x000fcc000bf05270 */
[----:B------:R-:W-:-:S13]  /*1600*/  PLOP3.LUT P0, PT, PT, PT, UP0, 0x80, 0x0 ;  /* 0x000000000000781c */ /* 0x000fda0003f0f008 */
[----:B-1----:R-:W-:Y:S05]  /*1610*/  @!P0 BRA `(.L_x_116) ;  /* 0x0000000000048947 */ /* 0x002fea0003800000 */
[----:B------:R-:W-:Y:S01]  /*1620*/  BPT.TRAP 0x1 ;  /* 0x000000040000795c */ /* 0x000fe20000300000 */
.L_x_116:
[----:B------:R-:W-:Y:S01]  /*1630*/  R2UR UR8, R16 ;  /* 0x00000000100872ca */ /* 0x000fe200000e0000 */
[----:B------:R-:W-:-:S05]  /*1640*/  IMAD.U32 R6, RZ, RZ, UR5 ;  /* 0x00000005ff067e24 */ /* 0x000fca000f8e00ff */
[----:B------:R-:W-:-:S07]  /*1650*/  SHF.L.U32 R6, R6, 0x1f, RZ ;  /* 0x0000001f06067819 */ /* 0x000fce00000006ff */
[----:B------:R-:W-:-:S09]  /*1660*/  ULEA UR8, UR6, UR8, 0x3 ;  /* 0x0000000806087291 */ /* 0x000fd2000f8e183f */
[----:B------:R2:W3:Y:S01]  /*1670*/  SYNCS.PHASECHK.TRANS64.TRYWAIT P1, [UR8+0x26810], R6 ;  /* 0x02681006ff0075a7 */ /* 0x0004e20008020148 */
[----:B------:R-:W-:Y:S05]  /*1680*/  @!P0 BRA `(.L_x_117) ;  /* 0x0000000000048947 */ /* 0x000fea0003800000 */
[----:B------:R-:W-:Y:S01]  /*1690*/  BPT.TRAP 0x1 ;  /* 0x000000040000795c */ /* 0x000fe20000300000 */
.L_x_117:
[----:B---3--:R-:W-:Y:S05]  /*16a0*/  @P1 BRA `(.L_x_118) ;  /* 0x0000000000081947 */ /* 0x008fea0003800000 */
[----:B------:R-:W3:Y:S02]  /*16b0*/  SYNCS.PHASECHK.TRANS64.TRYWAIT P1, [UR8+0x26810], R6 ;  /* 0x02681006ff0075a7 */ /* 0x000ee40008020148 */
[----:B---3--:R-:W-:Y:S05]  /*16c0*/  @!P1 BRA `(.L_x_119) ;  /* 0x0000007000a89947 */ /* 0x008fea0003800000 */
.L_x_118:
        /* <DEDUP_REMOVED lines=67> */
.L_x_120:
[----:B------:R1:W1:Y:S01]  /*1b00*/  SYNCS.PHASECHK.TRANS64.TRYWAIT P1, [UR8+0x26830], R6 ;  /* 0x02683006ff0075a7 */ /* 0x0002620008020148 */
[----:B------:R-:W-:Y:S05]  /*1b10*/  @!P0 BRA `(.L_x_121) ;  /* 0x0000000000048947 */ /* 0x000fea0003800000 */
[----:B------:R-:W-:Y:S01]  /*1b20*/  BPT.TRAP 0x1 ;  /* 0x000000040000795c */ /* 0x000fe20000300000 */
.L_x_121:
[----:B-1----:R-:W-:Y:S05]  /*1b30*/  @P1 BRA `(.L_x_122) ;  /* 0x0000000000081947 */ /* 0x002fea0003800000 */
[----:B------:R-:W1:Y:S02]  /*1b40*/  SYNCS.PHASECHK.TRANS64.TRYWAIT P1, [UR8+0x26830], R6 ;  /* 0x02683006ff0075a7 */ /* 0x000e640008020148 */
[----:B-1----:R-:W-:Y:S05]  /*1b50*/  @!P1 BRA `(.L_x_123) ;  /* 0x0000006c009c9947 */ /* 0x002fea0003800000 */
.L_x_122:
        /* <DEDUP_REMOVED lines=26> */
[----:B------:R-:W5:Y:S01]  /*1d00*/  MUFU.TANH R12, R12 ;  /* 0x0000000c000c7308 */ /* 0x000f620000002400 */
        /* <DEDUP_REMOVED lines=16> */
[----:B-----5:R-:W-:Y:S01]  /*1e10*/  FSEL R171, R12, -INF , P1 ;  /* 0xff8000000cab7808 */ /* 0x020fe20000800000 */
[----:B------:R-:W-:Y:S01]  /*1e20*/  FFMA.FTZ R226, R161, UR14, -R216 ;  /* 0x0000000ea1e27c23 */ /* 0x000fe200080108d8 */
[----:B------:R-:W-:Y:S01]  /*1e30*/  FMUL.FTZ R227, R183, UR13 ;  /* 0x0000000db7e37c20 */ /* 0x000fe20008410000 */
[----:B------:R-:W-:Y:S01]  /*1e40*/  FMUL.FTZ R221, R172, UR13 ;  /* 0x0000000dacdd7c20 */ /* 0x000fe20008410000 */
[----:B------:R-:W-:Y:S01]  /*1e50*/  FMUL.FTZ R222, R173, UR13 ;  /* 0x0000000dadde7c20 */ /* 0x000fe20008410000 */
[----:B------:R-:W-:Y:S01]  /*1e60*/  FFMA.FTZ R168, R171, UR14, -R218 ;  /* 0x0000000eaba87c23 */ /* 0x000fe200080108da */
[----:B------:R-:W-:Y:S01]  /*1e70*/  FMUL.FTZ R156, R164, UR13 ;  /* 0x0000000da49c7c20 */ /* 0x000fe20008410000 */
[----:B------:R-:W5:Y:S01]  /*1e80*/  MUFU.TANH R152, R152 ;  /* 0x0000009800987308 */ /* 0x000f620000002400 */
        /* <DEDUP_REMOVED lines=16> */
[C---:B-----5:R-:W-:Y:S01]  /*1f90*/  FSEL R171, R152.reuse, -INF , P2 ;  /* 0xff80000098ab7808 */ /* 0x060fe20001000000 */
        /* <DEDUP_REMOVED lines=28> */
[----:B------:R-:W5:Y:S08]  /*2160*/  MUFU.TANH R158, R158 ;  /* 0x0000009e009e7308 */ /* 0x000f700000002400 */
        /* <DEDUP_REMOVED lines=37> */
[----:B------:R-:W-:-:S06]  /*23c0*/  WARPGROUP.ARRIVE ;  /* 0x00000000000079c5 */ /* 0x000fcc0000000000 */
        /* <DEDUP_REMOVED lines=10> */
[----:B------:R-:W1:Y:S04]  /*2470*/  LDS.64 R166, [R5+0x1e200] ;  /* 0x01e2000005a67984 */ /* 0x000e680000000a00 */
[----:B------:R-:W3:Y:S01]  /*2480*/  LDS.64 R170, [R5+0x1e220] ;  /* 0x01e2200005aa7984 */ /* 0x000ee20000000a00 */
[--C-:B-1----:R-:W-:Y:S01]  /*2490*/  FADD.FTZ R217, R120, -R166.reuse ;  /* 0x800000a678d97221 */ /* 0x102fe20000010000 */
        /* <DEDUP_REMOVED lines=10> */
[----:B------:R-:W-:Y:S01]  /*2540*/  FMUL.FTZ R7, R183, R178 ;  /* 0x000000b2b7077220 */ /* 0x000fe20000410000 */
[----:B------:R-:W-:Y:S01]  /*2550*/  FSEL R6, R157, -INF , P2 ;  /* 0xff8000009d067808 */ /* 0x000fe20001000000 */
[----:B------:R1:W4:Y:S01]  /*2560*/  MUFU.EX2 R166, R208 ;  /* 0x000000d000a67308 */ /* 0x0003220000000800 */
[----:B--2---:R-:W-:Y:S01]  /*2570*/  FSEL R123, R156, -INF , P2 ;  /* 0xff8000009c7b7808 */ /* 0x004fe20001000000 */
[----:B------:R-:W-:Y:S01]  /*2580*/  FMUL.FTZ R122, R122, R7 ;  /* 0x000000077a7a7220 */ /* 0x000fe20000410000 */
[----:B-----5:R-:W-:Y:S01]  /*2590*/  FSEL R209, R158, -INF , P1 ;  /* 0xff8000009ed17808 */ /* 0x020fe20000800000 */
[----:B---3--:R-:W-:Y:S01]  /*25a0*/  FADD.FTZ R218, R124, -R170 ;  /* 0x800000aa7cda7221 */ /* 0x008fe20000010000 */
        /* <DEDUP_REMOVED lines=11> */
[----:B------:R1:W5:Y:S01]  /*2660*/  MUFU.EX2 R167, R216 ;  /* 0x000000d800a77308 */ /* 0x0003620000000800 */
        /* <DEDUP_REMOVED lines=11> */
[----:B----4-:R-:W-:Y:S01]  /*2720*/  FMUL.FTZ R9, R168, R9 ;  /* 0x00000009a8097220 */ /* 0x010fe20000410000 */
[----:B------:R-:W-:Y:S01]  /*2730*/  FFMA.FTZ R209, -R11, R11, 1 ;  /* 0x3f8000000bd17423 */ /* 0x000fe2000001010b */
[----:B------:R-:W-:Y:S01]  /*2740*/  FSEL R213, R169, -INF , P1 ;  /* 0xff800000a9d57808 */ /* 0x000fe20000800000 */
[----:B------:R-:W-:Y:S01]  /*2750*/  FADD.FTZ R218, R127, -R171 ;  /* 0x800000ab7fda7221 */ /* 0x000fe20000010000 */
[----:B------:R1:W-:Y:S01]  /*2760*/  MUFU.EX2 R181, R212 ;  /* 0x000000d400b57308 */ /* 0x0003e20000000800 */
[--C-:B---3--:R-:W-:Y:S01]  /*2770*/  FFMA.FTZ R120, R8, UR14, -R21.reuse ;  /* 0x0000000e08787c23 */ /* 0x108fe20008010815 */
        /* <DEDUP_REMOVED lines=22> */
[----:B------:R-:W4:Y:S01]  /*28e0*/  MUFU.EX2 R178, R178 ;  /* 0x000000b200b27308 */ /* 0x000f220000000800 */
[----:B---3--:R-:W-:Y:S01]  /*28f0*/  FSEL R213, R224, -INF , P1 ;  /* 0xff800000e0d57808 */ /* 0x008fe20000800000 */
        /* <DEDUP_REMOVED lines=9> */
[----:B------:R2:W3:Y:S01]  /*2990*/  MUFU.EX2 R11, R120 ;  /* 0x00000078000b7308 */ /* 0x0004e20000000800 */
[----:B------:R-:W-:Y:S01]  /*29a0*/  FFMA.FTZ R215, R6, UR14, -R215 ;  /* 0x0000000e06d77c23 */ /* 0x000fe200080108d7 */
[C---:B------:R-:W-:Y:S01]  /*29b0*/  FSEL R130, R177.reuse, -INF , P2 ;  /* 0xff800000b1827808 */ /* 0x040fe20001000000 */
[----:B------:R-:W3:Y:S01]  /*29c0*/  LDS.64 R6, [R5+0x1e280] ;  /* 0x01e2800005067984 */ /* 0x000ee20000000a00 */
[----:B------:R-:W-:Y:S01]  /*29d0*/  FMUL.FTZ R217, R172, R217 ;  /* 0x000000d9acd97220 */ /* 0x000fe20000410000 */
[----:B------:R-:W-:Y:S01]  /*29e0*/  FMUL.FTZ R219, R166, R219 ;  /* 0x000000dba6db7220 */ /* 0x000fe20000410000 */
[----:B------:R-:W-:Y:S01]  /*29f0*/  FFMA.FTZ R177, -R177, R177, 1 ;  /* 0x3f800000b1b17423 */ /* 0x000fe200000101b1 */
[--C-:B------:R-:W-:Y:S01]  /*2a00*/  FFMA.FTZ R130, R130, UR14, -R211.reuse ;  /* 0x0000000e82827c23 */ /* 0x100fe200080108d3 */
[----:B------:R-:W-:Y:S01]  /*2a10*/  FMUL.FTZ R152, R152, R217 ;  /* 0x000000d998987220 */ /* 0x000fe20000410000 */
[----:B--2---:R-:W-:Y:S01]  /*2a20*/  FSEL R120, R179, -INF , P1 ;  /* 0xff800000b3787808 */ /* 0x004fe20000800000 */
[----:B------:R-:W-:Y:S01]  /*2a30*/  FMUL.FTZ R131, R154, R219 ;  /* 0x000000db9a837220 */ /* 0x000fe20000410000 */
[----:B------:R-:W-:Y:S01]  /*2a40*/  FMUL.FTZ R154, R174, R129 ;  /* 0x00000081ae9a7220 */ /* 0x000fe20000410000 */
[----:B------:R-:W-:Y:S01]  /*2a50*/  FSEL R129, R182, -INF , P1 ;  /* 0xff800000b6817808 */ /* 0x000fe20000800000 */
[----:B------:R-:W2:Y:S01]  /*2a60*/  MUFU.EX2 R126, R126 ;  /* 0x0000007e007e7308 */ /* 0x000ea20000000800 */
[----:B------:R-:W-:Y:S01]  /*2a70*/  FFMA.FTZ R211, R120, UR14, -R211 ;  /* 0x0000000e78d37c23 */ /* 0x000fe200080108d3 */
[--C-:B------:R-:W-:Y:S01]  /*2a80*/  FFMA.FTZ R120, R13, UR14, -R14.reuse ;  /* 0x0000000e0d787c23 */ /* 0x100fe2000801080e */
[----:B------:R-:W-:Y:S01]  /*2a90*/  FMUL.FTZ R153, R153, R154 ;  /* 0x0000009a99997220 */ /* 0x000fe20000410000 */
[----:B------:R-:W-:Y:S01]  /*2aa0*/  FFMA.FTZ R154, -R155, R155, 1 ;  /* 0x3f8000009b9a7423 */ /* 0x000fe2000001019b */
[----:B-----5:R-:W-:Y:S01]  /*2ab0*/  FMUL.FTZ R155, R167, R210 ;  /* 0x000000d2a79b7220 */ /* 0x020fe20000410000 */
[----:B------:R-:W-:Y:S01]  /*2ac0*/  FFMA.FTZ R210, R129, UR14, -R14 ;  /* 0x0000000e81d27c23 */ /* 0x000fe2000801080e */
[--C-:B-1----:R-:W-:Y:S01]  /*2ad0*/  FADD.FTZ R13, R132, -R8.reuse ;  /* 0x80000008840d7221 */ /* 0x102fe20000010000 */
[----:B------:R-:W-:Y:S01]  /*2ae0*/  FADD.FTZ R132, R134, -R8 ;  /* 0x8000000886847221 */ /* 0x000fe20000010000 */
[--C-:B------:R-:W-:Y:S01]  /*2af0*/  FADD.FTZ R133, R133, -R9.reuse ;  /* 0x8000000985857221 */ /* 0x100fe20000010000 */
[----:B------:R-:W-:Y:S01]  /*2b00*/  FADD.FTZ R217, R135, -R9 ;  /* 0x8000000987d97221 */ /* 0x000fe20000010000 */
[----:B----4-:R-:W-:Y:S01]  /*2b10*/  FMUL.FTZ R13, R178, R13 ;  /* 0x0000000db20d7220 */ /* 0x010fe20000410000 */
        /* <DEDUP_REMOVED lines=11> */
[----:B----4-:R-:W4:Y:S01]  /*2bd0*/  LDS.64 R12, [R5+0x1e2c0] ;  /* 0x01e2c000050c7984 */ /* 0x010f220000000a00 */
[----:B------:R5:W2:Y:S01]  /*2be0*/  MUFU.EX2 R10, R216 ;  /* 0x000000d8000a7308 */ /* 0x000aa20000000800 */
[----:B------:R-:W-:Y:S01]  /*2bf0*/  FMUL.FTZ R132, R124, R133 ;  /* 0x000000857c847220 */ /* 0x000fe20000410000 */
[----:B------:R-:W-:Y:S01]  /*2c00*/  FSEL R158, R227, -INF , P1 ;  /* 0xff800000e39e7808 */ /* 0x000fe20000800000 */
[----:B------:R-:W-:Y:S01]  /*2c10*/  FFMA.FTZ R156, R156, UR14, -R15 ;  /* 0x0000000e9c9c7c23 */ /* 0x000fe2000801080f */
[----:B------:R-:W-:Y:S01]  /*2c20*/  FFMA.FTZ R180, -R180, R180, 1 ;  /* 0x3f800000b4b47423 */ /* 0x000fe200000101b4 */
[----:B------:R-:W-:Y:S01]  /*2c30*/  FMUL.FTZ R135, R135, R132 ;  /* 0x0000008487877220 */ /* 0x000fe20000410000 */
[--C-:B---3--:R-:W-:Y:S01]  /*2c40*/  FADD.FTZ R133, R136, -R6.reuse ;  /* 0x8000000688857221 */ /* 0x108fe20000010000 */
[----:B------:R-:W-:Y:S01]  /*2c50*/  FADD.FTZ R6, R138, -R6 ;  /* 0x800000068a067221 */ /* 0x000fe20000010000 */
[----:B------:R-:W3:Y:S01]  /*2c60*/  MUFU.EX2 R127, R127 ;  /* 0x0000007f007f7308 */ /* 0x000ee20000000800 */
[--C-:B-----5:R-:W-:Y:S01]  /*2c70*/  FADD.FTZ R216, R137, -R7.reuse ;  /* 0x8000000789d87221 */ /* 0x120fe20000010000 */
[----:B------:R-:W-:Y:S01]  /*2c80*/  FADD.FTZ R7, R139, -R7 ;  /* 0x800000078b077221 */ /* 0x000fe20000010000 */
[----:B------:R-:W-:Y:S01]  /*2c90*/  FMUL.FTZ R132, R20, R133 ;  /* 0x0000008514847220 */ /* 0x000fe20000410000 */
[----:B------:R-:W-:Y:S01]  /*2ca0*/  FMUL.FTZ R133, R21, R6 ;  /* 0x0000000615857220 */ /* 0x000fe20000410000 */
[----:B------:R-:W-:Y:S01]  /*2cb0*/  FMUL.FTZ R157, R11, R216 ;  /* 0x000000d80b9d7220 */ /* 0x000fe20000410000 */
[----:B--2---:R-:W-:Y:S01]  /*2cc0*/  FMUL.FTZ R216, R126, R7 ;  /* 0x000000077ed87220 */ /* 0x004fe20000410000 */
[----:B------:R-:W-:Y:S01]  /*2cd0*/  FFMA.FTZ R139, -R220, R220, 1 ;  /* 0x3f800000dc8b7423 */ /* 0x000fe200000101dc */
[----:B------:R-:W2:Y:S01]  /*2ce0*/  LDS.64 R6, [R5+0x1e2e0] ;  /* 0x01e2e00005067984 */ /* 0x000ea20000000a00 */
[----:B------:R-:W5:Y:S01]  /*2cf0*/  MUFU.EX2 R14, R215 ;  /* 0x000000d7000e7308 */ /* 0x000f620000000800 */
[----:B------:R-:W-:Y:S01]  /*2d00*/  FFMA.FTZ R158, R158, UR14, -R15 ;  /* 0x0000000e9e9e7c23 */ /* 0x000fe2000801080f */
[----:B------:R-:W-:Y:S01]  /*2d10*/  FMUL.FTZ R139, R139, R216 ;  /* 0x000000d88b8b7220 */ /* 0x000fe20000410000 */
[----:B------:R-:W-:Y:S01]  /*2d20*/  FFMA.FTZ R138, -R169, R169, 1 ;  /* 0x3f800000a98a7423 */ /* 0x000fe200000101a9 */
[----:B------:R-:W-:Y:S01]  /*2d30*/  FMUL.FTZ R137, R163, R132 ;  /* 0x00000084a3897220 */ /* 0x000fe20000410000 */
[----:B------:R-:W-:Y:S01]  /*2d40*/  FMUL.FTZ R214, R10, R217 ;  /* 0x000000d90ad67220 */ /* 0x000fe20000410000 */
[----:B------:R-:W-:Y:S01]  /*2d50*/  FFMA.FTZ R182, -R182, R182, 1 ;  /* 0x3f800000b6b67423 */ /* 0x000fe200000101b6 */
[----:B------:R-:W-:Y:S01]  /*2d60*/  FMUL.FTZ R138, R138, R133 ;  /* 0x000000858a8a7220 */ /* 0x000fe20000410000 */
[----:B------:R-:W4:Y:S01]  /*2d70*/  MUFU.EX2 R128, R128 ;  /* 0x0000008000807308 */ /* 0x000f220000000800 */
        /* <DEDUP_REMOVED lines=8> */
[----:B---3--:R-:W-:Y:S01]  /*2e00*/  FMUL.FTZ R8, R127, R8 ;  /* 0x000000087f087220 */ /* 0x008fe20000410000 */
[----:B-----5:R-:W-:Y:S01]  /*2e10*/  FMUL.FTZ R143, R14, R143 ;  /* 0x0000008f0e8f7220 */ /* 0x020fe20000410000 */
[----:B------:R-:W-:Y:S01]  /*2e20*/  FFMA.FTZ R9, -R223, R223, 1 ;  /* 0x3f800000df097423 */ /* 0x000fe200000101df */
[----:B------:R-:W-:Y:S01]  /*2e30*/  FFMA.FTZ R140, -R222, R222, 1 ;  /* 0x3f800000de8c7423 */ /* 0x000fe200000101de */
[----:B------:R-:W-:Y:S01]  /*2e40*/  FFMA.FTZ R225, -R225, R225, 1 ;  /* 0x3f800000e1e17423 */ /* 0x000fe200000101e1 */
[----:B------:R-:W-:Y:S01]  /*2e50*/  FMUL.FTZ R142, R142, R143 ;  /* 0x0000008f8e8e7220 */ /* 0x000fe20000410000 */
[----:B------:R-:W-:Y:S01]  /*2e60*/  FMUL.FTZ R9, R9, R8 ;  /* 0x0000000809097220 */ /* 0x000fe20000410000 */
[----:B------:R-:W1:Y:S01]  /*2e70*/  MUFU.EX2 R125, R125 ;  /* 0x0000007d007d7308 */ /* 0x000e620000000800 */
[--C-:B----4-:R-:W-:Y:S01]  /*2e80*/  FADD.FTZ R143, R145, -R13.reuse ;  /* 0x8000000d918f7221 */ /* 0x110fe20000010000 */
        /* <DEDUP_REMOVED lines=266> */
.L_x_124:
        /* <DEDUP_REMOVED lines=46> */
.L_x_125:
        /* <DEDUP_REMOVED lines=12> */
.L_x_115:
        /* <DEDUP_REMOVED lines=66> */
[----:B--2-4-:R-:W-:Y:S05]  /*46f0*/  CALL.ABS.NOINC R2 ;  /* 0x0000000002007343 */ /* 0x014fea0003c00000 */
.L_x_127:
        /* <DEDUP_REMOVED lines=17> */
[----:B--2-4-:R-:W-:Y:S05]  /*4810*/  CALL.ABS.NOINC R2 ;  /* 0x0000000002007343 */ /* 0x014fea0003c00000 */
.L_x_128:
        /* <DEDUP_REMOVED lines=17> */
[----:B--2-4-:R-:W-:Y:S05]  /*4930*/  CALL.ABS.NOINC R2 ;  /* 0x0000000002007343 */ /* 0x014fea0003c00000 */
.L_x_129:
[----:B------:R-:W-:-:S13]  /*4940*/  LOP3.LUT P6, RZ, R228, 0x1bf, RZ, 0xc0, !PT ;  /* 0x000001bfe4ff7812 */ /* 0x000fda00078cc0ff */
[----:B------:R-:W-:Y:S05]  /*4950*/  @!P6 BRA `(.L_x_130) ;  /* 0x000000000040e947 */ /* 0x000fea0003800000 */
[----:B-1----:R-:W-:Y:S01]  /*4960*/  MOV R0, 0x0 ;  /* 0x0000000000007802 */ /* 0x002fe20000000f00 */
        /* <DEDUP_REMOVED lines=15> */
.L_x_130:
        /* <DEDUP_REMOVED lines=91> */
[----:B------:R-:W5:Y:S01]  /*5010*/  S2UR UR12, SR_CTAID.Z ;  /* 0x00000000000c79c3 */ /* 0x000f620000002700 */
        /* <DEDUP_REMOVED lines=16> */
[----:B-----5:R-:W-:Y:S01]  /*5120*/  UMOV UR44, UR12 ;  /* 0x0000000c002c7c82 */ /* 0x020fe20008000000 */
        /* <DEDUP_REMOVED lines=11> */
.L_x_132:
[----:B------:R-:W-:Y:S05]  /*51e0*/  BSYNC B0 ;  /* 0x0000000000007941 */ /* 0x000fea0003800000 */
.L_x_131:
[----:B------:R-:W-:-:S04]  /*51f0*/  DEPBAR.LE SB0, 0x0 ;  /* 0x000080000000791a */ /* 0x000fc80000000000 */
[----:B------:R-:W-:Y:S05]  /*5200*/  EXIT ;  /* 0x000000000000794d */ /* 0x000fea0003800000 */
.L_x_105:
        /* <DEDUP_REMOVED lines=13> */
[----:B------:R-:W-:Y:S01]  /*52e0*/  ULDC UR17, c[0x0][0x280] ;  /* 0x0000a00000117ab9 */ /* 0x000fe20000000800 */
[----:B------:R-:W-:Y:S01]  /*52f0*/  ULDC.64 UR10, c[0x0][0x2d8] ;  /* 0x0000b600000a7ab9 */ /* 0x000fe20000000a00 */
[----:B------:R-:W-:Y:S01]  /*5300*/  UISETP.GE.AND UP1, UPT, UR17, 0x1, UPT ;  /* 0x000000011100788c */ /* 0x000fe2000bf26270 */
[----:B------:R-:W-:Y:S01]  /*5310*/  ULDC UR15, c[0x0][0x288] ;  /* 0x0000a200000f7ab9 */ /* 0x000fe20000000800 */
[----:B------:R-:W-:Y:S01]  /*5320*/  USHF.R.S32.HI UR6, URZ, 0x1f, UR9 ;  /* 0x0000001f3f067899 */ /* 0x000fe20008011409 */
[----:B------:R-:W-:-:S03]  /*5330*/  ULDC.64 UR12, c[0x0][0x2e0] ;  /* 0x0000b800000c7ab9 */ /* 0x000fc60000000a00 */
[----:B------:R-:W-:Y:S01]  /*5340*/  PLOP3.LUT P1, PT, PT, PT, UP1, 0x80, 0x0 ;  /* 0x000000000000781c */ /* 0x000fe20003f2f018 */
[----:B------:R-:W-:Y:S01]  /*5350*/  UIMAD UR6, UR6, UR12, URZ ;  /* 0x0000000c060672a4 */ /* 0x000fe2000f8e023f */
[----:B------:R-:W-:-:S03]  /*5360*/  ELECT P0, URZ, PT ;  /* 0x00000000003f782f */ /* 0x000fc60003800000 */
[----:B------:R-:W-:Y:S02]  /*5370*/  UIMAD UR14, UR9, UR13, UR6 ;  /* 0x0000000d090e72a4 */ /* 0x000fe4000f8e0206 */
[----:B-1----:R-:W-:Y:S02]  /*5380*/  USHF.R.S32.HI UR8, URZ, 0x1f, UR16 ;  /* 0x0000001f3f087899 */ /* 0x002fe40008011410 */
[----:B------:R-:W-:Y:S02]  /*5390*/  UIMAD.WIDE.U32 UR4, UR16, UR10, URZ ;  /* 0x0000000a100472a5 */ /* 0x000fe4000f8e003f */
[----:B------:R-:W-:-:S04]  /*53a0*/  UIMAD UR7, UR8, UR10, URZ ;  /* 0x0000000a080772a4 */ /* 0x000fc8000f8e023f */
[----:B------:R-:W-:Y:S02]  /*53b0*/  UIMAD UR7, UR16, UR11, UR7 ;  /* 0x0000000b100772a4 */ /* 0x000fe4000f8e0207 */
[----:B------:R-:W-:Y:S02]  /*53c0*/  UIMAD UR11, UR9, UR15, URZ ;  /* 0x0000000f090b72a4 */ /* 0x000fe4000f8e023f */
[----:B------:R-:W-:Y:S02]  /*53d0*/  UIADD3 UR5, UR5, UR7, URZ ;  /* 0x0000000705057290 */ /* 0x000fe4000fffe03f */
[----:B------:R-:W-:Y:S02]  /*53e0*/  UIADD3 UR10, UP0, UR11, UR16, URZ ;  /* 0x000000100b0a7290 */ /* 0x000fe4000ff1e03f */
[----:B------:R-:W-:Y:S02]  /*53f0*/  UIMAD.WIDE.U32 UR6, UR9, UR12, UR4 ;  /* 0x0000000c090672a5 */ /* 0x000fe4000f8e0004 */
[----:B------:R-:W-:Y:S01]  /*5400*/  ULEA.HI.X.SX32 UR11, UR11, UR8, 0x1, UP0 ;  /* 0x000000080b0b7291 */ /* 0x000fe200080f0e3f */
[----:B------:R-:W-:Y:S11]  /*5410*/  @!P1 EXIT ;  /* 0x000000000000994d */ /* 0x000ff60003800000 */
[----:B------:R-:W1:Y:S01]  /*5420*/  S2R R3, SR_TID.X ;  /* 0x0000000000037919 */ /* 0x000e620000002100 */
[----:B------:R-:W-:Y:S01]  /*5430*/  UIADD3 UR4, UR17, 0x3f, URZ ;  /* 0x0000003f11047890 */ /* 0x000fe2000fffe03f */
[----:B------:R-:W2:Y:S01]  /*5440*/  S2UR UR27, SR_CTAID.X ;  /* 0x00000000001b79c3 */ /* 0x000ea20000002500 */
[----:B------:R-:W-:Y:S02]  /*5450*/  UISETP.GE.AND UP0, UPT, UR17, 0x41, UPT ;  /* 0x000000411100788c */ /* 0x000fe4000bf06270 */
[----:B------:R-:W-:Y:S02]  /*5460*/  USHF.R.S32.HI UR5, URZ, 0x1f, UR4 ;  /* 0x0000001f3f057899 */ /* 0x000fe40008011404 */
[----:B------:R-:W-:Y:S02]  /*5470*/  UIADD3 UR14, UR7, UR14, URZ ;  /* 0x0000000e070e7290 */ /* 0x000fe4000fffe03f */
[----:B------:R-:W-:Y:S01]  /*5480*/  ULEA.HI UR5, UR5, UR4, URZ, 0x6 ;  /* 0x0000000405057291 */ /* 0x000fe2000f8f303f */
[----:B------:R-:W-:Y:S01]  /*5490*/  PLOP3.LUT P1, PT, PT, PT, UP0, 0x80, 0x0 ;  /* 0x000000000000781c */ /* 0x000fe20003f2f008 */
[----:B------:R-:W-:Y:S01]  /*54a0*/  ULDC.64 UR28, c[0x0][0x208] ;  /* 0x00008200001c7ab9 */ /* 0x000fe20000000a00 */
[----:B------:R-:W-:Y:S01]  /*54b0*/  ULDC UR4, c[0x0][0x760] ;  /* 0x0001d80000047ab9 */ /* 0x000fe20000000800 */
[----:B------:R-:W-:-:S02]  /*54c0*/  USHF.R.S32.HI UR5, URZ, 0x6, UR5 ;  /* 0x000000063f057899 */ /* 0x000fc40008011405 */
[----:B------:R-:W-:Y:S02]  /*54d0*/  UIMAD UR15, UR15, UR4, URZ ;  /* 0x000000040f0f72a4 */ /* 0x000fe4000f8e023f */
[----:B------:R-:W-:Y:S01]  /*54e0*/  UISETP.LT.AND UP1, UPT, UR5, 0x1, UPT ;  /* 0x000000010500788c */ /* 0x000fe2000bf21270 */
[----:B------:R-:W-:-:S03]  /*54f0*/  UMOV UR4, URZ ;  /* 0x0000003f00047c82 */ /* 0x000fc60008000000 */
[----:B------:R-:W-:-:S04]  /*5500*/  USEL UR18, UR5, 0x1, !UP1 ;  /* 0x0000000105127887 */ /* 0x000fc8000c800000 */
[----:B------:R-:W-:Y:S01]  /*5510*/  ULOP3.LUT UR35, UR18, 0x1, URZ, 0xc0, !UPT ;  /* 0x0000000112237892 */ /* 0x000fe2000f8ec03f */
[----:B-1----:R-:W-:Y:S01]  /*5520*/  LOP3.LUT R0, R3, 0x1f, RZ, 0xc0, !PT ;  /* 0x0000001f03007812 */ /* 0x002fe200078ec0ff */
[----:B--2---:R-:W-:Y:S10]  /*5530*/  @!P1 BRA `(.L_x_134) ;  /* 0x0000000800ac9947 */ /* 0x004ff40003800000 */
[----:B------:R-:W-:Y:S01]  /*5540*/  ULDC.64 UR24, c[0x0][0x2c0] ;  /* 0x0000b00000187ab9 */ /* 0x000fe20000000a00 */
[----:B------:R-:W-:Y:S02]  /*5550*/  UIADD3 UR18, UR18, -UR35, URZ ;  /* 0x8000002312127290 */ /* 0x000fe4000fffe03f */
        /* <DEDUP_REMOVED lines=9> */
[----:B------:R-:W-:-:S12]  /*55f0*/  UIADD3.X UR25, URZ, UR25, URZ, UP2, !UPT ;  /* 0x000000193f197290 */ /* 0x000fd800097fe43f */
.L_x_159:
[----:B------:R-:W-:Y:S01]  /*5600*/  UIMAD UR19, UR15, UR4, URZ ;  /* 0x000000040f1372a4 */ /* 0x000fe2000f8e023f */
[----:B------:R-:W-:Y:S01]  /*5610*/  ISETP.NE.AND P1, PT, R0, RZ, PT ;  /* 0x000000ff0000720c */ /* 0x000fe20003f25270 */
[----:B------:R-:W-:Y:S01]  /*5620*/  ULDC.64 UR8, c[0x0][0x768] ;  /* 0x0001da0000087ab9 */ /* 0x000fe20000000a00 */
[----:B------:R-:W-:Y:S01]  /*5630*/  UIMAD UR12, UR5, 0x3000, URZ ;  /* 0x00003000050c78a4 */ /* 0x000fe2000f8e023f */
[----:B------:R-:W-:Y:S01]  /*5640*/  BSSY B0, `(.L_x_135) ;  /* 0x0000012000007945 */ /* 0x000fe20003800000 */
[----:B------:R-:W-:Y:S02]  /*5650*/  UIADD3 UR13, UP0, UR19, UR10, URZ ;  /* 0x0000000a130d7290 */ /* 0x000fe4000ff1e03f */
[----:B------:R-:W-:Y:S02]  /*5660*/  UIADD3 UR18, UR18, -0x2, URZ ;  /* 0xfffffffe12127890 */ /* 0x000fe4000fffe03f */
[----:B------:R-:W-:Y:S02]  /*5670*/  ULEA.HI.X.SX32 UR16, UR19, UR11, 0x1, UP0 ;  /* 0x0000000b13107291 */ /* 0x000fe400080f0e3f */
[----:B------:R-:W-:-:S02]  /*5680*/  ULEA UR17, UP0, UR13, UR8, 0x2 ;  /* 0x000000080d117291 */ /* 0x000fc4000f80103f */
[----:B------:R-:W-:Y:S01]  /*5690*/  UIMAD.WIDE UR32, UR12, 0x4, UR20 ;  /* 0x000000040c2078a5 */ /* 0x000fe2000f8e0214 */
[----:B------:R-:W-:Y:S01]  /*56a0*/  ISETP.NE.AND P2, PT, RZ, UR18, PT ;  /* 0x00000012ff007c0c */ /* 0x000fe2000bf45270 */
[----:B------:R-:W-:Y:S02]  /*56b0*/  ULEA.HI.X UR16, UR13, UR9, UR16, 0x2, UP0 ;  /* 0x000000090d107291 */ /* 0x000fe400080f1410 */
[----:B------:R-:W-:Y:S01]  /*56c0*/  UIMAD.WIDE UR30, UR12, 0x4, UR22 ;  /* 0x000000040c1e78a5 */ /* 0x000fe2000f8e0216 */
[----:B-1----:R-:W-:Y:S01]  /*56d0*/  IMAD.U32 R2, RZ, RZ, UR17 ;  /* 0x00000011ff027e24 */ /* 0x002fe2000f8e00ff */
[----:B------:R-:W-:Y:S02]  /*56e0*/  UIMAD.WIDE UR12, UR12, 0x4, UR24 ;  /* 0x000000040c0c78a5 */ /* 0x000fe4000f8e0218 */
[----:B------:R-:W-:Y:S01]  /*56f0*/  IMAD.U32 R3, RZ, RZ, UR16 ;  /* 0x00000010ff037e24 */ /* 0x000fe2000f8e00ff */
[----:B------:R-:W-:Y:S09]  /*5700*/  @P1 BRA `(.L_x_136) ;  /* 0x0000000000141947 */ /* 0x000ff20003800000 */
.L_x_137:
[----:B------:R-:W2:Y:S04]  /*5710*/  LDG.E.STRONG.GPU R4, desc[UR28][R2.64] ;  /* 0x0000001c02047981 */ /* 0x000ea8000c1ef900 */
[----:B--2---:R-:W-:Y:S01]  /*5720*/  CCTL.IVALL ;  /* 0x00000000ff00798f */ /* 0x004fe20002000000 */
[----:B------:R-:W-:Y:S05]  /*5730*/  YIELD ;  /* 0x0000000000007946 */ /* 0x000fea0003800000 */
[----:B------:R-:W-:-:S13]  /*5740*/  ISETP.NE.AND P3, PT, R4, UR27, PT ;  /* 0x0000001b04007c0c */ /* 0x000fda000bf65270 */
[----:B------:R-:W-:Y:S05]  /*5750*/  @P3 BRA `(.L_x_137) ;  /* 0xfffffffc00ec3947 */ /* 0x000fea000383ffff */
.L_x_136:
[----:B------:R-:W-:Y:S05]  /*5760*/  BSYNC B0 ;  /* 0x0000000000007941 */ /* 0x000fea0003800000 */
.L_x_135:
[----:B------:R-:W-:-:S03]  /*5770*/  UMOV UR16, 0xffffffff ;  /* 0xffffffff00107882 */ /* 0x000fc60000000000 */
[----:B------:R-:W-:Y:S05]  /*5780*/  BRA.DIV UR16, `(.L_x_138) ;  /* 0x0000003210a87947 */ /* 0x000fea000b800000 */
[----:B------:R-:W-:Y:S01]  /*5790*/  NOP ;  /* 0x0000000000007918 */ /* 0x000fe20000000000 */
.L_x_206:
[----:B------:R-:W-:Y:S05]  /*57a0*/  WARPSYNC.ALL ;  /* 0x0000000000007948 */ /* 0x000fea0003800000 */
[----:B------:R-:W-:Y:S06]  /*57b0*/  BAR.SYNC.DEFER_BLOCKING 0xd, 0xa0 ;  /* 0x0342800000007b1d */ /* 0x000fec0000010000 */
[----:B------:R-:W-:Y:S04]  /*57c0*/  BSSY B0, `(.L_x_139) ;  /* 0x0000011000007945 */ /* 0x000fe80003800000 */
[----:B------:R-:W-:Y:S05]  /*57d0*/  @!P0 BRA `(.L_x_140) ;  /* 0x00000000003c8947 */ /* 0x000fea0003800000 */
[----:B------:R-:W1:Y:S01]  /*57e0*/  S2UR UR36, SR_CgaCtaId ;  /* 0x00000000002479c3 */ /* 0x000e620000008800 */
[----:B------:R-:W-:Y:S01]  /*57f0*/  UIMAD UR26, UR4, 0x1800, URZ ;  /* 0x00001800041a78a4 */ /* 0x000fe2000f8e023f */
        /* <DEDUP_REMOVED lines=13> */
.L_x_140:
[----:B------:R-:W-:Y:S05]  /*58d0*/  BSYNC B0 ;  /* 0x0000000000007941 */ /* 0x000fea0003800000 */
.L_x_139:
        /* <DEDUP_REMOVED lines=13> */
.L_x_142:
[----:B------:R-:W-:Y:S05]  /*59b0*/  BSYNC B0 ;  /* 0x0000000000007941 */ /* 0x000fea0003800000 */
.L_x_141:
[----:B------:R-:W-:Y:S06]  /*59c0*/  BAR.ARV 0xa, 0xa0 ;  /* 0x0282800000007b1d */ /* 0x000fec0000002000 */
[----:B------:R-:W-:Y:S04]  /*59d0*/  BSSY B0, `(.L_x_143) ;  /* 0x0000003000007945 */ /* 0x000fe80003800000 */
[----:B------:R-:W-:Y:S05]  /*59e0*/  @!P0 BRA `(.L_x_144) ;  /* 0x0000000000048947 */ /* 0x000fea0003800000 */
[----:B------:R-:W-:-:S04]  /*59f0*/  DEPBAR.LE SB0, 0x0 ;  /* 0x000080000000791a */ /* 0x000fc80000000000 */
.L_x_144:
[----:B------:R-:W-:Y:S05]  /*5a00*/  BSYNC B0 ;  /* 0x0000000000007941 */ /* 0x000fea0003800000 */
.L_x_143:
[----:B------:R-:W-:Y:S06]  /*5a10*/  BAR.ARV 0xb, 0xa0 ;  /* 0x02c2800000007b1d */ /* 0x000fec0000002000 */
[----:B------:R-:W-:Y:S01]  /*5a20*/  NOP ;  /* 0x0000000000007918 */ /* 0x000fe20000000000 */
[----:B------:R-:W-:Y:S04]  /*5a30*/  BSSY B0, `(.L_x_145) ;  /* 0x0000011000007945 */ /* 0x000fe80003800000 */
[----:B------:R-:W-:Y:S05]  /*5a40*/  @P1 BRA `(.L_x_146) ;  /* 0x00000000003c1947 */ /* 0x000fea0003800000 */
[----:B------:R-:W-:Y:S01]  /*5a50*/  @!PT LDS RZ, [RZ] ;  /* 0x00000000fffff984 */ /* 0x000fe20000000800 */
[----:B------:R-:W-:Y:S01]  /*5a60*/  @!PT LDS RZ, [RZ] ;  /* 0x00000000fffff984 */ /* 0x000fe20000000800 */
[----:B------:R-:W-:Y:S01]  /*5a70*/  @!PT LDS RZ, [RZ] ;  /* 0x00000000fffff984 */ /* 0x000fe20000000800 */
[----:B------:R-:W-:Y:S01]  /*5a80*/  @!PT LDS RZ, [RZ] ;  /* 0x00000000fffff984 */ /* 0x000fe20000000800 */
[----:B------:R1:W-:Y:S06]  /*5a90*/  MEMBAR.ALL.CTA ;  /* 0x0000000000007992 */ /* 0x0003ec0000008000 */
[----:B-1----:R-:W-:Y:S06]  /*5aa0*/  MEMBAR.ALL.GPU ;  /* 0x0000000000007992 */ /* 0x002fec000000a000 */
[----:B------:R-:W-:-:S00]  /*5ab0*/  ERRBAR ;  /* 0x00000000000079ab */ /* 0x000fc00000000000 */
[----:B------:R-:W-:Y:S06]  /*5ac0*/  CGAERRBAR ;  /* 0x00000000000075ab */ /* 0x000fec0000000000 */
[----:B012345:R-:W-:Y:S01]  /*5ad0*/  CCTL.IVALL ;  /* 0x00000000ff00798f */ /* 0x03ffe20002000000 */
[----:B------:R-:W1:Y:S01]  /*5ae0*/  S2R R4, SR_LANEID ;  /* 0x0000000000047919 */ /* 0x000e620000000000 */
[----:B------:R-:W-:Y:S02]  /*5af0*/  VOTEU.ANY UR16, UPT, PT ;  /* 0x0000000000107886 */ /* 0x000fe400038e0100 */
[----:B------:R-:W-:-:S02]  /*5b00*/  UFLO.U32 UR17, UR16 ;  /* 0x00000010001172bd */ /* 0x000fc400080e0000 */
[----:B------:R-:W2:Y:S04]  /*5b10*/  POPC R5, UR16 ;  /* 0x0000001000057d09 */ /* 0x000ea80008000000 */
[----:B-1----:R-:W-:-:S13]  /*5b20*/  ISETP.EQ.U32.AND P3, PT, R4, UR17, PT ;  /* 0x0000001104007c0c */ /* 0x002fda000bf62070 */
[----:B--2---:R1:W-:Y:S02]  /*5b30*/  @P3 REDG.E.ADD.S32.STRONG.GPU desc[UR28][R2.64], R5 ;  /* 0x000000050200398e */ /* 0x0043e4000c10e39c */
.L_x_146:
[----:B------:R-:W-:Y:S05]  /*5b40*/  BSYNC B0 ;  /* 0x0000000000007941 */ /* 0x000fea0003800000 */
.L_x_145:
[----:B------:R-:W-:Y:S01]  /*5b50*/  UIADD3 UR19, UR15, UR19, URZ ;  /* 0x000000130f137290 */ /* 0x000fe2000fffe03f */
[----:B------:R-:W-:Y:S03]  /*5b60*/  BSSY B0, `(.L_x_147) ;  /* 0x000000d000007945 */ /* 0x000fe60003800000 */
[----:B------:R-:W-:-:S04]  /*5b70*/  UIADD3 UR16, UP0, UR19, UR10, URZ ;  /* 0x0000000a13107290 */ /* 0x000fc8000ff1e03f */
[----:B------:R-:W-:Y:S02]  /*5b80*/  ULEA.HI.X.SX32 UR19, UR19, UR11, 0x1, UP0 ;  /* 0x0000000b13137291 */ /* 0x000fe400080f0e3f */
[----:B------:R-:W-:-:S04]  /*5b90*/  ULEA UR8, UP0, UR16, UR8, 0x2 ;  /* 0x0000000810087291 */ /* 0x000fc8000f80103f */
[----:B------:R-:W-:Y:S02]  /*5ba0*/  ULEA.HI.X UR19, UR16, UR9, UR19, 0x2, UP0 ;  /* 0x0000000910137291 */ /* 0x000fe400080f1413 */
[----:B-1----:R-:W-:-:S04]  /*5bb0*/  MOV R2, UR8 ;  /* 0x0000000800027c02 */ /* 0x002fc80008000f00 */
[----:B------:R-:W-:Y:S01]  /*5bc0*/  IMAD.U32 R3, RZ, RZ, UR19 ;  /* 0x00000013ff037e24 */ /* 0x000fe2000f8e00ff */
[----:B------:R-:W-:Y:S06]  /*5bd0*/  @P1 BRA `(.L_x_148) ;  /* 0x0000000000141947 */ /* 0x000fec0003800000 */
.L_x_149:
[----:B------:R-:W2:Y:S04]  /*5be0*/  LDG.E.STRONG.GPU R4, desc[UR28][R2.64] ;  /* 0x0000001c02047981 */ /* 0x000ea8000c1ef900 */
[----:B--2---:R-:W-:Y:S01]  /*5bf0*/  CCTL.IVALL ;  /* 0x00000000ff00798f */ /* 0x004fe20002000000 */
[----:B------:R-:W-:Y:S05]  /*5c00*/  YIELD ;  /* 0x0000000000007946 */ /* 0x000fea0003800000 */
[----:B------:R-:W-:-:S13]  /*5c10*/  ISETP.NE.AND P3, PT, R4, UR27, PT ;  /* 0x0000001b04007c0c */ /* 0x000fda000bf65270 */
[----:B------:R-:W-:Y:S05]  /*5c20*/  @P3 BRA `(.L_x_149) ;  /* 0xfffffffc00ec3947 */ /* 0x000fea000383ffff */
.L_x_148:
[----:B------:R-:W-:Y:S05]  /*5c30*/  BSYNC B0 ;  /* 0x0000000000007941 */ /* 0x000fea0003800000 */
.L_x_147:
[----:B------:R-:W-:-:S03]  /*5c40*/  UMOV UR8, 0xffffffff ;  /* 0xffffffff00087882 */ /* 0x000fc60000000000 */
[----:B------:R-:W-:Y:S05]  /*5c50*/  BRA.DIV UR8, `(.L_x_150) ;  /* 0x0000002e08907947 */ /* 0x000fea000b800000 */
[----:B------:R-:W-:Y:S01]  /*5c60*/  NOP ;  /* 0x0000000000007918 */ /* 0x000fe20000000000 */
.L_x_209:
[----:B------:R-:W-:Y:S05]  /*5c70*/  WARPSYNC.ALL ;  /* 0x0000000000007948 */ /* 0x000fea0003800000 */
        /* <DEDUP_REMOVED lines=12> */
.L_x_152:
[----:B------:R-:W-:Y:S05]  /*5d40*/  BSYNC B0 ;  /* 0x0000000000007941 */ /* 0x000fea0003800000 */
.L_x_151:
        /* <DEDUP_REMOVED lines=13> */
.L_x_154:
[----:B------:R-:W-:Y:S05]  /*5e20*/  BSYNC B0 ;  /* 0x0000000000007941 */ /* 0x000fea0003800000 */
.L_x_153:
[----:B------:R-:W-:Y:S06]  /*5e30*/  BAR.ARV 0xa, 0xa0 ;  /* 0x0282800000007b1d */ /* 0x000fec0000002000 */
[----:B------:R-:W-:Y:S04]  /*5e40*/  BSSY B0, `(.L_x_155) ;  /* 0x0000003000007945 */ /* 0x000fe80003800000 */
[----:B------:R-:W-:Y:S05]  /*5e50*/  @!P0 BRA `(.L_x_156) ;  /* 0x0000000000048947 */ /* 0x000fea0003800000 */
[----:B------:R-:W-:-:S04]  /*5e60*/  DEPBAR.LE SB0, 0x0 ;  /* 0x000080000000791a */ /* 0x000fc80000000000 */
.L_x_156:
[----:B------:R-:W-:Y:S05]  /*5e70*/  BSYNC B0 ;  /* 0x0000000000007941 */ /* 0x000fea0003800000 */
.L_x_155:
[----:B------:R-:W-:Y:S06]  /*5e80*/  BAR.ARV 0xb, 0xa0 ;  /* 0x02c2800000007b1d */ /* 0x000fec0000002000 */
[----:B------:R-:W-:Y:S01]  /*5e90*/  NOP ;  /* 0x0000000000007918 */ /* 0x000fe20000000000 */
[----:B------:R-:W-:Y:S04]  /*5ea0*/  BSSY B0, `(.L_x_157) ;  /* 0x0000011000007945 */ /* 0x000fe80003800000 */
[----:B------:R-:W-:Y:S05]  /*5eb0*/  @P1 BRA `(.L_x_158) ;  /* 0x00000000003c1947 */ /* 0x000fea0003800000 */
[----:B------:R-:W1:Y:S01]  /*5ec0*/  S2R R4, SR_LANEID ;  /* 0x0000000000047919 */ /* 0x000e620000000000 */
[----:B------:R-:W-:Y:S01]  /*5ed0*/  @!PT LDS RZ, [RZ] ;  /* 0x00000000fffff984 */ /* 0x000fe20000000800 */
[----:B------:R-:W-:Y:S01]  /*5ee0*/  @!PT LDS RZ, [RZ] ;  /* 0x00000000fffff984 */ /* 0x000fe20000000800 */
[----:B------:R-:W-:Y:S01]  /*5ef0*/  @!PT LDS RZ, [RZ] ;  /* 0x00000000fffff984 */ /* 0x000fe20000000800 */
[----:B------:R-:W-:Y:S01]  /*5f00*/  @!PT LDS RZ, [RZ] ;  /* 0x00000000fffff984 */ /* 0x000fe20000000800 */
[----:B------:R2:W-:Y:S06]  /*5f10*/  MEMBAR.ALL.CTA ;  /* 0x0000000000007992 */ /* 0x0005ec0000008000 */
[----:B--2---:R-:W-:Y:S06]  /*5f20*/  MEMBAR.ALL.GPU ;  /* 0x0000000000007992 */ /* 0x004fec000000a000 */
[----:B------:R-:W-:-:S00]  /*5f30*/  ERRBAR ;  /* 0x00000000000079ab */ /* 0x000fc00000000000 */
[----:B------:R-:W-:Y:S06]  /*5f40*/  CGAERRBAR ;  /* 0x00000000000075ab */ /* 0x000fec0000000000 */
[----:B012345:R-:W-:Y:S01]  /*5f50*/  CCTL.IVALL ;  /* 0x00000000ff00798f */ /* 0x03ffe20002000000 */
[----:B------:R-:W-:Y:S02]  /*5f60*/  VOTEU.ANY UR8, UPT, PT ;  /* 0x0000000000087886 */ /* 0x000fe400038e0100 */
[----:B------:R-:W-:Y:S02]  /*5f70*/  UFLO.U32 UR9, UR8 ;  /* 0x00000008000972bd */ /* 0x000fe400080e0000 */
[----:B------:R-:W2:Y:S04]  /*5f80*/  POPC R5, UR8 ;  /* 0x0000000800057d09 */ /* 0x000ea80008000000 */
[----:B-1----:R-:W-:-:S13]  /*5f90*/  ISETP.EQ.U32.AND P1, PT, R4, UR9, PT ;  /* 0x0000000904007c0c */ /* 0x002fda000bf22070 */
[----:B--2---:R1:W-:Y:S02]  /*5fa0*/  @P1 REDG.E.ADD.S32.STRONG.GPU desc[UR28][R2.64], R5 ;  /* 0x000000050200198e */ /* 0x0043e4000c10e39c */
.L_x_158:
[----:B------:R-:W-:Y:S05]  /*5fb0*/  BSYNC B0 ;  /* 0x0000000000007941 */ /* 0x000fea0003800000 */
.L_x_157:
[----:B------:R-:W-:Y:S02]  /*5fc0*/  UIADD3 UR4, UR4, 0x2, URZ ;  /* 0x0000000204047890 */ /* 0x000fe4000fffe03f */
[----:B------:R-:W-:Y:S01]  /*5fd0*/  UIADD3 UR5, UR5, 0x1, URZ ;  /* 0x0000000105057890 */ /* 0x000fe2000fffe03f */
[----:B------:R-:W-:Y:S11]  /*5fe0*/  @P2 BRA `(.L_x_159) ;  /* 0xfffffff400842947 */ /* 0x000ff6000383ffff */
.L_x_134:
[----:B------:R-:W-:-:S13]  /*5ff0*/  ISETP.NE.AND P1, PT, RZ, UR35, PT ;  /* 0x00000023ff007c0c */ /* 0x000fda000bf25270 */
[----:B------:R-:W-:Y:S05]  /*6000*/  @!P1 EXIT ;  /* 0x000000000000994d */ /* 0x000fea0003800000 */
[----:B------:R-:W-:Y:S01]  /*6010*/  UIMAD UR5, UR15, UR4, URZ ;  /* 0x000000040f0572a4 */ /* 0x000fe2000f8e023f */
[----:B------:R-:W-:Y:S01]  /*6020*/  ISETP.NE.AND P1, PT, R0, RZ, PT ;  /* 0x000000ff0000720c */ /* 0x000fe20003f25270 */
[----:B------:R-:W-:Y:S01]  /*6030*/  ULDC.64 UR12, c[0x0][0x768] ;  /* 0x0001da00000c7ab9 */ /* 0x000fe20000000a00 */
[----:B------:R-:W-:Y:S01]  /*6040*/  BSSY B0, `(.L_x_160) ;  /* 0x000000d000007945 */ /* 0x000fe20003800000 */
[----:B------:R-:W-:-:S04]  /*6050*/  UIADD3 UR8, UP0, UR5, UR10, URZ ;  /* 0x0000000a05087290 */ /* 0x000fc8000ff1e03f */
[----:B------:R-:W-:Y:S02]  /*6060*/  ULEA.HI.X.SX32 UR5, UR5, UR11, 0x1, UP0 ;  /* 0x0000000b05057291 */ /* 0x000fe400080f0e3f */
[----:B------:R-:W-:-:S04]  /*6070*/  ULEA UR9, UP0, UR8, UR12, 0x2 ;  /* 0x0000000c08097291 */ /* 0x000fc8000f80103f */
[----:B------:R-:W-:Y:S02]  /*6080*/  ULEA.HI.X UR5, UR8, UR13, UR5, 0x2, UP0 ;  /* 0x0000000d08057291 */ /* 0x000fe400080f1405 */
[----:B-1----:R-:W-:-:S04]  /*6090*/  IMAD.U32 R2, RZ, RZ, UR9 ;  /* 0x00000009ff027e24 */ /* 0x002fc8000f8e00ff */
[----:B------:R-:W-:Y:S01]  /*60a0*/  IMAD.U32 R3, RZ, RZ, UR5 ;  /* 0x00000005ff037e24 */ /* 0x000fe2000f8e00ff */
[----:B------:R-:W-:Y:S06]  /*60b0*/  @P1 BRA `(.L_x_161) ;  /* 0x0000000000141947 */ /* 0x000fec0003800000 */
.L_x_162:
[----:B------:R-:W2:Y:S04]  /*60c0*/  LDG.E.STRONG.GPU R0, desc[UR28][R2.64] ;  /* 0x0000001c02007981 */ /* 0x000ea8000c1ef900 */
[----:B--2---:R-:W-:Y:S01]  /*60d0*/  CCTL.IVALL ;  /* 0x00000000ff00798f */ /* 0x004fe20002000000 */
[----:B------:R-:W-:Y:S05]  /*60e0*/  YIELD ;  /* 0x0000000000007946 */ /* 0x000fea0003800000 */
[----:B------:R-:W-:-:S13]  /*60f0*/  ISETP.NE.AND P2, PT, R0, UR27, PT ;  /* 0x0000001b00007c0c */ /* 0x000fda000bf45270 */
[----:B------:R-:W-:Y:S05]  /*6100*/  @P2 BRA `(.L_x_162) ;  /* 0xfffffffc00ec2947 */ /* 0x000fea000383ffff */
.L_x_161:
[----:B------:R-:W-:Y:S05]  /*6110*/  BSYNC B0 ;  /* 0x0000000000007941 */ /* 0x000fea0003800000 */
.L_x_160:
[----:B------:R-:W-:-:S03]  /*6120*/  UMOV UR5, 0xffffffff ;  /* 0xffffffff00057882 */ /* 0x000fc60000000000 */
[----:B------:R-:W-:Y:S05]  /*6130*/  BRA.DIV UR5, `(.L_x_163) ;  /* 0x0000002a05747947 */ /* 0x000fea000b800000 */
[----:B------:R-:W-:Y:S01]  /*6140*/  NOP ;  /* 0x0000000000007918 */ /* 0x000fe20000000000 */
.L_x_212:
[----:B------:R-:W-:Y:S01]  /*6150*/  IMAD.U32 R6, RZ, RZ, UR4 ;  /* 0x00000004ff067e24 */ /* 0x000fe2000f8e00ff */
[----:B------:R-:W-:Y:S05]  /*6160*/  WARPSYNC.ALL ;  /* 0x0000000000007948 */ /* 0x000fea0003800000 */
[----:B------:R-:W-:Y:S01]  /*6170*/  BAR.SYNC.DEFER_BLOCKING 0xd, 0xa0 ;  /* 0x0342800000007b1d */ /* 0x000fe20000010000 */
[----:B------:R-:W-:-:S05]  /*6180*/  IMAD R6, R6, 0x1800, RZ ;  /* 0x0000180006067824 */ /* 0x000fca00078e02ff */
[----:B------:R-:W-:Y:S04]  /*6190*/  BSSY B0, `(.L_x_164) ;  /* 0x0000012000007945 */ /* 0x000fe80003800000 */
[----:B------:R-:W-:Y:S05]  /*61a0*/  @!P0 BRA `(.L_x_165) ;  /* 0x0000000000408947 */ /* 0x000fea0003800000 */
[----:B------:R-:W1:Y:S01]  /*61b0*/  LDC.64 R8, c[0x0][0x2c0] ;  /* 0x0000b000ff087b82 */ /* 0x000e620000000a00 */
[C---:B------:R-:W-:Y:S01]  /*61c0*/  IADD3 R4, P2, R6.reuse, UR6, RZ ;  /* 0x0000000606047c10 */ /* 0x040fe2000ff5e0ff */
[----:B------:R-:W-:Y:S01]  /*61d0*/  UMOV UR5, 0x400 ;  /* 0x0000040000057882 */ /* 0x000fe20000000000 */
[----:B------:R-:W-:Y:S01]  /*61e0*/  UMOV UR16, 0x0 ;  /* 0x0000000000107882 */ /* 0x000fe20000000000 */
[----:B------:R-:W-:Y:S01]  /*61f0*/  UMOV UR17, 0x14f00000 ;  /* 0x14f0000000117882 */ /* 0x000fe20000000000 */
[----:B------:R-:W-:-:S03]  /*6200*/  LEA.HI.X.SX32 R5, R6, UR14, 0x1, P2 ;  /* 0x0000000e06057c11 */ /* 0x000fc600090f0eff */
[----:B------:R-:W2:Y:S01]  /*6210*/  S2UR UR8, SR_CgaCtaId ;  /* 0x00000000000879c3 */ /* 0x000ea20000008800 */
[----:B-1----:R-:W-:-:S04]  /*6220*/  LEA R0, P3, R4, R8, 0x2 ;  /* 0x0000000804007211 */ /* 0x002fc800078610ff */
[----:B------:R-:W-:Y:S02]  /*6230*/  LEA.HI.X R4, R4, R9, R5, 0x2, P3 ;  /* 0x0000000904047211 */ /* 0x000fe400018f1405 */
[----:B------:R-:W-:Y:S02]  /*6240*/  R2UR UR12, R0 ;  /* 0x00000000000c72ca */ /* 0x000fe400000e0000 */
[----:B------:R-:W-:Y:S01]  /*6250*/  R2UR UR13, R4 ;  /* 0x00000000040d72ca */ /* 0x000fe200000e0000 */
[----:B--2---:R-:W-:-:S03]  /*6260*/  ULEA UR5, UR8, UR5, 0x18 ;  /* 0x0000000508057291 */ /* 0x004fc6000f8ec03f */
[----:B------:R-:W-:Y:S01]  /*6270*/  UMOV UR8, 0x300 ;  /* 0x0000030000087882 */ /* 0x000fe20000000000 */
[----:B------:R-:W-:-:S09]  /*6280*/  UIADD3 UR5, UR5, 0xc000, URZ ;  /* 0x0000c00005057890 */ /* 0x000fd2000fffe03f */
[----:B------:R1:W-:Y:S02]  /*6290*/  UBLKRED.G.S.ADD.F32.RN [UR12], [UR5], UR8, desc[UR16] ;  /* 0x0000100c050073bb */ /* 0x0003e400080a1408 */
[----:B-1----:R0:W-:Y:S02]  /*62a0*/  UTMACMDFLUSH ;  /* 0x00000000000079b7 */ /* 0x0021e40000000000 */
.L_x_165:
[----:B------:R-:W-:Y:S05]  /*62b0*/  BSYNC B0 ;  /* 0x0000000000007941 */ /* 0x000fea0003800000 */
.L_x_164:
[----:B------:R-:W-:Y:S06]  /*62c0*/  BAR.SYNC.DEFER_BLOCKING 0xe, 0xa0 ;  /* 0x0382800000007b1d */ /* 0x000fec0000010000 */
[----:B------:R-:W-:Y:S04]  /*62d0*/  BSSY B0, `(.L_x_166) ;  /* 0x0000013000007945 */ /* 0x000fe80003800000 */
[----:B------:R-:W-:Y:S05]  /*62e0*/  @!P0 BRA `(.L_x_167) ;  /* 0x0000000000448947 */ /* 0x000fea0003800000 */
[----:B------:R-:W1:Y:S01]  /*62f0*/  S2UR UR13, SR_CgaCtaId ;  /* 0x00000000000d79c3 */ /* 0x000e620000008800 */
[----:B------:R-:W-:Y:S01]  /*6300*/  R2UR UR5, R6 ;  /* 0x00000000060572ca */ /* 0x000fe200000e0000 */
[----:B------:R-:W-:Y:S01]  /*6310*/  UMOV UR12, 0x400 ;  /* 0x00000400000c7882 */ /* 0x000fe20000000000 */
[----:B------:R-:W-:Y:S01]  /*6320*/  ULDC.64 UR8, c[0x0][0x2c0] ;  /* 0x0000b00000087ab9 */ /* 0x000fe20000000a00 */
[----:B------:R-:W-:-:S10]  /*6330*/  UMOV UR17, 0x14f00000 ;  /* 0x14f0000000117882 */ /* 0x000fd40000000000 */
[----:B------:R-:W-:-:S04]  /*6340*/  UIADD3 UR5, UR5, 0xc00, URZ ;  /* 0x00000c0005057890 */ /* 0x000fc8000fffe03f */
[----:B------:R-:W-:-:S04]  /*6350*/  UIADD3 UR16, UP0, UR5, UR6, URZ ;  /* 0x0000000605107290 */ /* 0x000fc8000ff1e03f */
[----:B------:R-:W-:Y:S02]  /*6360*/  ULEA.HI.X.SX32 UR5, UR5, UR14, 0x1, UP0 ;  /* 0x0000000e05057291 */ /* 0x000fe400080f0e3f */
[----:B-1----:R-:W-:Y:S02]  /*6370*/  ULEA UR12, UR13, UR12, 0x18 ;  /* 0x0000000c0d0c7291 */ /* 0x002fe4000f8ec03f */
[----:B------:R-:W-:Y:S02]  /*6380*/  ULEA UR8, UP0, UR16, UR8, 0x2 ;  /* 0x0000000810087291 */ /* 0x000fe4000f80103f */
[----:B------:R-:W-:Y:S02]  /*6390*/  UIADD3 UR12, UR12, 0xf000, URZ ;  /* 0x0000f0000c0c7890 */ /* 0x000fe4000fffe03f */
[----:B------:R-:W-:-:S03]  /*63a0*/  ULEA.HI.X UR9, UR16, UR9, UR5, 0x2, UP0 ;  /* 0x0000000910097291 */ /* 0x000fc600080f1405 */
[----:B------:R-:W-:Y:S01]  /*63b0*/  UMOV UR5, 0x300 ;  /* 0x0000030000057882 */ /* 0x000fe20000000000 */
[----:B------:R-:W-:-:S05]  /*63c0*/  UMOV UR16, 0x0 ;  /* 0x0000000000107882 */ /* 0x000fca0000000000 */
[----:B------:R1:W-:Y:S01]  /*63d0*/  UBLKRED.G.S.ADD.F32.RN [UR8], [UR12], UR5, desc[UR16] ;  /* 0x000010080c0073bb */ /* 0x0003e200080a1405 */
[----:B------:R0:W-:Y:S01]  /*63e0*/  UTMACMDFLUSH ;  /* 0x00000000000079b7 */ /* 0x0001e20000000000 */
[----:B-1----:R-:W-:-:S04]  /*63f0*/  DEPBAR.LE SB0, 0x1 ;  /* 0x000080400000791a */ /* 0x002fc80000000000 */
.L_x_167:
[----:B------:R-:W-:Y:S05]  /*6400*/  BSYNC B0 ;  /* 0x0000000000007941 */ /* 0x000fea0003800000 */
.L_x_166:
[----:B------:R-:W-:Y:S06]  /*6410*/  BAR.ARV 0xa, 0xa0 ;  /* 0x0282800000007b1d */ /* 0x000fec0000002000 */
[----:B------:R-:W-:Y:S04]  /*6420*/  BSSY B0, `(.L_x_168) ;  /* 0x0000003000007945 */ /* 0x000fe80003800000 */
[----:B------:R-:W-:Y:S05]  /*6430*/  @!P0 BRA `(.L_x_169) ;  /* 0x0000000000048947 */ /* 0x000fea0003800000 */
[----:B------:R-:W-:-:S04]  /*6440*/  DEPBAR.LE SB0, 0x0 ;  /* 0x000080000000791a */ /* 0x000fc80000000000 */
.L_x_169:
[----:B------:R-:W-:Y:S05]  /*6450*/  BSYNC B0 ;  /* 0x0000000000007941 */ /* 0x000fea0003800000 */
.L_x_168:
        /* <DEDUP_REMOVED lines=19> */
.L_x_171:
[----:B------:R-:W-:Y:S05]  /*6590*/  BSYNC B0 ;  /* 0x0000000000007941 */ /* 0x000fea0003800000 */
.L_x_170:
[----:B------:R-:W-:Y:S05]  /*65a0*/  EXIT ;  /* 0x000000000000794d */ /* 0x000fea0003800000 */
.L_x_133:
        /* <DEDUP_REMOVED lines=48> */
.L_x_213:
[----:B------:R-:W2:Y:S01]  /*68b0*/  S2R R4, SR_TID.X ;  /* 0x0000000000047919 */ /* 0x000ea20000002100 */
[----:B------:R-:W-:Y:S02]  /*68c0*/  IMAD.U32 R8, RZ, RZ, UR7 ;  /* 0x00000007ff087e24 */ /* 0x000fe4000f8e00ff */
[----:B------:R-:W-:Y:S02]  /*68d0*/  IMAD.SHL.U32 R2, R2, 0x80, RZ ;  /* 0x0000008002027824 */ /* 0x000fe400078e00ff */
[----:B------:R-:W-:Y:S02]  /*68e0*/  VIADD R8, R8, UR4 ;  /* 0x0000000408087c36 */ /* 0x000fe40008000000 */
[----:B------:R-:W-:Y:S01]  /*68f0*/  IMAD.MOV.U32 R9, RZ, RZ, 0x1 ;  /* 0x00000001ff097424 */ /* 0x000fe200078e00ff */
[----:B--2---:R-:W-:-:S04]  /*6900*/  LOP3.LUT R4, R4, 0x7f, RZ, 0xc0, !PT ;  /* 0x0000007f04047812 */ /* 0x004fc800078ec0ff */
[----:B------:R-:W-:-:S13]  /*6910*/  ISETP.NE.AND P0, PT, R4, RZ, PT ;  /* 0x000000ff0400720c */ /* 0x000fda0003f05270 */
[----:B------:R-:W-:Y:S05]  /*6920*/  @P0 BRA `(.L_x_175) ;  /* 0x0000000000180947 */ /* 0x000fea0003800000 */
[----:B------:R-:W2:Y:S01]  /*6930*/  S2R R4, SR_TID.X ;  /* 0x0000000000047919 */ /* 0x000ea20000002100 */
[----:B-1----:R-:W-:-:S04]  /*6940*/  MOV R3, 0x3100 ;  /* 0x0000310000037802 */ /* 0x002fc80000000f00 */
[----:B------:R3:W-:Y:S01]  /*6950*/  SYNCS.ARRIVE.TRANS64 RZ, [R0+URZ+0x26810], R3 ;  /* 0x0268100300ff79a7 */ /* 0x0007e2000800003f */
[----:B--2---:R-:W-:-:S13]  /*6960*/  LOP3.LUT P1, RZ, R4, 0x1f, RZ, 0xc0, !PT ;  /* 0x0000001f04ff7812 */ /* 0x004fda000782c0ff */
[----:B---3--:R-:W-:Y:S05]  /*6970*/  @!P1 BRA `(.L_x_175) ;  /* 0x0000000000049947 */ /* 0x008fea0003800000 */
[----:B------:R-:W-:Y:S01]  /*6980*/  BPT.TRAP 0x1 ;  /* 0x000000040000795c */ /* 0x000fe20000300000 */
.L_x_175:
        /* <DEDUP_REMOVED lines=95> */
[----:B------:R-:W-:Y:S01]  /*6f80*/  R2UR UR21, R12 ;  /* 0x000000000c1572ca */ /* 0x000fe200000e0000 */
[----:B------:R-:W-:Y:S01]  /*6f90*/  IMAD.MOV.U32 R12, RZ, RZ, RZ ;  /* 0x000000ffff0c7224 */ /* 0x000fe200078e00ff */
[----:B---3--:R-:W-:Y:S02]  /*6fa0*/  UIADD3 UR48, UR8, 0x3000, URZ ;  /* 0x0000300008307890 */ /* 0x008fe4000fffe03f */
[----:B------:R-:W-:Y:S01]  /*6fb0*/  UIADD3 UR8, UR8, 0xa000, URZ ;  /* 0x0000a00008087890 */ /* 0x000fe2000fffe03f */
[----:B------:R-:W-:-:S08]  /*6fc0*/  UMOV UR50, 0x30 ;  /* 0x0000003000327882 */ /* 0x000fd00000000000 */
        /* <DEDUP_REMOVED lines=14> */
[----:B------:R-:W-:Y:S01]  /*70b0*/  IMAD.MOV.U32 R12, RZ, RZ, RZ ;  /* 0x000000ffff0c7224 */ /* 0x000fe200078e00ff */
[----:B------:R-:W-:Y:S02]  /*70c0*/  MOV R16, RZ ;  /* 0x000000ff00107202 */ /* 0x000fe40000000f00 */
        /* <DEDUP_REMOVED lines=11> */
.L_x_186:
[----:B------:R-:W-:-:S04]  /*7180*/  SHF.L.U32 R20, R9, 0x1f, RZ ;  /* 0x0000001f09147819 */ /* 0x000fc800000006ff */
[----:B-1----:R-:W1:Y:S02]  /*7190*/  SYNCS.PHASECHK.TRANS64.TRYWAIT P1, [R0+URZ+0x26840], R20 ;  /* 0x02684014000075a7 */ /* 0x002e64000802017f */
[----:B-123--:R-:W-:Y:S05]  /*71a0*/  @!P1 BRA `(.L_x_178) ;  /* 0x0000001800889947 */ /* 0x00efea0003800000 */
.L_x_214:
[----:B------:R-:W-:Y:S05]  /*71b0*/  @P0 BRA `(.L_x_179) ;  /* 0x0000000000140947 */ /* 0x000fea0003800000 */
[----:B------:R-:W-:Y:S01]  /*71c0*/  ISETP.NE.AND P1, PT, R13, RZ, PT ;  /* 0x000000ff0d00720c */ /* 0x000fe20003f25270 */
[----:B------:R-:W-:-:S04]  /*71d0*/  IMAD.MOV.U32 R3, RZ, RZ, 0x3100 ;  /* 0x00003100ff037424 */ /* 0x000fc800078e00ff */
[----:B------:R2:W-:Y:S08]  /*71e0*/  SYNCS.ARRIVE.TRANS64 RZ, [R0+URZ+0x26830], R3 ;  /* 0x0268300300ff79a7 */ /* 0x0005f0000800003f */
[----:B------:R-:W-:Y:S05]  /*71f0*/  @!P1 BRA `(.L_x_179) ;  /* 0x0000000000049947 */ /* 0x000fea0003800000 */
[----:B------:R-:W-:Y:S01]  /*7200*/  BPT.TRAP 0x1 ;  /* 0x000000040000795c */ /* 0x000fe20000300000 */
.L_x_179:
[----:B------:R-:W2:Y:S01]  /*7210*/  LDC.64 R14, c[0x0][0x728] ;  /* 0x0001ca00ff0e7b82 */ /* 0x000ea20000000a00 */
[----:B------:R-:W-:Y:S01]  /*7220*/  IMAD.SHL.U32 R19, R16, 0x40, RZ ;  /* 0x0000004010137824 */ /* 0x000fe200078e00ff */
[----:B------:R-:W-:Y:S01]  /*7230*/  R2UR UR22, R0 ;  /* 0x00000000001672ca */ /* 0x000fe200000e0000 */
[----:B------:R-:W-:Y:S01]  /*7240*/  IMAD.MOV.U32 R10, RZ, RZ, R6 ;  /* 0x000000ffff0a7224 */ /* 0x000fe200078e0006 */
[----:B------:R-:W-:Y:S01]  /*7250*/  UMOV UR10, 0x0 ;  /* 0x00000000000a7882 */ /* 0x000fe20000000000 */
[----:B------:R-:W-:Y:S01]  /*7260*/  IMAD.MOV.U32 R11, RZ, RZ, R7 ;  /* 0x000000ffff0b7224 */ /* 0x000fe200078e0007 */
[C---:B------:R-:W-:Y:S01]  /*7270*/  IADD3 R2, P1, R19.reuse, UR6, RZ ;  /* 0x0000000613027c10 */ /* 0x040fe2000ff3e0ff */
[----:B------:R-:W-:Y:S01]  /*7280*/  UMOV UR11, 0x14f00000 ;  /* 0x14f00000000b7882 */ /* 0x000fe20000000000 */
[----:B------:R-:W-:Y:S01]  /*7290*/  R2UR UR19, R19 ;  /* 0x00000000131372ca */ /* 0x000fe200000e0000 */
[----:B------:R-:W-:Y:S01]  /*72a0*/  UMOV UR18, URZ ;  /* 0x0000003f00127c82 */ /* 0x000fe20008000000 */
[----:B------:R-:W-:Y:S01]  /*72b0*/  UMOV UR34, 0x20 ;  /* 0x0000002000227882 */ /* 0x000fe20000000000 */
[----:B------:R-:W-:Y:S01]  /*72c0*/  UMOV UR36, UR20 ;  /* 0x0000001400247c82 */ /* 0x000fe20008000000 */
[----:B------:R-:W-:Y:S01]  /*72d0*/  UMOV UR37, UR21 ;  /* 0x0000001500257c82 */ /* 0x000fe20008000000 */
[----:B------:R-:W-:Y:S01]  /*72e0*/  UMOV UR26, 0x40 ;  /* 0x00000040001a7882 */ /* 0x000fe20000000000 */
[----:B------:R-:W-:Y:S01]  /*72f0*/  UMOV UR28, UR20 ;  /* 0x00000014001c7c82 */ /* 0x000fe20008000000 */
[----:B------:R-:W-:-:S02]  /*7300*/  UIADD3 UR17, UR22, 0x26830, URZ ;  /* 0x0002683016117890 */ /* 0x000fc4000fffe03f */
[----:B------:R-:W-:Y:S02]  /*7310*/  UIADD3 UR16, UR22, 0x18000, URZ ;  /* 0x0001800016107890 */ /* 0x000fe4000fffe03f */
[----:B------:R-:W-:Y:S02]  /*7320*/  UIADD3 UR32, UR22, 0x19000, URZ ;  /* 0x0001900016207890 */ /* 0x000fe4000fffe03f */
[----:B------:R-:W-:Y:S02]  /*7330*/  UIADD3 UR24, UR22, 0x1a000, URZ ;  /* 0x0001a00016187890 */ /* 0x000fe4000fffe03f */
[----:B------:R-:W-:Y:S01]  /*7340*/  UIADD3 UR22, UR22, 0x1e200, URZ ;  /* 0x0001e20016167890 */ /* 0x000fe2000fffe03f */
[----:B--2---:R-:W-:Y:S01]  /*7350*/  LEA R3, P2, R2, R14, 0x2 ;  /* 0x0000000e02037211 */ /* 0x004fe200078410ff */
[----:B------:R-:W-:Y:S01]  /*7360*/  UMOV UR33, UR17 ;  /* 0x0000001100217c82 */ /* 0x000fe20008000000 */
[----:B------:R-:W-:Y:S01]  /*7370*/  UMOV UR35, UR19 ;  /* 0x0000001300237c82 */ /* 0x000fe20008000000 */
[----:B------:R-:W-:Y:S01]  /*7380*/  UMOV UR29, UR21 ;  /* 0x00000015001d7c82 */ /* 0x000fe20008000000 */
[----:B------:R-:W-:Y:S01]  /*7390*/  R2UR UR30, R3 ;  /* 0x00000000031e72ca */ /* 0x000fe200000e0000 */
[----:B------:R-:W-:Y:S01]  /*73a0*/  UMOV UR25, UR17 ;  /* 0x0000001100197c82 */ /* 0x000fe20008000000 */
[----:B------:R-:W-:Y:S01]  /*73b0*/  LEA.HI.X.SX32 R3, R19, R8, 0x1, P1 ;  /* 0x0000000813037211 */ /* 0x000fe200008f0eff */
[----:B------:R-:W-:Y:S01]  /*73c0*/  UMOV UR27, UR19 ;  /* 0x00000013001b7c82 */ /* 0x000fe20008000000 */
[----:B------:R-:W-:Y:S01]  /*73d0*/  IADD3 R4, P1, R10, 0x1f0, RZ ;  /* 0x000001f00a047810 */ /* 0x000fe20007f3e0ff */
[----:B------:R-:W-:Y:S01]  /*73e0*/  UMOV UR5, 0x10 ;  /* 0x0000001000057882 */ /* 0x000fe20000000000 */
[----:B------:R-:W-:Y:S01]  /*73f0*/  LEA.HI.X R2, R2, R15, R3, 0x2, P2 ;  /* 0x0000000f02027211 */ /* 0x000fe200010f1403 */
[----:B------:R-:W-:Y:S01]  /*7400*/  UMOV UR23, UR17 ;  /* 0x0000001100177c82 */ /* 0x000fe20008000000 */
        /* <DEDUP_REMOVED lines=8> */
[----:B------:R-:W3:Y:S02]  /*7490*/  SYNCS.PHASECHK.TRANS64.TRYWAIT P1, [R0+URZ+0x26828], R20 ;  /* 0x02682814000075a7 */ /* 0x000ee4000802017f */
[----:B--23--:R-:W-:Y:S05]  /*74a0*/  @!P1 BRA `(.L_x_180) ;  /* 0x0000001400dc9947 */ /* 0x00cfea0003800000 */
.L_x_215:
[----:B------:R-:W-:Y:S05]  /*74b0*/  @P0 BRA `(.L_x_181) ;  /* 0x0000000000140947 */ /* 0x000fea0003800000 */
[----:B------:R-:W-:Y:S01]  /*74c0*/  ISETP.NE.AND P1, PT, R13, RZ, PT ;  /* 0x000000ff0d00720c */ /* 0x000fe20003f25270 */
[----:B------:R-:W-:-:S04]  /*74d0*/  IMAD.MOV.U32 R3, RZ, RZ, 0x3100 ;  /* 0x00003100ff037424 */ /* 0x000fc800078e00ff */
[----:B------:R3:W-:Y:S08]  /*74e0*/  SYNCS.ARRIVE.TRANS64 RZ, [R0+URZ+0x26818], R3 ;  /* 0x0268180300ff79a7 */ /* 0x0007f0000800003f */
[----:B------:R-:W-:Y:S05]  /*74f0*/  @!P1 BRA `(.L_x_181) ;  /* 0x0000000000049947 */ /* 0x000fea0003800000 */
[----:B------:R-:W-:Y:S01]  /*7500*/  BPT.TRAP 0x1 ;  /* 0x000000040000795c */ /* 0x000fe20000300000 */
.L_x_181:
        /* <DEDUP_REMOVED lines=34> */
.L_x_216:
[----:B-123--:R-:W-:Y:S01]  /*7730*/  SHF.R.S32.HI R20, RZ, 0x1f, R19 ;  /* 0x0000001fff147819 */ /* 0x00efe20000011413 */
[----:B------:R-:W-:Y:S06]  /*7740*/  @P0 BRA `(.L_x_183) ;  /* 0x0000000000140947 */ /* 0x000fec0003800000 */
[----:B------:R-:W-:Y:S02]  /*7750*/  ISETP.NE.AND P1, PT, R13, RZ, PT ;  /* 0x000000ff0d00720c */ /* 0x000fe40003f25270 */
[----:B------:R-:W-:-:S04]  /*7760*/  MOV R21, 0x3100 ;  /* 0x0000310000157802 */ /* 0x000fc80000000f00 */
[----:B------:R1:W-:Y:S07]  /*7770*/  SYNCS.ARRIVE.TRANS64 RZ, [R0+URZ+0x26838], R21 ;  /* 0x0268381500ff79a7 */ /* 0x0003ee000800003f */
[----:B------:R-:W-:Y:S05]  /*7780*/  @!P1 BRA `(.L_x_183) ;  /* 0x0000000000049947 */ /* 0x000fea0003800000 */
[----:B------:R-:W-:Y:S01]  /*7790*/  BPT.TRAP 0x1 ;  /* 0x000000040000795c */ /* 0x000fe20000300000 */
.L_x_183:
        /* <DEDUP_REMOVED lines=38> */
.L_x_218:
[----:B------:R-:W-:Y:S05]  /*7a00*/  @P0 BRA `(.L_x_185) ;  /* 0x0000000000140947 */ /* 0x000fea0003800000 */
[----:B------:R-:W-:Y:S01]  /*7a10*/  ISETP.NE.AND P1, PT, R13, RZ, PT ;  /* 0x000000ff0d00720c */ /* 0x000fe20003f25270 */
[----:B--2---:R-:W-:-:S04]  /*7a20*/  IMAD.MOV.U32 R5, RZ, RZ, 0x3100 ;  /* 0x00003100ff057424 */ /* 0x004fc800078e00ff */
[----:B------:R3:W-:Y:S08]  /*7a30*/  SYNCS.ARRIVE.TRANS64 RZ, [R0+URZ+0x26810], R5 ;  /* 0x0268100500ff79a7 */ /* 0x0007f0000800003f */
[----:B------:R-:W-:Y:S05]  /*7a40*/  @!P1 BRA `(.L_x_185) ;  /* 0x0000000000049947 */ /* 0x000fea0003800000 */
[----:B------:R-:W-:Y:S01]  /*7a50*/  BPT.TRAP 0x1 ;  /* 0x000000040000795c */ /* 0x000fe20000300000 */
.L_x_185:
[----:B------:R-:W-:Y:S01]  /*7a60*/  R2UR UR5, R16 ;  /* 0x00000000100572ca */ /* 0x000fe200000e0000 */
[----:B------:R-:W-:Y:S01]  /*7a70*/  VIADD R18, R18, 0xfffffffe ;  /* 0xfffffffe12127836 */ /* 0x000fe20000000000 */
[----:B------:R-:W-:Y:S01]  /*7a80*/  R2UR UR16, R0 ;  /* 0x00000000001072ca */ /* 0x000fe200000e0000 */
[----:B------:R-:W-:Y:S01]  /*7a90*/  UMOV UR22, 0x0 ;  /* 0x0000000000167882 */ /* 0x000fe20000000000 */
[----:B------:R-:W-:Y:S01]  /*7aa0*/  R2UR UR10, R2 ;  /* 0x00000000020a72ca */ /* 0x000fe200000e0000 */
[----:B------:R-:W-:Y:S01]  /*7ab0*/  UMOV UR23, 0x14f00000 ;  /* 0x14f0000000177882 */ /* 0x000fe20000000000 */
[----:B------:R-:W-:Y:S01]  /*7ac0*/  R2UR UR11, R3 ;  /* 0x00000000030b72ca */ /* 0x000fe200000e0000 */
[----:B------:R-:W-:Y:S01]  /*7ad0*/  UMOV UR34, URZ ;  /* 0x0000003f00227c82 */ /* 0x000fe20008000000 */
[----:B------:R-:W-:Y:S01]  /*7ae0*/  ISETP.NE.AND P1, PT, R18, RZ, PT ;  /* 0x000000ff1200720c */ /* 0x000fe20003f25270 */
[----:B------:R-:W-:Y:S01]  /*7af0*/  UMOV UR36, UR20 ;  /* 0x0000001400247c82 */ /* 0x000fe20008000000 */
[----:B------:R-:W-:Y:S01]  /*7b00*/  UMOV UR37, UR21 ;  /* 0x0000001500257c82 */ /* 0x000fe20008000000 */
[----:B------:R-:W-:Y:S01]  /*7b10*/  UMOV UR26, 0x20 ;  /* 0x00000020001a7882 */ /* 0x000fe20000000000 */
[----:B------:R-:W-:Y:S01]  /*7b20*/  UMOV UR28, UR20 ;  /* 0x00000014001c7c82 */ /* 0x000fe20008000000 */
        /* <DEDUP_REMOVED lines=23> */
.L_x_177:
[----:B------:R-:W-:-:S13]  /*7ca0*/  ISETP.NE.AND P1, PT, R17, RZ, PT ;  /* 0x000000ff1100720c */ /* 0x000fda0003f25270 */
[----:B------:R-:W-:Y:S05]  /*7cb0*/  @!P1 BRA `(.L_x_176) ;  /* 0x0000000400609947 */ /* 0x000fea0003800000 */
[----:B------:R-:W-:-:S04]  /*7cc0*/  SHF.L.U32 R7, R9, 0x1f, RZ ;  /* 0x0000001f09077819 */ /* 0x000fc800000006ff */
[----:B------:R-:W2:Y:S02]  /*7cd0*/  SYNCS.PHASECHK.TRANS64.TRYWAIT P1, [R0+URZ+0x26840], R7 ;  /* 0x02684007000075a7 */ /* 0x000ea4000802017f */
[----:B--2---:R-:W-:Y:S05]  /*7ce0*/  @!P1 BRA `(.L_x_187) ;  /* 0x00000010000c9947 */ /* 0x004fea0003800000 */
.L_x_219:
[----:B------:R-:W-:Y:S05]  /*7cf0*/  @P0 BRA `(.L_x_188) ;  /* 0x0000000000140947 */ /* 0x000fea0003800000 */
[----:B------:R-:W-:Y:S01]  /*7d00*/  ISETP.NE.AND P1, PT, R13, RZ, PT ;  /* 0x000000ff0d00720c */ /* 0x000fe20003f25270 */
[----:B------:R-:W-:-:S04]  /*7d10*/  IMAD.MOV.U32 R5, RZ, RZ, 0x3100 ;  /* 0x00003100ff057424 */ /* 0x000fc800078e00ff */
[----:B------:R3:W-:Y:S08]  /*7d20*/  SYNCS.ARRIVE.TRANS64 RZ, [R0+URZ+0x26830], R5 ;  /* 0x0268300500ff79a7 */ /* 0x0007f0000800003f */
[----:B------:R-:W-:Y:S05]  /*7d30*/  @!P1 BRA `(.L_x_188) ;  /* 0x0000000000049947 */ /* 0x000fea0003800000 */
[----:B------:R-:W-:Y:S01]  /*7d40*/  BPT.TRAP 0x1 ;  /* 0x000000040000795c */ /* 0x000fe20000300000 */
.L_x_188:
        /* <DEDUP_REMOVED lines=40> */
.L_x_220:
[----:B------:R-:W-:Y:S05]  /*7fd0*/  @P0 BRA `(.L_x_190) ;  /* 0x0000000000140947 */ /* 0x000fea0003800000 */
[----:B------:R-:W-:Y:S01]  /*7fe0*/  ISETP.NE.AND P0, PT, R13, RZ, PT ;  /* 0x000000ff0d00720c */ /* 0x000fe20003f05270 */
[----:B------:R-:W-:-:S04]  /*7ff0*/  IMAD.MOV.U32 R5, RZ, RZ, 0x3100 ;  /* 0x00003100ff057424 */ /* 0x000fc800078e00ff */
[----:B------:R4:W-:Y:S08]  /*8000*/  SYNCS.ARRIVE.TRANS64 RZ, [R0+URZ+0x26818], R5 ;  /* 0x0268180500ff79a7 */ /* 0x0009f0000800003f */
[----:B------:R-:W-:Y:S05]  /*8010*/  @!P0 BRA `(.L_x_190) ;  /* 0x0000000000048947 */ /* 0x000fea0003800000 */
[----:B------:R-:W-:Y:S01]  /*8020*/  BPT.TRAP 0x1 ;  /* 0x000000040000795c */ /* 0x000fe20000300000 */
.L_x_190:
        /* <DEDUP_REMOVED lines=33> */
.L_x_176:
[----:B------:R-:W4:Y:S01]  /*8240*/  S2R R2, SR_TID.X ;  /* 0x0000000000027919 */ /* 0x000f220000002100 */
[----:B------:R-:W-:Y:S02]  /*8250*/  LEA R3, R12, R0, 0x3 ;  /* 0x000000000c037211 */ /* 0x000fe400078e18ff */
[----:B----4-:R-:W-:Y:S02]  /*8260*/  LOP3.LUT R4, R2, 0x7f, RZ, 0xc0, !PT ;  /* 0x0000007f02047812 */ /* 0x010fe400078ec0ff */
[----:B------:R-:W-:Y:S02]  /*8270*/  SHF.L.U32 R2, R9, 0x1f, RZ ;  /* 0x0000001f09027819 */ /* 0x000fe400000006ff */
[----:B------:R-:W-:Y:S02]  /*8280*/  ISETP.NE.AND P1, PT, R4, RZ, PT ;  /* 0x000000ff0400720c */ /* 0x000fe40003f25270 */
[----:B------:R-:W4:Y:S02]  /*8290*/  SYNCS.PHASECHK.TRANS64.TRYWAIT P0, [R3+URZ+0x26840], R2 ;  /* 0x02684002030075a7 */ /* 0x000f24000800017f */
[----:B----4-:R-:W-:Y:S09]  /*82a0*/  @!P0 BRA `(.L_x_191) ;  /* 0x0000000800c48947 */ /* 0x010ff20003800000 */
.L_x_221:
[----:B------:R-:W-:Y:S05]  /*82b0*/  @P1 BRA `(.L_x_192) ;  /* 0x0000000000181947 */ /* 0x000fea0003800000 */
[----:B------:R-:W5:Y:S01]  /*82c0*/  S2R R4, SR_TID.X ;  /* 0x0000000000047919 */ /* 0x000f620000002100 */
[----:B----4-:R-:W-:-:S04]  /*82d0*/  IMAD.MOV.U32 R2, RZ, RZ, 0x3100 ;  /* 0x00003100ff027424 */ /* 0x010fc800078e00ff */
[----:B------:R4:W-:Y:S01]  /*82e0*/  SYNCS.ARRIVE.TRANS64 RZ, [R3+URZ+0x26830], R2 ;  /* 0x0268300203ff79a7 */ /* 0x0009e2000800003f */
[----:B-----5:R-:W-:-:S13]  /*82f0*/  LOP3.LUT P0, RZ, R4, 0x1f, RZ, 0xc0, !PT ;  /* 0x0000001f04ff7812 */ /* 0x020fda000780c0ff */
[----:B----4-:R-:W-:Y:S05]  /*8300*/  @!P0 BRA `(.L_x_192) ;  /* 0x0000000000048947 */ /* 0x010fea0003800000 */
[----:B------:R-:W-:Y:S01]  /*8310*/  BPT.TRAP 0x1 ;  /* 0x000000040000795c */ /* 0x000fe20000300000 */
.L_x_192:
        /* <DEDUP_REMOVED lines=47> */
.L_x_173:
[----:B------:R-:W-:Y:S05]  /*8610*/  BSYNC B0 ;  /* 0x0000000000007941 */ /* 0x000fea0003800000 */
.L_x_172:
[----:B------:R-:W-:-:S03]  /*8620*/  UMOV UR5, 0xffffffff ;  /* 0xffffffff00057882 */ /* 0x000fc60000000000 */
[----:B------:R-:W-:Y:S05]  /*8630*/  BRA.DIV UR5, `(.L_x_193) ;  /* 0x0000000605f47947 */ /* 0x000fea000b800000 */
[----:B------:R-:W-:-:S13]  /*8640*/  ELECT P0, URZ, PT ;  /* 0x00000000003f782f */ /* 0x000fda0003800000 */
.L_x_224:
[----:B------:R-:W-:Y:S04]  /*8650*/  BSSY B0, `(.L_x_194) ;  /* 0x0000023000007945 */ /* 0x000fe80003800000 */
[----:B------:R-:W-:Y:S05]  /*8660*/  @!P0 BRA `(.L_x_195) ;  /* 0x0000000000848947 */ /* 0x000fea0003800000 */
[----:B------:R-:W-:-:S06]  /*8670*/  ULOP3.LUT UR5, UR38, 0x2, URZ, 0xfc, !UPT ;  /* 0x0000000226057892 */ /* 0x000fcc000f8efc3f */
[----:B------:R-:W-:-:S05]  /*8680*/  IMAD.U32 R2, RZ, RZ, UR5 ;  /* 0x00000005ff027e24 */ /* 0x000fca000f8e00ff */
[----:B------:R-:W-:-:S13]  /*8690*/  ISETP.NE.AND P0, PT, R2, 0x3, PT ;  /* 0x000000030200780c */ /* 0x000fda0003f05270 */
[----:B------:R-:W-:Y:S05]  /*86a0*/  @!P0 BRA `(.L_x_196) ;  /* 0x0000000000048947 */ /* 0x000fea0003800000 */
[----:B------:R-:W-:Y:S01]  /*86b0*/  BPT.TRAP 0x1 ;  /* 0x000000040000795c */ /* 0x000fe20000300000 */
.L_x_196:
        /* <DEDUP_REMOVED lines=15> */
.L_x_225:
[----:B------:R-:W2:Y:S02]  /*87b0*/  SYNCS.PHASECHK.TRANS64.TRYWAIT P1, [R3+URZ], R2 ;  /* 0x00000002030075a7 */ /* 0x000ea4000802017f */
[----:B--2---:R-:W-:Y:S05]  /*87c0*/  @!P1 BRA `(.L_x_198) ;  /* 0x0000000400c89947 */ /* 0x004fea0003800000 */
.L_x_226:
[----:B------:R-:W-:Y:S05]  /*87d0*/  @!P0 BRA `(.L_x_199) ;  /* 0x0000000000048947 */ /* 0x000fea0003800000 */
[----:B------:R-:W-:Y:S01]  /*87e0*/  BPT.TRAP 0x1 ;  /* 0x000000040000795c */ /* 0x000fe20000300000 */
.L_x_199:
[----:B--2---:R-:W-:-:S04]  /*87f0*/  VIADD R3, R7, 0x26840 ;  /* 0x0002684007037836 */ /* 0x004fc80000000000 */
[----:B------:R-:W-:-:S04]  /*8800*/  IMAD R0, R0, 0x8, R3 ;  /* 0x0000000800007824 */ /* 0x000fc800078e0203 */
[----:B------:R-:W2:Y:S02]  /*8810*/  SYNCS.PHASECHK.TRANS64.TRYWAIT P0, [R0+URZ], R5 ;  /* 0x00000005000075a7 */ /* 0x000ea4000800017f */
[----:B--2---:R-:W-:Y:S05]  /*8820*/  @!P0 BRA `(.L_x_200) ;  /* 0x0000000400c48947 */ /* 0x004fea0003800000 */
.L_x_227:
[----:B------:R-:W-:-:S07]  /*8830*/  LEA R3, R4, R3, 0x3 ;  /* 0x0000000304037211 */ /* 0x000fce00078e18ff */
.L_x_201:
[----:B---3--:R3:W4:Y:S02]  /*8840*/  SYNCS.PHASECHK.TRANS64.TRYWAIT P0, [R3+URZ], R2 ;  /* 0x00000002030075a7 */ /* 0x008724000800017f */
[----:B----4-:R-:W-:Y:S05]  /*8850*/  @!P0 NANOSLEEP.SYNCS 0x989680 ;  /* 0x009896800000895d */ /* 0x010fea0003900000 */
[----:B------:R-:W4:Y:S02]  /*8860*/  @!P0 SYNCS.PHASECHK.TRANS64 P0, [R3+URZ], R2 ;  /* 0x00000002030085a7 */ /* 0x000f24000800007f */
[----:B----4-:R-:W-:Y:S05]  /*8870*/  @!P0 BRA `(.L_x_201) ;  /* 0xfffffffc00f08947 */ /* 0x010fea000383ffff */
.L_x_195:
[----:B------:R-:W-:Y:S05]  /*8880*/  BSYNC B0 ;  /* 0x0000000000007941 */ /* 0x000fea0003800000 */
.L_x_194:
[----:B------:R-:W-:Y:S05]  /*8890*/  EXIT ;  /* 0x000000000000794d */ /* 0x000fea0003800000 */
.L_x_111:
[----:B------:R-:W-:Y:S02]  /*88a0*/  IMAD.MOV.U32 R13, RZ, RZ, R120 ;  /* 0x000000ffff0d7224 */ /* 0x000fe400078e0078 */
[----:B------:R-:W-:Y:S02]  /*88b0*/  IMAD.MOV.U32 R12, RZ, RZ, RZ ;  /* 0x000000ffff0c7224 */ /* 0x000fe400078e00ff */
[----:B------:R-:W-:Y:S02]  /*88c0*/  IMAD.MOV.U32 R11, RZ, RZ, 0x1f ;  /* 0x0000001fff0b7424 */ /* 0x000fe400078e00ff */
[----:B------:R-:W-:-:S07]  /*88d0*/  IMAD.MOV.U32 R15, RZ, RZ, -0x1 ;  /* 0xffffffffff0f7424 */ /* 0x000fce00078e00ff */
[----:B------:R-:W-:Y:S05]  /*88e0*/  WARPSYNC.COLLECTIVE R15, `(.L_x_202) ;  /* 0x000000000f087348 */ /* 0x000fea0003c00000 */
[----:B------:R1:W2:Y:S02]  /*88f0*/  SHFL.IDX P6, R14, R13, R12, R11 ;  /* 0x0000000c0d0e7389 */ /* 0x0002a400000c000b */
[----:B-12---:R-:W-:Y:S01]  /*8900*/  ENDCOLLECTIVE ;  /* 0x000000000000791b */ /* 0x006fe20003800000 */
.L_x_202:
[----:B------:R-:W-:Y:S05]  /*8910*/  BRA `(.L_x_203) ;  /* 0xffffff8000987947 */ /* 0x000fea000383ffff */
.L_x_113:
[----:B--2---:R2:W3:Y:S02]  /*8920*/  SYNCS.PHASECHK.TRANS64.TRYWAIT P0, [R16+URZ+0x26800], R7 ;  /* 0x02680007100075a7 */ /* 0x0044e4000800017f */
[----:B---3--:R-:W-:Y:S05]  /*8930*/  @!P0 NANOSLEEP.SYNCS 0x989680 ;  /* 0x009896800000895d */ /* 0x008fea0003900000 */
[----:B------:R-:W3:Y:S02]  /*8940*/  @!P0 SYNCS.PHASECHK.TRANS64 P0, [R16+URZ+0x26800], R7 ;  /* 0x02680007100085a7 */ /* 0x000ee4000800007f */
[----:B---3--:R-:W-:Y:S05]  /*8950*/  @!P0 BRA `(.L_x_113) ;  /* 0xfffffffc00f08947 */ /* 0x008fea000383ffff */
[----:B------:R-:W-:Y:S05]  /*8960*/  BRA `(.L_x_112) ;  /* 0xffffff8000d87947 */ /* 0x000fea000383ffff */
.L_x_119:
[----:B---3--:R-:W-:-:S04]  /*8970*/  IMAD.U32 R5, RZ, RZ, UR8 ;  /* 0x00000008ff057e24 */ /* 0x008fc8000f8e00ff */
[----:B------:R3:W1:Y:S03]  /*8980*/  SYNCS.PHASECHK.TRANS64.TRYWAIT P1, [R5+URZ+0x26810], R6 ;  /* 0x02681006050075a7 */ /* 0x000666000802017f */
[----:B-1----:R-:W-:Y:S05]  /*8990*/  @!P1 NANOSLEEP.SYNCS 0x989680 ;  /* 0x009896800000995d */ /* 0x002fea0003900000 */
[----:B------:R-:W1:Y:S02]  /*89a0*/  @!P1 SYNCS.PHASECHK.TRANS64 P1, [R5+URZ+0x26810], R6 ;  /* 0x02681006050095a7 */ /* 0x000e64000802007f */
[----:B-1----:R-:W-:Y:S05]  /*89b0*/  @!P1 BRA `(.L_x_119) ;  /* 0xfffffffc00ec9947 */ /* 0x002fea000383ffff */
[----:B------:R-:W-:Y:S05]  /*89c0*/  BRA `(.L_x_118) ;  /* 0xffffff8c00407947 */ /* 0x000fea000383ffff */
.L_x_123:
[----:B------:R-:W-:-:S04]  /*89d0*/  IMAD.U32 R7, RZ, RZ, UR8 ;  /* 0x00000008ff077e24 */ /* 0x000fc8000f8e00ff */
[----:B------:R1:W1:Y:S03]  /*89e0*/  SYNCS.PHASECHK.TRANS64.TRYWAIT P1, [R7+URZ+0x26830], R6 ;  /* 0x02683006070075a7 */ /* 0x000266000802017f */
[----:B-1----:R-:W-:Y:S05]  /*89f0*/  @!P1 NANOSLEEP.SYNCS 0x989680 ;  /* 0x009896800000995d */ /* 0x002fea0003900000 */
[----:B------:R-:W1:Y:S02]  /*8a00*/  @!P1 SYNCS.PHASECHK.TRANS64 P1, [R7+URZ+0x26830], R6 ;  /* 0x02683006070095a7 */ /* 0x000e64000802007f */
[----:B-1----:R-:W-:Y:S05]  /*8a10*/  @!P1 BRA `(.L_x_123) ;  /* 0xfffffffc00ec9947 */ /* 0x002fea000383ffff */
[----:B------:R-:W-:Y:S05]  /*8a20*/  BRA `(.L_x_122) ;  /* 0xffffff90004c7947 */ /* 0x000fea000383ffff */
.L_x_138:
[----:B------:R-:W-:Y:S01]  /*8a30*/  BSSY B0, `(.L_x_204) ;  /* 0x0000005000007945 */ /* 0x000fe20003800000 */
[----:B------:R-:W-:-:S07]  /*8a40*/  IMAD.MOV.U32 R15, RZ, RZ, -0x1 ;  /* 0xffffffffff0f7424 */ /* 0x000fce00078e00ff */
[----:B------:R-:W-:Y:S05]  /*8a50*/  WARPSYNC.COLLECTIVE R15, `(.L_x_205) ;  /* 0x000000000f087348 */ /* 0x000fea0003c00000 */
[----:B------:R-:W-:Y:S01]  /*8a60*/  NOP ;  /* 0x0000000000007918 */ /* 0x000fe20000000000 */
[----:B------:R-:W-:Y:S01]  /*8a70*/  ENDCOLLECTIVE ;  /* 0x000000000000791b */ /* 0x000fe20003800000 */
.L_x_205:
[----:B------:R-:W-:Y:S05]  /*8a80*/  BSYNC B0 ;  /* 0x0000000000007941 */ /* 0x000fea0003800000 */
.L_x_204:
[----:B------:R-:W-:Y:S05]  /*8a90*/  BRA `(.L_x_206) ;  /* 0xffffffcc00407947 */ /* 0x000fea000383ffff */
.L_x_150:
[----:B------:R-:W-:Y:S01]  /*8aa0*/  BSSY B0, `(.L_x_207) ;  /* 0x0000005000007945 */ /* 0x000fe20003800000 */
[----:B------:R-:W-:-:S07]  /*8ab0*/  IMAD.MOV.U32 R15, RZ, RZ, -0x1 ;  /* 0xffffffffff0f7424 */ /* 0x000fce00078e00ff */
[----:B------:R-:W-:Y:S05]  /*8ac0*/  WARPSYNC.COLLECTIVE R15, `(.L_x_208) ;  /* 0x000000000f087348 */ /* 0x000fea0003c00000 */
[----:B------:R-:W-:Y:S01]  /*8ad0*/  NOP ;  /* 0x0000000000007918 */ /* 0x000fe20000000000 */
[----:B------:R-:W-:Y:S01]  /*8ae0*/  ENDCOLLECTIVE ;  /* 0x000000000000791b */ /* 0x000fe20003800000 */
.L_x_208:
[----:B------:R-:W-:Y:S05]  /*8af0*/  BSYNC B0 ;  /* 0x0000000000007941 */ /* 0x000fea0003800000 */
.L_x_207:
[----:B------:R-:W-:Y:S05]  /*8b00*/  BRA `(.L_x_209) ;  /* 0xffffffd000587947 */ /* 0x000fea000383ffff */
.L_x_163:
[----:B------:R-:W-:Y:S01]  /*8b10*/  BSSY B0, `(.L_x_210) ;  /* 0x0000005000007945 */ /* 0x000fe20003800000 */
[----:B------:R-:W-:-:S07]  /*8b20*/  IMAD.MOV.U32 R15, RZ, RZ, -0x1 ;  /* 0xffffffffff0f7424 */ /* 0x000fce00078e00ff */
[----:B------:R-:W-:Y:S05]  /*8b30*/  WARPSYNC.COLLECTIVE R15, `(.L_x_211) ;  /* 0x000000000f087348 */ /* 0x000fea0003c00000 */
[----:B------:R-:W-:Y:S01]  /*8b40*/  NOP ;  /* 0x0000000000007918 */ /* 0x000fe20000000000 */
[----:B------:R-:W-:Y:S01]  /*8b50*/  ENDCOLLECTIVE ;  /* 0x000000000000791b */ /* 0x000fe20003800000 */
.L_x_211:
[----:B------:R-:W-:Y:S05]  /*8b60*/  BSYNC B0 ;  /* 0x0000000000007941 */ /* 0x000fea0003800000 */
.L_x_210:
[----:B------:R-:W-:Y:S05]  /*8b70*/  BRA `(.L_x_212) ;  /* 0xffffffd400747947 */ /* 0x000fea000383ffff */
.L_x_174:
[----:B-1----:R1:W2:Y:S02]  /*8b80*/  SYNCS.PHASECHK.TRANS64.TRYWAIT P0, [R0+URZ+0x26820], R3 ;  /* 0x02682003000075a7 */ /* 0x0022a4000800017f */
[----:B--2---:R-:W-:Y:S05]  /*8b90*/  @!P0 NANOSLEEP.SYNCS 0x989680 ;  /* 0x009896800000895d */ /* 0x004fea0003900000 */
[----:B------:R-:W2:Y:S02]  /*8ba0*/  @!P0 SYNCS.PHASECHK.TRANS64 P0, [R0+URZ+0x26820], R3 ;  /* 0x02682003000085a7 */ /* 0x000ea4000800007f */
[----:B--2---:R-:W-:Y:S05]  /*8bb0*/  @!P0 BRA `(.L_x_174) ;  /* 0xfffffffc00f08947 */ /* 0x004fea000383ffff */
[----:B------:R-:W-:Y:S05]  /*8bc0*/  BRA `(.L_x_213) ;  /* 0xffffffdc00387947 */ /* 0x000fea000383ffff */
.L_x_178:
[----:B-1----:R1:W2:Y:S02]  /*8bd0*/  SYNCS.PHASECHK.TRANS64.TRYWAIT P1, [R0+URZ+0x26840], R20 ;  /* 0x02684014000075a7 */ /* 0x0022a4000802017f */
[----:B--2---:R-:W-:Y:S05]  /*8be0*/  @!P1 NANOSLEEP.SYNCS 0x989680 ;  /* 0x009896800000995d */ /* 0x004fea0003900000 */
[----:B------:R-:W2:Y:S02]  /*8bf0*/  @!P1 SYNCS.PHASECHK.TRANS64 P1, [R0+URZ+0x26840], R20 ;  /* 0x02684014000095a7 */ /* 0x000ea4000802007f */
[----:B--2---:R-:W-:Y:S05]  /*8c00*/  @!P1 BRA `(.L_x_178) ;  /* 0xfffffffc00f09947 */ /* 0x004fea000383ffff */
[----:B------:R-:W-:Y:S05]  /*8c10*/  BRA `(.L_x_214) ;  /* 0xffffffe400647947 */ /* 0x000fea000383ffff */
.L_x_180:
[----:B--2---:R2:W3:Y:S02]  /*8c20*/  SYNCS.PHASECHK.TRANS64.TRYWAIT P1, [R0+URZ+0x26828], R20 ;  /* 0x02682814000075a7 */ /* 0x0044e4000802017f */
[----:B---3--:R-:W-:Y:S05]  /*8c30*/  @!P1 NANOSLEEP.SYNCS 0x989680 ;  /* 0x009896800000995d */ /* 0x008fea0003900000 */
[----:B------:R-:W3:Y:S02]  /*8c40*/  @!P1 SYNCS.PHASECHK.TRANS64 P1, [R0+URZ+0x26828], R20 ;  /* 0x02682814000095a7 */ /* 0x000ee4000802007f */
[----:B---3--:R-:W-:Y:S05]  /*8c50*/  @!P1 BRA `(.L_x_180) ;  /* 0xfffffffc00f09947 */ /* 0x008fea000383ffff */
[----:B------:R-:W-:Y:S05]  /*8c60*/  BRA `(.L_x_215) ;  /* 0xffffffe800107947 */ /* 0x000fea000383ffff */
.L_x_182:
[----:B---3--:R3:W4:Y:S02]  /*8c70*/  SYNCS.PHASECHK.TRANS64.TRYWAIT P1, [R0+URZ+0x26848], R20 ;  /* 0x02684814000075a7 */ /* 0x008724000802017f */
[----:B----4-:R-:W-:Y:S05]  /*8c80*/  @!P1 NANOSLEEP.SYNCS 0x989680 ;  /* 0x009896800000995d */ /* 0x010fea0003900000 */
[----:B------:R-:W4:Y:S02]  /*8c90*/  @!P1 SYNCS.PHASECHK.TRANS64 P1, [R0+URZ+0x26848], R20 ;  /* 0x02684814000095a7 */ /* 0x000f24000802007f */
[----:B----4-:R-:W-:Y:S05]  /*8ca0*/  @!P1 BRA `(.L_x_182) ;  /* 0xfffffffc00f09947 */ /* 0x010fea000383ffff */
[----:B------:R-:W-:Y:S05]  /*8cb0*/  BRA `(.L_x_216) ;  /* 0xffffffe8009c7947 */ /* 0x000fea000383ffff */
.L_x_184:
[----:B------:R-:W-:-:S07]  /*8cc0*/  SHF.L.U32 R5, R9, 0x1f, RZ ;  /* 0x0000001f09057819 */ /* 0x000fce00000006ff */
.L_x_217:
[----:B--2---:R2:W3:Y:S02]  /*8cd0*/  SYNCS.PHASECHK.TRANS64.TRYWAIT P1, [R0+URZ+0x26820], R5 ;  /* 0x02682005000075a7 */ /* 0x0044e4000802017f */
[----:B---3--:R-:W-:Y:S05]  /*8ce0*/  @!P1 NANOSLEEP.SYNCS 0x989680 ;  /* 0x009896800000995d */ /* 0x008fea0003900000 */
[----:B------:R-:W3:Y:S02]  /*8cf0*/  @!P1 SYNCS.PHASECHK.TRANS64 P1, [R0+URZ+0x26820], R5 ;  /* 0x02682005000095a7 */ /* 0x000ee4000802007f */
[----:B---3--:R-:W-:Y:S05]  /*8d00*/  @!P1 BRA `(.L_x_217) ;  /* 0xfffffffc00f09947 */ /* 0x008fea000383ffff */
[----:B------:R-:W-:Y:S05]  /*8d10*/  BRA `(.L_x_218) ;  /* 0xffffffec00387947 */ /* 0x000fea000383ffff */
.L_x_187:
[----:B--2---:R2:W3:Y:S02]  /*8d20*/  SYNCS.PHASECHK.TRANS64.TRYWAIT P1, [R0+URZ+0x26840], R7 ;  /* 0x02684007000075a7 */ /* 0x0044e4000802017f */
[----:B---3--:R-:W-:Y:S05]  /*8d30*/  @!P1 NANOSLEEP.SYNCS 0x989680 ;  /* 0x009896800000995d */ /* 0x008fea0003900000 */
[----:B------:R-:W3:Y:S02]  /*8d40*/  @!P1 SYNCS.PHASECHK.TRANS64 P1, [R0+URZ+0x26840], R7 ;  /* 0x02684007000095a7 */ /* 0x000ee4000802007f */
[----:B---3--:R-:W-:Y:S05]  /*8d50*/  @!P1 BRA `(.L_x_187) ;  /* 0xfffffffc00f09947 */ /* 0x008fea000383ffff */
[----:B------:R-:W-:Y:S05]  /*8d60*/  BRA `(.L_x_219) ;  /* 0xffffffec00e07947 */ /* 0x000fea000383ffff */
.L_x_189:
[----:B---3--:R3:W4:Y:S02]  /*8d70*/  SYNCS.PHASECHK.TRANS64.TRYWAIT P1, [R0+URZ+0x26828], R7 ;  /* 0x02682807000075a7 */ /* 0x008724000802017f */
[----:B----4-:R-:W-:Y:S05]  /*8d80*/  @!P1 NANOSLEEP.SYNCS 0x989680 ;  /* 0x009896800000995d */ /* 0x010fea0003900000 */
[----:B------:R-:W4:Y:S02]  /*8d90*/  @!P1 SYNCS.PHASECHK.TRANS64 P1, [R0+URZ+0x26828], R7 ;  /* 0x02682807000095a7 */ /* 0x000f24000802007f */
[----:B----4-:R-:W-:Y:S05]  /*8da0*/  @!P1 BRA `(.L_x_189) ;  /* 0xfffffffc00f09947 */ /* 0x010fea000383ffff */
[----:B------:R-:W-:Y:S05]  /*8db0*/  BRA `(.L_x_220) ;  /* 0xfffffff000847947 */ /* 0x000fea000383ffff */
.L_x_191:
[----:B----4-:R4:W1:Y:S02]  /*8dc0*/  SYNCS.PHASECHK.TRANS64.TRYWAIT P0, [R3+URZ+0x26840], R2 ;  /* 0x02684002030075a7 */ /* 0x010864000800017f */
[----:B-1----:R-:W-:Y:S05]  /*8dd0*/  @!P0 NANOSLEEP.SYNCS 0x989680 ;  /* 0x009896800000895d */ /* 0x002fea0003900000 */
[----:B------:R-:W1:Y:S02]  /*8de0*/  @!P0 SYNCS.PHASECHK.TRANS64 P0, [R3+URZ+0x26840], R2 ;  /* 0x02684002030085a7 */ /* 0x000e64000800007f */
[----:B-1----:R-:W-:Y:S05]  /*8df0*/  @!P0 BRA `(.L_x_191) ;  /* 0xfffffffc00f08947 */ /* 0x002fea000383ffff */
[----:B------:R-:W-:Y:S05]  /*8e00*/  BRA `(.L_x_221) ;  /* 0xfffffff400287947 */ /* 0x000fea000383ffff */
.L_x_193:
[----:B------:R-:W-:Y:S01]  /*8e10*/  BSSY B0, `(.L_x_222) ;  /* 0x0000006000007945 */ /* 0x000fe20003800000 */
[----:B------:R-:W-:-:S07]  /*8e20*/  IMAD.MOV.U32 R15, RZ, RZ, -0x1 ;  /* 0xffffffffff0f7424 */ /* 0x000fce00078e00ff */
[----:B------:R-:W-:Y:S05]  /*8e30*/  WARPSYNC.COLLECTIVE R15, `(.L_x_223) ;  /* 0x000000000f0c7348 */ /* 0x000fea0003c00000 */
[----:B------:R-:W-:Y:S02]  /*8e40*/  ELECT P6, UR62, PT ;  /* 0x00000000003e782f */ /* 0x000fe400038c0000 */
[----:B------:R-:W-:Y:S01]  /*8e50*/  MOV R14, UR62 ;  /* 0x0000003e000e7c02 */ /* 0x000fe20008000f00 */
[----:B------:R-:W-:Y:S10]  /*8e60*/  ENDCOLLECTIVE ;  /* 0x000000000000791b */ /* 0x000ff40003800000 */
.L_x_223:
[----:B------:R-:W-:Y:S05]  /*8e70*/  BSYNC B0 ;  /* 0x0000000000007941 */ /* 0x000fea0003800000 */
.L_x_222:
[----:B------:R-:W-:Y:S01]  /*8e80*/  PLOP3.LUT P0, PT, P6, PT, PT, 0x80, 0x0 ;  /* 0x000000000000781c */ /* 0x000fe2000370f070 */
[----:B------:R-:W-:-:S12]  /*8e90*/  BRA `(.L_x_224) ;  /* 0xfffffff400ec7947 */ /* 0x000fd8000383ffff */
.L_x_197:
[----:B-1----:R1:W2:Y:S02]  /*8ea0*/  SYNCS.PHASECHK.TRANS64.TRYWAIT P1, [R6+URZ], R5 ;  /* 0x00000005060075a7 */ /* 0x0022a4000802017f */
[----:B--2---:R-:W-:Y:S05]  /*8eb0*/  @!P1 NANOSLEEP.SYNCS 0x989680 ;  /* 0x009896800000995d */ /* 0x004fea0003900000 */
[----:B------:R-:W2:Y:S02]  /*8ec0*/  @!P1 SYNCS.PHASECHK.TRANS64 P1, [R6+URZ], R5 ;  /* 0x00000005060095a7 */ /* 0x000ea4000802007f */
[----:B--2---:R-:W-:Y:S05]  /*8ed0*/  @!P1 BRA `(.L_x_197) ;  /* 0xfffffffc00f09947 */ /* 0x004fea000383ffff */
[----:B------:R-:W-:Y:S05]  /*8ee0*/  BRA `(.L_x_225) ;  /* 0xfffffff800307947 */ /* 0x000fea000383ffff */
.L_x_198:
[----:B--2---:R2:W3:Y:S02]  /*8ef0*/  SYNCS.PHASECHK.TRANS64.TRYWAIT P1, [R3+URZ], R2 ;  /* 0x00000002030075a7 */ /* 0x0044e4000802017f */
[----:B---3--:R-:W-:Y:S05]  /*8f00*/  @!P1 NANOSLEEP.SYNCS 0x989680 ;  /* 0x009896800000995d */ /* 0x008fea0003900000 */
[----:B------:R-:W3:Y:S02]  /*8f10*/  @!P1 SYNCS.PHASECHK.TRANS64 P1, [R3+URZ], R2 ;  /* 0x00000002030095a7 */ /* 0x000ee4000802007f */
[----:B---3--:R-:W-:Y:S05]  /*8f20*/  @!P1 BRA `(.L_x_198) ;  /* 0xfffffffc00f09947 */ /* 0x008fea000383ffff */
[----:B------:R-:W-:Y:S05]  /*8f30*/  BRA `(.L_x_226) ;  /* 0xfffffff800247947 */ /* 0x000fea000383ffff */
.L_x_200:
[----:B--2---:R2:W3:Y:S02]  /*8f40*/  SYNCS.PHASECHK.TRANS64.TRYWAIT P0, [R0+URZ], R5 ;  /* 0x00000005000075a7 */ /* 0x0044e4000800017f */
[----:B---3--:R-:W-:Y:S05]  /*8f50*/  @!P0 NANOSLEEP.SYNCS 0x989680 ;  /* 0x009896800000895d */ /* 0x008fea0003900000 */
[----:B------:R-:W3:Y:S02]  /*8f60*/  @!P0 SYNCS.PHASECHK.TRANS64 P0, [R0+URZ], R5 ;  /* 0x00000005000085a7 */ /* 0x000ee4000800007f */
[----:B---3--:R-:W-:Y:S05]  /*8f70*/  @!P0 BRA `(.L_x_200) ;  /* 0xfffffffc00f08947 */ /* 0x008fea000383ffff */
[----:B------:R-:W-:Y:S05]  /*8f80*/  BRA `(.L_x_227) ;  /* 0xfffffff800287947 */ /* 0x000fea000383ffff */
.L_x_228:
        /* <DEDUP_REMOVED lines=15> */
.L_x_3296:


//--------------------- .text._ZN7cutlass13device_kernelIN5flash11enable_sm90INS1_16FlashAttnBwdSm90INS1_25CollectiveMainloopBwdSm90ILi2ELi2ELi2EN4cute5tupleIJNS5_1CILi1EEES8_S8_EEENS6_IJNS7_ILi64EEENS7_ILi128EEENS7_ILi96EEEEEENS_6half_tEfNS_4arch4Sm90ELb0ELb0ELb1ELb0ELb0ELb1ELb0ELb0ELi2ELi1ELi2ELi1ELb1EEENS1_24CollectiveEpilogueBwdGQAISD_fSG_Li256ELb0ELb0EEENS1_19SingleTileSchedulerILb0ELb0ELb0ELi128EEEEEEEEEvNT_6ParamsE --------------------------
	.section	.text._ZN7cutlass13device_kernelIN5flash11enable_sm90INS1_16FlashAttnBwdSm90INS1_25CollectiveMainloopBwdSm90ILi2ELi2ELi2EN4cute5tupleIJNS5_1CILi1EEES8_S8_EEENS6_IJNS7_ILi64EEENS7_ILi128EEENS7_ILi96EEEEEENS_6half_tEfNS_4arch4Sm90ELb0ELb0ELb1ELb0ELb0ELb1ELb0ELb0ELi2ELi1ELi2ELi1ELb1EEENS1_24CollectiveEpilogueBwdGQAISD_fSG_Li256ELb0ELb0EEENS1_19SingleTileSchedulerILb0ELb0ELb0ELi128EEEEEEEEEvNT_6ParamsE,"ax",@progbits
	.align	128
.text._ZN7cutlass13device_kernelIN5flash11enable_sm90INS1_16FlashAttnBwdSm90INS1_25CollectiveMainloopBwdSm90ILi2ELi2ELi2EN4cute5tupleIJNS5_1CILi1EEES8_S8_EEENS6_IJNS7_ILi64EEENS7_ILi128EEENS7_ILi96EEEEEENS_6half_tEfNS_4arch4Sm90ELb0ELb0ELb1ELb0ELb0ELb1ELb0ELb0ELi2ELi1ELi2ELi1ELb1EEENS1_24CollectiveEpilogueBwdGQAISD_fSG_Li256ELb0ELb0EEENS1_19SingleTileSchedulerILb0ELb0ELb0ELi128EEEEEEEEEvNT_6ParamsE:
        .type           _ZN7cutlass13device_kernelIN5flash11enable_sm90INS1_16FlashAttnBwdSm90INS1_25CollectiveMainloopBwdSm90ILi2ELi2ELi2EN4cute5tupleIJNS5_1CILi1EEES8_S8_EEENS6_IJNS7_ILi64EEENS7_ILi128EEENS7_ILi96EEEEEENS_6half_tEfNS_4arch4Sm90ELb0ELb0ELb1ELb0ELb0ELb1ELb0ELb0ELi2ELi1ELi2ELi1ELb1EEENS1_24CollectiveEpilogueBwdGQAISD_fSG_Li256ELb0ELb0EEENS1_19SingleTileSchedulerILb0ELb0ELb0ELi128EEEEEEEEEvNT_6ParamsE,@function
        .size           _ZN7cutlass13device_kernelIN5flash11enable_sm90INS1_16FlashAttnBwdSm90INS1_25CollectiveMainloopBwdSm90ILi2ELi2ELi2EN4cute5tupleIJNS5_1CILi1EEES8_S8_EEENS6_IJNS7_ILi64EEENS7_ILi128EEENS7_ILi96EEEEEENS_6half_tEfNS_4arch4Sm90ELb0ELb0ELb1ELb0ELb0ELb1ELb0ELb0ELi2ELi1ELi2ELi1ELb1EEENS1_24CollectiveEpilogueBwdGQAISD_fSG_Li256ELb0ELb0EEENS1_19SingleTileSchedulerILb0ELb0ELb0ELi128EEEEEEEEEvNT_6ParamsE,(.L_x_3297 - _ZN7cutlass13device_kernelIN5flash11enable_sm90INS1_16FlashAttnBwdSm90INS1_25CollectiveMainloopBwdSm90ILi2ELi2ELi2EN4cute5tupleIJNS5_1CILi1EEES8_S8_EEENS6_IJNS7_ILi64EEENS7_ILi128EEENS7_ILi96EEEEEENS_6half_tEfNS_4arch4Sm90ELb0ELb0ELb1ELb0ELb0ELb1ELb0ELb0ELi2ELi1ELi2ELi1ELb1EEENS1_24CollectiveEpilogueBwdGQAISD_fSG_Li256ELb0ELb0EEENS1_19SingleTileSchedulerILb0ELb0ELb0ELi128EEEEEEEEEvNT_6ParamsE)
        .other          _ZN7cutlass13device_kernelIN5flash11enable_sm90INS1_16FlashAttnBwdSm90INS1_25CollectiveMainloopBwdSm90ILi2ELi2ELi2EN4cute5tupleIJNS5_1CILi1EEES8_S8_EEENS6_IJNS7_ILi64EEENS7_ILi128EEENS7_ILi96EEEEEENS_6half_tEfNS_4arch4Sm90ELb0ELb0ELb1ELb0ELb0ELb1ELb0ELb0ELi2ELi1ELi2ELi1ELb1EEENS1_24CollectiveEpilogueBwdGQAISD_fSG_Li256ELb0ELb0EEENS1_19SingleTileSchedulerILb0ELb0ELb0ELi128EEEEEEEEEvNT_6ParamsE,@"STO_CUDA_ENTRY STV_DEFAULT"
_ZN7cutlass13device_kernelIN5flash11enable_sm90INS1_16FlashAttnBwdSm90INS1_25CollectiveMainloopBwdSm90ILi2ELi2ELi2EN4cute5tupleIJNS5_1CILi1EEES8_S8_EEENS6_IJNS7_ILi64EEENS7_ILi128EEENS7_ILi96EEEEEENS_6half_tEfNS_4arch4Sm90ELb0ELb0ELb1ELb0ELb0ELb1ELb0ELb0ELi2ELi1ELi2ELi1ELb1EEENS1_24CollectiveEpilogueBwdGQAISD_fSG_Li256ELb0ELb0EEENS1_19SingleTileSchedulerILb0ELb0ELb0ELi128EEEEEEEEEvNT_6ParamsE:
        /* <DEDUP_REMOVED lines=14> */
[----:B------:R-:W-:-:S02]  /*00e0*/  UIADD3.X UR7, URZ, UR5, URZ, UP0, !UPT ;  /* 0x000000053f077290 */ /* 0x000fc400087fe43f */
[----:B------:R-:W-:Y:S02]  /*00f0*/  UIADD3.X UR9, URZ, UR5, URZ, UP1, !UPT ;  /* 0x000000053f097290 */ /* 0x000fe40008ffe43f */
[----:B------:R-:W-:Y:S02]  /*0100*/  UIADD3.X UR11, URZ, UR5, URZ, UP2, !UPT ;  /* 0x000000053f0b7290 */ /* 0x000fe400097fe43f */
[----:B------:R-:W-:-:S03]  /*0110*/  UIADD3.X UR5, URZ, UR5, URZ, UP3, !UPT ;  /* 0x000000053f057290 */ /* 0x000fc60009ffe43f */
[----:B------:R1:W-:Y:S02]  /*0120*/  UTMACCTL.PF [UR6] ;  /* 0x00000000060079b9 */ /* 0x0003e40008040000 */
[----:B------:R1:W-:Y:S02]  /*0130*/  UTMACCTL.PF [UR8] ;  /* 0x00000000080079b9 */ /* 0x0003e40008040000 */
[----:B------:R1:W-:Y:S02]  /*0140*/  UTMACCTL.PF [UR10] ;  /* 0x000000000a0079b9 */ /* 0x0003e40008040000 */
[----:B------:R1:W-:Y:S02]  /*0150*/  UTMACCTL.PF [UR4] ;  /* 0x00000000040079b9 */ /* 0x0003e40008040000 */
[----:B-1----:R-:W-:Y:S01]  /*0160*/  NOP ;  /* 0x0000000000007918 */ /* 0x002fe20000000000 */
.L_x_230:
[----:B------:R-:W-:Y:S05]  /*0170*/  BSYNC B0 ;  /* 0x0000000000007941 */ /* 0x000fea0003800000 */
.L_x_229:
        /* <DEDUP_REMOVED lines=37> */
.L_x_231:
        /* <DEDUP_REMOVED lines=22> */
.L_x_232:
[----:B------:R-:W-:Y:S01]  /*0530*/  PLOP3.LUT P0, PT, PT, PT, UP0, 0x80, 0x0 ;  /* 0x000000000000781c */ /* 0x000fe20003f0f008 */
[----:B------:R-:W-:Y:S01]  /*0540*/  NOP ;  /* 0x0000000000007918 */ /* 0x000fe20000000000 */
[----:B------:R-:W-:Y:S01]  /*0550*/  BSSY B6, `(.L_x_233) ;  /* 0x000078d000067945 */ /* 0x000fe20003800000 */
[----:B-12-45:R-:W-:Y:S10]  /*0560*/  BAR.SYNC.DEFER_BLOCKING 0x0 ;  /* 0x0000000000007b1d */ /* 0x036ff40000010000 */
[----:B------:R-:W-:Y:S05]  /*0570*/  @!P0 BRA `(.L_x_234) ;  /* 0x0000004800988947 */ /* 0x000fea0003800000 */
.L_x_235:
        /* <DEDUP_REMOVED lines=11> */
[----:B--2---:R-:W-:Y:S05]  /*0630*/  @!P0 BRA `(.L_x_236) ;  /* 0x0000007400f88947 */ /* 0x004fea0003800000 */
        /* <DEDUP_REMOVED lines=21> */
.L_x_238:
        /* <DEDUP_REMOVED lines=15> */
.L_x_237:
        /* <DEDUP_REMOVED lines=22> */
.L_x_240:
        /* <DEDUP_REMOVED lines=15> */
.L_x_239:
[----:B------:R-:W-:Y:S01]  /*0ad0*/  SHF.R.S32.HI R41, RZ, 0x1f, R22 ;  /* 0x0000001fff297819 */ /* 0x000fe20000011416 */
[----:B------:R-:W-:-:S03]  /*0ae0*/  UMOV UR4, 0xffffffff ;  /* 0xffffffff00047882 */ /* 0x000fc60000000000 */
[----:B------:R-:W-:-:S04]  /*0af0*/  LEA.HI R0, R41, R22, RZ, 0x7 ;  /* 0x0000001629007211 */ /* 0x000fc800078f38ff */
[----:B------:R-:W-:Y:S01]  /*0b00*/  SHF.R.S32.HI R16, RZ, 0x7, R0 ;  /* 0x00000007ff107819 */ /* 0x000fe20000011400 */
[----:B------:R-:W-:Y:S06]  /*0b10*/  BRA.DIV UR4, `(.L_x_241) ;  /* 0x0000007204c87947 */ /* 0x000fec000b800000 */
[----:B------:R1:W2:Y:S02]  /*0b20*/  SHFL.IDX PT, R14, R16, RZ, 0x1f ;  /* 0x00001fff100e7589 */ /* 0x0002a400000e0000 */
.L_x_311:
[----:B------:R-:W-:Y:S02]  /*0b30*/  SHF.L.U32 R5, RZ, 0x1f, RZ ;  /* 0x0000001fff057819 */ /* 0x000fe400000006ff */
[----:B------:R-:W-:Y:S02]  /*0b40*/  LOP3.LUT R3, R0, 0xffffff80, RZ, 0xc0, !PT ;  /* 0xffffff8000037812 */ /* 0x000fe400078ec0ff */
[----:B------:R-:W3:Y:S01]  /*0b50*/  SYNCS.PHASECHK.TRANS64.TRYWAIT P1, [R18+URZ+0x26800], R5 ;  /* 0x02680005120075a7 */ /* 0x000ee2000802017f */
[----:B--2---:R-:W-:Y:S02]  /*0b60*/  LEA.HI R0, R14, R14, RZ, 0x1 ;  /* 0x0000000e0e007211 */ /* 0x004fe400078f08ff */
[----:B------:R-:W-:Y:S02]  /*0b70*/  IMAD.IADD R40, R22, 0x1, -R3 ;  /* 0x0000000116287824 */ /* 0x000fe400078e0a03 */
[----:B------:R-:W-:Y:S01]  /*0b80*/  VIADD R3, R18, 0x6000 ;  /* 0x0000600012037836 */ /* 0x000fe20000000000 */
[----:B------:R-:W-:-:S02]  /*0b90*/  LOP3.LUT R209, R0, 0xfffffffe, RZ, 0xc0, !PT ;  /* 0xfffffffe00d17812 */ /* 0x000fc400078ec0ff */
[----:B------:R-:W-:Y:S02]  /*0ba0*/  SHF.R.S32.HI R43, RZ, 0x1f, R40 ;  /* 0x0000001fff2b7819 */ /* 0x000fe40000011428 */
[----:B------:R-:W-:Y:S01]  /*0bb0*/  LOP3.LUT P0, RZ, R3, 0x1bf, RZ, 0xc0, !PT ;  /* 0x000001bf03ff7812 */ /* 0x000fe2000780c0ff */
[----:B------:R-:W-:Y:S01]  /*0bc0*/  IMAD.IADD R209, R14, 0x1, -R209 ;  /* 0x000000010ed17824 */ /* 0x000fe200078e0ad1 */
[----:B------:R-:W-:-:S04]  /*0bd0*/  LEA.HI R42, R43, R40, RZ, 0x2 ;  /* 0x000000282b2a7211 */ /* 0x000fc800078f10ff */
[----:B------:R-:W-:Y:S01]  /*0be0*/  LOP3.LUT R17, R42, 0x7ffffffc, RZ, 0xc0, !PT ;  /* 0x7ffffffc2a117812 */ /* 0x000fe200078ec0ff */
[----:B---3--:R-:W-:Y:S06]  /*0bf0*/  @P1 BRA `(.L_x_242) ;  /* 0x0000000000081947 */ /* 0x008fec0003800000 */
[----:B------:R-:W2:Y:S02]  /*0c00*/  SYNCS.PHASECHK.TRANS64.TRYWAIT P1, [R18+URZ+0x26800], R5 ;  /* 0x02680005120075a7 */ /* 0x000ea4000802017f */
[----:B--2---:R-:W-:Y:S05]  /*0c10*/  @!P1 BRA `(.L_x_243) ;  /* 0x0000007000a89947 */ /* 0x004fea0003800000 */
.L_x_242:
[C---:B------:R-:W-:Y:S02]  /*0c20*/  IMAD.SHL.U32 R23, R40.reuse, 0x4, RZ ;  /* 0x0000000428177824 */ /* 0x040fe400078e00ff */
[----:B------:R-:W-:Y:S01]  /*0c30*/  IMAD.IADD R17, R40, 0x1, -R17 ;  /* 0x0000000128117824 */ /* 0x000fe200078e0a11 */
[----:B------:R-:W-:Y:S06]  /*0c40*/  @!P0 BRA `(.L_x_244) ;  /* 0x0000000000408947 */ /* 0x000fec0003800000 */
[----:B------:R-:W-:Y:S01]  /*0c50*/  MOV R0, 0x0 ;  /* 0x0000000000007802 */ /* 0x000fe20000000f00 */
[----:B------:R-:W-:Y:S01]  /*0c60*/  ULDC.64 UR4, c[0x4][0x88] ;  /* 0x0100220000047ab9 */ /* 0x000fe20000000a00 */
[----:B------:R-:W-:Y:S01]  /*0c70*/  ULDC.64 UR6, c[0x4][0x90] ;  /* 0x0100240000067ab9 */ /* 0x000fe20000000a00 */
[----:B------:R-:W-:Y:S01]  /*0c80*/  IMAD.U32 R4, RZ, RZ, UR4 ;  /* 0x00000004ff047e24 */ /* 0x000fe2000f8e00ff */
[----:B------:R3:W4:Y:S01]  /*0c90*/  LDC.64 R14, c[0x4][R0] ;  /* 0x01000000000e7b82 */ /* 0x0007220000000a00 */
[----:B--2---:R-:W-:Y:S01]  /*0ca0*/  IMAD.U32 R5, RZ, RZ, UR5 ;  /* 0x00000005ff057e24 */ /* 0x004fe2000f8e00ff */
[----:B------:R-:W-:Y:S01]  /*0cb0*/  ULDC.64 UR4, c[0x4][0x18] ;  /* 0x0100060000047ab9 */ /* 0x000fe20000000a00 */
[----:B------:R-:W-:Y:S02]  /*0cc0*/  IMAD.U32 R6, RZ, RZ, UR6 ;  /* 0x00000006ff067e24 */ /* 0x000fe4000f8e00ff */
[----:B------:R-:W-:Y:S02]  /*0cd0*/  IMAD.U32 R7, RZ, RZ, UR7 ;  /* 0x00000007ff077e24 */ /* 0x000fe4000f8e00ff */
[----:B------:R-:W-:-:S02]  /*0ce0*/  IMAD.U32 R10, RZ, RZ, UR4 ;  /* 0x00000004ff0a7e24 */ /* 0x000fc4000f8e00ff */
[----:B------:R-:W-:Y:S02]  /*0cf0*/  IMAD.U32 R11, RZ, RZ, UR5 ;  /* 0x00000005ff0b7e24 */ /* 0x000fe4000f8e00ff */
[----:B------:R-:W-:Y:S02]  /*0d00*/  IMAD.MOV.U32 R8, RZ, RZ, 0x70 ;  /* 0x00000070ff087424 */ /* 0x000fe400078e00ff */
[----:B------:R-:W-:Y:S02]  /*0d10*/  IMAD.MOV.U32 R12, RZ, RZ, 0x1 ;  /* 0x00000001ff0c7424 */ /* 0x000fe400078e00ff */
[----:B---3--:R-:W-:-:S07]  /*0d20*/  IMAD.MOV.U32 R13, RZ, RZ, RZ ;  /* 0x000000ffff0d7224 */ /* 0x008fce00078e00ff */
[----:B------:R-:W-:-:S07]  /*0d30*/  LEPC R20, `(.L_x_244) ;  /* 0x000000001014794e */ /* 0x000fce0000000000 */
[----:B-1--4-:R-:W-:Y:S05]  /*0d40*/  CALL.ABS.NOINC R14 ;  /* 0x000000000e007343 */ /* 0x012fea0003c00000 */
.L_x_244:
[----:B------:R-:W-:Y:S01]  /*0d50*/  LEA.HI R0, R41, R22, RZ, 0x4 ;  /* 0x0000001629007211 */ /* 0x000fe200078f20ff */
[----:B------:R-:W-:Y:S05]  /*0d60*/  WARPSYNC.ALL ;  /* 0x0000000000007948 */ /* 0x000fea0003800000 */
[----:B------:R-:W-:Y:S01]  /*0d70*/  LOP3.LUT R3, R0, 0xfffffff0, RZ, 0xc0, !PT ;  /* 0xfffffff000037812 */ /* 0x000fe200078ec0ff */
[----:B------:R-:W-:Y:S01]  /*0d80*/  ULDC UR7, c[0x0][0x280] ;  /* 0x0000a00000077ab9 */ /* 0x000fe20000000800 */
[----:B------:R-:W-:Y:S01]  /*0d90*/  CS2R R24, SRZ ;  /* 0x0000000000187805 */ /* 0x000fe2000001ff00 */
[----:B------:R-:W-:Y:S01]  /*0da0*/  UISETP.GE.AND UP0, UPT, UR7, 0x1, UPT ;  /* 0x000000010700788c */ /* 0x000fe2000bf06270 */
[----:B------:R-:W-:Y:S01]  /*0db0*/  CS2R R72, SRZ ;  /* 0x0000000000487805 */ /* 0x000fe2000001ff00 */
[----:B--2---:R-:W-:Y:S01]  /*0dc0*/  IMAD.IADD R5, R22, 0x1, -R3 ;  /* 0x0000000116057824 */ /* 0x004fe200078e0a03 */
[----:B------:R-:W-:-:S02]  /*0dd0*/  SHF.R.S32.HI R3, RZ, 0x4, R0 ;  /* 0x00000004ff037819 */ /* 0x000fc40000011400 */
[----:B------:R-:W-:Y:S02]  /*0de0*/  CS2R R74, SRZ ;  /* 0x00000000004a7805 */ /* 0x000fe4000001ff00 */
[----:B------:R-:W-:Y:S02]  /*0df0*/  CS2R R76, SRZ ;  /* 0x00000000004c7805 */ /* 0x000fe4000001ff00 */
[----:B------:R-:W-:Y:S02]  /*0e00*/  CS2R R78, SRZ ;  /* 0x00000000004e7805 */ /* 0x000fe4000001ff00 */
[----:B------:R-:W-:Y:S02]  /*0e10*/  LEA.HI R6, R5, R5, RZ, 0x1 ;  /* 0x0000000505067211 */ /* 0x000fe400078f08ff */
[----:B------:R-:W-:Y:S02]  /*0e20*/  CS2R R80, SRZ ;  /* 0x0000000000507805 */ /* 0x000fe4000001ff00 */
[----:B------:R-:W-:-:S02]  /*0e30*/  LEA.HI R0, R0, R3, RZ, 0x1 ;  /* 0x0000000300007211 */ /* 0x000fc400078f08ff */
[----:B------:R-:W-:Y:S02]  /*0e40*/  CS2R R82, SRZ ;  /* 0x0000000000527805 */ /* 0x000fe4000001ff00 */
[--C-:B------:R-:W-:Y:S02]  /*0e50*/  SHF.R.S32.HI R7, RZ, 0x1, R6.reuse ;  /* 0x00000001ff077819 */ /* 0x100fe40000011406 */
[----:B------:R-:W-:Y:S02]  /*0e60*/  CS2R R84, SRZ ;  /* 0x0000000000547805 */ /* 0x000fe4000001ff00 */
[----:B------:R-:W-:Y:S02]  /*0e70*/  SHF.R.S32.HI R4, RZ, 0x1f, R6 ;  /* 0x0000001fff047819 */ /* 0x000fe40000011406 */
[----:B------:R-:W-:Y:S02]  /*0e80*/  CS2R R86, SRZ ;  /* 0x0000000000567805 */ /* 0x000fe4000001ff00 */
[----:B------:R-:W-:-:S02]  /*0e90*/  SHF.R.S32.HI R10, RZ, 0x1f, R5 ;  /* 0x0000001fff0a7819 */ /* 0x000fc40000011405 */
[----:B------:R-:W-:Y:S02]  /*0ea0*/  CS2R R88, SRZ ;  /* 0x0000000000587805 */ /* 0x000fe4000001ff00 */
[----:B------:R-:W-:Y:S02]  /*0eb0*/  LEA.HI R4, R4, R7, RZ, 0x2 ;  /* 0x0000000704047211 */ /* 0x000fe400078f10ff */
[----:B------:R-:W-:Y:S02]  /*0ec0*/  CS2R R90, SRZ ;  /* 0x00000000005a7805 */ /* 0x000fe4000001ff00 */
[----:B------:R-:W-:Y:S02]  /*0ed0*/  LEA.HI R10, R10, R5, RZ, 0x3 ;  /* 0x000000050a0a7211 */ /* 0x000fe400078f18ff */
[----:B------:R-:W-:Y:S02]  /*0ee0*/  CS2R R92, SRZ ;  /* 0x00000000005c7805 */ /* 0x000fe4000001ff00 */
[----:B------:R-:W-:-:S02]  /*0ef0*/  LOP3.LUT R8, R4, 0xfffffffc, RZ, 0xc0, !PT ;  /* 0xfffffffc04087812 */ /* 0x000fc400078ec0ff */
[----:B------:R-:W-:Y:S02]  /*0f00*/  CS2R R94, SRZ ;  /* 0x00000000005e7805 */ /* 0x000fe4000001ff00 */
[----:B------:R-:W-:Y:S01]  /*0f10*/  LOP3.LUT R4, R0, 0xfffffffe, RZ, 0xc0, !PT ;  /* 0xfffffffe00047812 */ /* 0x000fe200078ec0ff */
[----:B------:R-:W-:Y:S01]  /*0f20*/  IMAD.SHL.U32 R10, R10, 0x20, RZ ;  /* 0x000000200a0a7824 */ /* 0x000fe200078e00ff */
[----:B------:R-:W-:Y:S01]  /*0f30*/  LEA.HI R0, R41, R22, RZ, 0x5 ;  /* 0x0000001629007211 */ /* 0x000fe200078f28ff */
[----:B------:R-:W-:Y:S01]  /*0f40*/  IMAD.IADD R8, R7, 0x1, -R8 ;  /* 0x0000000107087824 */ /* 0x000fe200078e0a08 */
[----:B------:R-:W-:Y:S01]  /*0f50*/  LOP3.LUT R6, R6, 0x3fffffe, RZ, 0xc0, !PT ;  /* 0x03fffffe06067812 */ /* 0x000fe200078ec0ff */
[----:B------:R-:W-:Y:S01]  /*0f60*/  IMAD.IADD R3, R3, 0x1, -R4 ;  /* 0x0000000103037824 */ /* 0x000fe200078e0a04 */
[----:B------:R-:W-:Y:S01]  /*0f70*/  SHF.R.S32.HI R0, RZ, 0x5, R0 ;  /* 0x00000005ff007819 */ /* 0x000fe20000011400 */
[----:B------:R-:W-:Y:S01]  /*0f80*/  IMAD.SHL.U32 R4, R8, 0x40, RZ ;  /* 0x0000004008047824 */ /* 0x000fe200078e00ff */
[----:B------:R-:W-:Y:S01]  /*0f90*/  LOP3.LUT R9, R10, 0x7fffff00, RZ, 0xc0, !PT ;  /* 0x7fffff000a097812 */ /* 0x000fe200078ec0ff */
[----:B------:R-:W-:Y:S01]  /*0fa0*/  IMAD.SHL.U32 R7, R3, 0x8, RZ ;  /* 0x0000000803077824 */ /* 0x000fe200078e00ff */
[----:B------:R-:W-:Y:S01]  /*0fb0*/  LOP3.LUT P0, RZ, R8, 0x2, RZ, 0xc0, !PT ;  /* 0x0000000208ff7812 */ /* 0x000fe2000780c0ff */
[----:B------:R-:W-:Y:S01]  /*0fc0*/  IMAD.IADD R6, R5, 0x1, -R6 ;  /* 0x0000000105067824 */ /* 0x000fe200078e0a06 */
[----:B------:R-:W-:Y:S01]  /*0fd0*/  LOP3.LUT R4, R4, 0xc0, RZ, 0xc0, !PT ;  /* 0x000000c004047812 */ /* 0x000fe200078ec0ff */
[----:B------:R-:W-:Y:S01]  /*0fe0*/  IMAD R9, R0, 0x200, R9 ;  /* 0x0000020000097824 */ /* 0x000fe200078e0209 */
[----:B------:R-:W-:-:S02]  /*0ff0*/  CS2R R96, SRZ ;  /* 0x0000000000607805 */ /* 0x000fc4000001ff00 */
[----:B------:R-:W-:Y:S02]  /*1000*/  CS2R R98, SRZ ;  /* 0x0000000000627805 */ /* 0x000fe4000001ff00 */
[----:B------:R-:W-:Y:S01]  /*1010*/  LOP3.LUT R7, R4, 0x8, R7, 0xf8, !PT ;  /* 0x0000000804077812 */ /* 0x000fe200078ef807 */
[----:B------:R-:W-:Y:S01]  /*1020*/  IMAD R9, R6, 0x20, R9 ;  /* 0x0000002006097824 */ /* 0x000fe200078e0209 */
[----:B------:R-:W-:Y:S02]  /*1030*/  SHF.R.U32.HI R4, RZ, 0x3, R4 ;  /* 0x00000003ff047819 */ /* 0x000fe40000011604 */
[----:B------:R-:W-:Y:S02]  /*1040*/  CS2R R100, SRZ ;  /* 0x0000000000647805 */ /* 0x000fe4000001ff00 */
[----:B------:R-:W-:Y:S02]  /*1050*/  CS2R R102, SRZ ;  /* 0x0000000000667805 */ /* 0x000fe4000001ff00 */
[----:B------:R-:W-:-:S02]  /*1060*/  CS2R R104, SRZ ;  /* 0x0000000000687805 */ /* 0x000fc4000001ff00 */
[----:B------:R-:W-:Y:S02]  /*1070*/  LOP3.LUT R4, R7, R4, RZ, 0x3c, !PT ;  /* 0x0000000407047212 */ /* 0x000fe400078e3cff */
[----:B------:R-:W-:Y:S02]  /*1080*/  CS2R R106, SRZ ;  /* 0x00000000006a7805 */ /* 0x000fe4000001ff00 */
[----:B------:R-:W-:Y:S02]  /*1090*/  CS2R R108, SRZ ;  /* 0x00000000006c7805 */ /* 0x000fe4000001ff00 */
[----:B------:R-:W-:Y:S02]  /*10a0*/  CS2R R110, SRZ ;  /* 0x00000000006e7805 */ /* 0x000fe4000001ff00 */
[----:B------:R-:W-:Y:S01]  /*10b0*/  CS2R R112, SRZ ;  /* 0x0000000000707805 */ /* 0x000fe2000001ff00 */
[----:B------:R-:W-:Y:S01]  /*10c0*/  IMAD.IADD R9, R4, 0x1, R9 ;  /* 0x0000000104097824 */ /* 0x000fe200078e0209 */
[----:B------:R-:W-:Y:S01]  /*10d0*/  CS2R R114, SRZ ;  /* 0x0000000000727805 */ /* 0x000fe2000001ff00 */
[----:B------:R-:W-:Y:S01]  /*10e0*/  IMAD.MOV.U32 R4, RZ, RZ, 0x20 ;  /* 0x00000020ff047424 */ /* 0x000fe200078e00ff */
[----:B------:R-:W-:Y:S01]  /*10f0*/  CS2R R116, SRZ ;  /* 0x0000000000747805 */ /* 0x000fe2000001ff00 */
[----:B------:R-:W-:Y:S01]  /*1100*/  IMAD R9, R9, 0x2, R18 ;  /* 0x0000000209097824 */ /* 0x000fe200078e0212 */
[----:B------:R-:W-:-:S02]  /*1110*/  CS2R R118, SRZ ;  /* 0x0000000000767805 */ /* 0x000fc4000001ff00 */
[----:B------:R-:W-:Y:S02]  /*1120*/  CS2R R26, SRZ ;  /* 0x00000000001a7805 */ /* 0x000fe4000001ff00 */
[----:B------:R-:W-:Y:S02]  /*1130*/  SEL R4, R4, 0xffffffe0, !P0 ;  /* 0xffffffe004047807 */ /* 0x000fe40004000000 */
[----:B------:R-:W-:Y:S02]  /*1140*/  CS2R R28, SRZ ;  /* 0x00000000001c7805 */ /* 0x000fe4000001ff00 */
[----:B------:R-:W-:Y:S01]  /*1150*/  PLOP3.LUT P0, PT, PT, PT, UP0, 0x80, 0x0 ;  /* 0x000000000000781c */ /* 0x000fe20003f0f008 */
[----:B------:R2:W3:Y:S01]  /*1160*/  LDSM.16.M88.4 R184, [R9+0x6000] ;  /* 0x0060000009b8783b */ /* 0x0004e20000000200 */
[----:B------:R-:W-:Y:S01]  /*1170*/  CS2R R30, SRZ ;  /* 0x00000000001e7805 */ /* 0x000fe2000001ff00 */
[----:B------:R-:W-:Y:S01]  /*1180*/  IMAD.IADD R8, R9, 0x1, R4 ;  /* 0x0000000109087824 */ /* 0x000fe200078e0204 */
        /* <DEDUP_REMOVED lines=22> */
[----:B------:R-:W-:Y:S02]  /*12f0*/  CS2R R66, SRZ ;  /* 0x0000000000427805 */ /* 0x000fe4000001ff00 */
[----:B------:R-:W-:Y:S02]  /*1300*/  CS2R R68, SRZ ;  /* 0x0000000000447805 */ /* 0x000fe4000001ff00 */
[----:B------:R-:W-:Y:S01]  /*1310*/  CS2R R70, SRZ ;  /* 0x0000000000467805 */ /* 0x000fe2000001ff00 */
[----:B--23--:R-:W-:Y:S06]  /*1320*/  @!P0 BRA `(.L_x_245) ;  /* 0x00000030009c8947 */ /* 0x00cfec0003800000 */
[----:B------:R-:W2:Y:S01]  /*1330*/  S2R R7, SR_CTAID.X ;  /* 0x0000000000077919 */ /* 0x000ea20000002500 */
[----:B------:R-:W2:Y:S01]  /*1340*/  LDC R8, c[0x0][0x290] ;  /* 0x0000a400ff087b82 */ /* 0x000ea20000000800 */
[----:B------:R-:W-:Y:S01]  /*1350*/  LEA.HI R6, R41, R22, RZ, 0x3 ;  /* 0x0000001629067211 */ /* 0x000fe200078f18ff */
[----:B------:R-:W-:Y:S01]  /*1360*/  IMAD.SHL.U32 R22, R22, 0x40, RZ ;  /* 0x0000004016167824 */ /* 0x000fe200078e00ff */
[----:B------:R-:W-:Y:S01]  /*1370*/  LEA.HI R40, R43, R40, RZ, 0x5 ;  /* 0x000000282b287211 */ /* 0x000fe200078f28ff */
[----:B------:R-:W-:Y:S01]  /*1380*/  IMAD.SHL.U32 R9, R0, 0x10, RZ ;  /* 0x0000001000097824 */ /* 0x000fe200078e00ff */
[--C-:B------:R-:W-:Y:S01]  /*1390*/  SHF.R.S32.HI R4, RZ, 0x2, R42.reuse ;  /* 0x00000002ff047819 */ /* 0x100fe2000001142a */
[----:B------:R-:W-:Y:S01]  /*13a0*/  UIADD3 UR7, UR7, 0x3f, URZ ;  /* 0x0000003f07077890 */ /* 0x000fe2000fffe03f */
[----:B------:R-:W-:Y:S02]  /*13b0*/  SHF.R.S32.HI R5, RZ, 0x1f, R42 ;  /* 0x0000001fff057819 */ /* 0x000fe4000001142a */
[----:B------:R-:W-:-:S02]  /*13c0*/  CS2R R118, SRZ ;  /* 0x0000000000767805 */ /* 0x000fc4000001ff00 */
[----:B------:R-:W-:Y:S01]  /*13d0*/  LOP3.LUT R22, R22, 0x1c0, RZ, 0xc0, !PT ;  /* 0x000001c016167812 */ /* 0x000fe200078ec0ff */
[----:B------:R-:W-:Y:S01]  /*13e0*/  USHF.R.S32.HI UR8, URZ, 0x1f, UR7 ;  /* 0x0000001f3f087899 */ /* 0x000fe20008011407 */
[----:B------:R-:W-:Y:S02]  /*13f0*/  SHF.R.S32.HI R40, RZ, 0x5, R40 ;  /* 0x00000005ff287819 */ /* 0x000fe40000011428 */
[----:B------:R-:W-:Y:S02]  /*1400*/  CS2R R116, SRZ ;  /* 0x0000000000747805 */ /* 0x000fe4000001ff00 */
[----:B------:R-:W-:Y:S01]  /*1410*/  LEA.HI R5, R5, R4, RZ, 0x3 ;  /* 0x0000000405057211 */ /* 0x000fe200078f18ff */
[----:B------:R-:W-:Y:S01]  /*1420*/  ULEA.HI UR7, UR8, UR7, URZ, 0x6 ;  /* 0x0000000708077291 */ /* 0x000fe2000f8f303f */
[----:B------:R-:W-:Y:S02]  /*1430*/  LEA.HI R0, R16, R16, RZ, 0x1 ;  /* 0x0000001010007211 */ /* 0x000fe400078f08ff */
[----:B------:R-:W-:-:S02]  /*1440*/  CS2R R114, SRZ ;  /* 0x0000000000727805 */ /* 0x000fc4000001ff00 */
[----:B------:R-:W-:Y:S02]  /*1450*/  LOP3.LUT R9, R22, 0x30, R9, 0xf8, !PT ;  /* 0x0000003016097812 */ /* 0x000fe400078ef809 */
[----:B------:R-:W-:Y:S02]  /*1460*/  CS2R R112, SRZ ;  /* 0x0000000000707805 */ /* 0x000fe4000001ff00 */
[----:B------:R-:W-:Y:S02]  /*1470*/  LOP3.LUT R5, R5, 0xfffffff8, RZ, 0xc0, !PT ;  /* 0xfffffff805057812 */ /* 0x000fe400078ec0ff */
[----:B------:R-:W-:Y:S02]  /*1480*/  CS2R R110, SRZ ;  /* 0x00000000006e7805 */ /* 0x000fe4000001ff00 */
[----:B------:R-:W-:Y:S02]  /*1490*/  LOP3.LUT R9, R9, 0x8, R6, 0xf8, !PT ;  /* 0x0000000809097812 */ /* 0x000fe400078ef806 */
[----:B------:R-:W-:-:S02]  /*14a0*/  CS2R R108, SRZ ;  /* 0x00000000006c7805 */ /* 0x000fc4000001ff00 */
[----:B------:R-:W-:Y:S02]  /*14b0*/  SHF.R.U32.HI R22, RZ, 0x3, R22 ;  /* 0x00000003ff167819 */ /* 0x000fe40000011616 */
[----:B------:R-:W-:Y:S02]  /*14c0*/  CS2R R106, SRZ ;  /* 0x00000000006a7805 */ /* 0x000fe4000001ff00 */
[----:B------:R-:W-:Y:S02]  /*14d0*/  CS2R R104, SRZ ;  /* 0x0000000000687805 */ /* 0x000fe4000001ff00 */
[----:B------:R-:W-:Y:S02]  /*14e0*/  CS2R R102, SRZ ;  /* 0x0000000000667805 */ /* 0x000fe4000001ff00 */
[----:B------:R-:W-:Y:S02]  /*14f0*/  CS2R R100, SRZ ;  /* 0x0000000000647805 */ /* 0x000fe4000001ff00 */
[----:B------:R-:W-:-:S02]  /*1500*/  CS2R R98, SRZ ;  /* 0x0000000000627805 */ /* 0x000fc4000001ff00 */
[----:B------:R-:W-:Y:S02]  /*1510*/  CS2R R96, SRZ ;  /* 0x0000000000607805 */ /* 0x000fe4000001ff00 */
[----:B------:R-:W-:Y:S01]  /*1520*/  CS2R R94, SRZ ;  /* 0x00000000005e7805 */ /* 0x000fe2000001ff00 */
[----:B--2---:R-:W-:Y:S01]  /*1530*/  IMAD R7, R7, -0x80, R8 ;  /* 0xffffff8007077824 */ /* 0x004fe200078e0208 */
[----:B------:R-:W-:Y:S02]  /*1540*/  CS2R R92, SRZ ;  /* 0x00000000005c7805 */ /* 0x000fe4000001ff00 */
[----:B------:R-:W-:Y:S02]  /*1550*/  CS2R R90, SRZ ;  /* 0x00000000005a7805 */ /* 0x000fe4000001ff00 */
[----:B------:R-:W-:Y:S01]  /*1560*/  CS2R R88, SRZ ;  /* 0x0000000000587805 */ /* 0x000fe2000001ff00 */
[----:B------:R-:W-:Y:S01]  /*1570*/  IMAD R40, R40, -0x10, R7 ;  /* 0xfffffff028287824 */ /* 0x000fe200078e0207 */
[----:B------:R-:W-:-:S02]  /*1580*/  LOP3.LUT R7, R0, 0xfffffffe, RZ, 0xc0, !PT ;  /* 0xfffffffe00077812 */ /* 0x000fc400078ec0ff */
[----:B------:R-:W-:Y:S02]  /*1590*/  CS2R R86, SRZ ;  /* 0x0000000000567805 */ /* 0x000fe4000001ff00 */
[----:B------:R-:W-:Y:S02]  /*15a0*/  LOP3.LUT R0, R9, R22, RZ, 0x3c, !PT ;  /* 0x0000001609007212 */ /* 0x000fe400078e3cff */
[----:B------:R-:W-:Y:S02]  /*15b0*/  CS2R R84, SRZ ;  /* 0x0000000000547805 */ /* 0x000fe4000001ff00 */
[----:B------:R-:W-:Y:S01]  /*15c0*/  IADD3 R40, R40, R5, -R4 ;  /* 0x0000000528287210 */ /* 0x000fe20007ffe804 */
[C---:B------:R-:W-:Y:S01]  /*15d0*/  IMAD.IADD R7, R16.reuse, 0x1, -R7 ;  /* 0x0000000110077824 */ /* 0x040fe200078e0a07 */
[----:B------:R-:W-:Y:S01]  /*15e0*/  CS2R R82, SRZ ;  /* 0x0000000000527805 */ /* 0x000fe2000001ff00 */
[----:B------:R-:W-:Y:S01]  /*15f0*/  IMAD R5, R16, 0x8, R3 ;  /* 0x0000000810057824 */ /* 0x000fe200078e0203 */
[----:B------:R-:W-:Y:S01]  /*1600*/  CS2R R80, SRZ ;  /* 0x0000000000507805 */ /* 0x000fe2000001ff00 */
[----:B------:R-:W-:Y:S01]  /*1610*/  IMAD R3, R7, -0x40, R40 ;  /* 0xffffffc007037824 */ /* 0x000fe200078e0228 */
[----:B------:R-:W-:Y:S01]  /*1620*/  CS2R R78, SRZ ;  /* 0x00000000004e7805 */ /* 0x000fe2000001ff00 */
[----:B------:R-:W-:Y:S01]  /*1630*/  IMAD.U32 R0, R5, 0x200, R0 ;  /* 0x0000020005007824 */ /* 0x000fe200078e0000 */
[----:B------:R-:W-:-:S02]  /*1640*/  CS2R R76, SRZ ;  /* 0x00000000004c7805 */ /* 0x000fc4000001ff00 */
[----:B------:R-:W-:Y:S02]  /*1650*/  CS2R R74, SRZ ;  /* 0x00000000004a7805 */ /* 0x000fe4000001ff00 */
[----:B------:R-:W-:Y:S02]  /*1660*/  CS2R R72, SRZ ;  /* 0x0000000000487805 */ /* 0x000fe4000001ff00 */
[----:B------:R-:W-:Y:S02]  /*1670*/  CS2R R70, SRZ ;  /* 0x0000000000467805 */ /* 0x000fe4000001ff00 */
[----:B------:R-:W-:Y:S02]  /*1680*/  CS2R R68, SRZ ;  /* 0x0000000000447805 */ /* 0x000fe4000001ff00 */
[----:B------:R-:W-:Y:S02]  /*1690*/  CS2R R66, SRZ ;  /* 0x0000000000427805 */ /* 0x000fe4000001ff00 */
        /* <DEDUP_REMOVED lines=20> */
[----:B------:R-:W-:Y:S01]  /*17e0*/  CS2R R24, SRZ ;  /* 0x0000000000187805 */ /* 0x000fe2000001ff00 */
[----:B------:R-:W-:Y:S01]  /*17f0*/  ULOP3.LUT UR11, UR38, 0x1, URZ, 0xfc, !UPT ;  /* 0x00000001260b7892 */ /* 0x000fe2000f8efc3f */
[----:B------:R-:W-:Y:S01]  /*1800*/  UMOV UR4, URZ ;  /* 0x0000003f00047c82 */ /* 0x000fe20008000000 */
[----:B------:R-:W-:Y:S01]  /*1810*/  UMOV UR5, URZ ;  /* 0x0000003f00057c82 */ /* 0x000fe20008000000 */
[----:B------:R-:W-:Y:S01]  /*1820*/  UMOV UR6, URZ ;  /* 0x0000003f00067c82 */ /* 0x000fe20008000000 */
[----:B------:R-:W-:Y:S01]  /*1830*/  USHF.R.S32.HI UR7, URZ, 0x6, UR7 ;  /* 0x000000063f077899 */ /* 0x000fe20008011407 */
[----:B------:R-:W-:Y:S01]  /*1840*/  ULDC UR13, c[0x0][0x75c] ;  /* 0x0001d700000d7ab9 */ /* 0x000fe20000000800 */
[----:B------:R-:W-:-:S10]  /*1850*/  ULDC UR14, c[0x0][0x744] ;  /* 0x0001d100000e7ab9 */ /* 0x000fd40000000800 */
.L_x_256:
[----:B------:R-:W-:-:S06]  /*1860*/  UISETP.NE.AND UP0, UPT, UR11, 0x3, UPT ;  /* 0x000000030b00788c */ /* 0x000fcc000bf05270 */
[----:B------:R-:W-:-:S13]  /*1870*/  PLOP3.LUT P0, PT, PT, PT, UP0, 0x80, 0x0 ;  /* 0x000000000000781c */ /* 0x000fda0003f0f008 */
[----:B-1----:R-:W-:Y:S05]  /*1880*/  @!P0 BRA `(.L_x_246) ;  /* 0x0000000000048947 */ /* 0x002fea0003800000 */
[----:B------:R-:W-:Y:S01]  /*1890*/  BPT.TRAP 0x1 ;  /* 0x000000040000795c */ /* 0x000fe20000300000 */
.L_x_246:
[----:B------:R-:W-:Y:S01]  /*18a0*/  R2UR UR8, R18 ;  /* 0x00000000120872ca */ /* 0x000fe200000e0000 */
[----:B------:R-:W-:-:S05]  /*18b0*/  IMAD.U32 R120, RZ, RZ, UR5 ;  /* 0x00000005ff787e24 */ /* 0x000fca000f8e00ff */
[----:B------:R-:W-:-:S07]  /*18c0*/  SHF.L.U32 R120, R120, 0x1f, RZ ;  /* 0x0000001f78787819 */ /* 0x000fce00000006ff */
[----:B------:R-:W-:-:S09]  /*18d0*/  ULEA UR8, UR6, UR8, 0x3 ;  /* 0x0000000806087291 */ /* 0x000fd2000f8e183f */
[----:B------:R2:W3:Y:S01]  /*18e0*/  SYNCS.PHASECHK.TRANS64.TRYWAIT P1, [UR8+0x26810], R120 ;  /* 0x02681078ff0075a7 */ /* 0x0004e20008020148 */
[----:B------:R-:W-:Y:S05]  /*18f0*/  @!P0 BRA `(.L_x_247) ;  /* 0x0000000000048947 */ /* 0x000fea0003800000 */
[----:B------:R-:W-:Y:S01]  /*1900*/  BPT.TRAP 0x1 ;  /* 0x000000040000795c */ /* 0x000fe20000300000 */
.L_x_247:
[----:B---3--:R-:W-:Y:S05]  /*1910*/  @P1 BRA `(.L_x_248) ;  /* 0x0000000000081947 */ /* 0x008fea0003800000 */
[----:B------:R-:W3:Y:S02]  /*1920*/  SYNCS.PHASECHK.TRANS64.TRYWAIT P1, [UR8+0x26810], R120 ;  /* 0x02681078ff0075a7 */ /* 0x000ee40008020148 */
[----:B---3--:R-:W-:Y:S05]  /*1930*/  @!P1 BRA `(.L_x_249) ;  /* 0x0000006400749947 */ /* 0x008fea0003800000 */
.L_x_248:
[----:B------:R-:W-:Y:S01]  /*1940*/  R2UR UR9, R18 ;  /* 0x00000000120972ca */ /* 0x000fe200000e0000 */
[----:B------:R-:W-:Y:S01]  /*1950*/  IMAD R4, R209, 0x800, R18 ;  /* 0x00000800d1047824 */ /* 0x000fe200078e0212 */
[----:B------:R-:W-:Y:S01]  /*1960*/  WARPGROUP.ARRIVE ;  /* 0x00000000000079c5 */ /* 0x000fe20000000000 */
[----:B------:R-:W-:Y:S01]  /*1970*/  UMOV UR17, 0xc0000010 ;  /* 0xc000001000117882 */ /* 0x000fe20000000000 */
[----:B------:R-:W-:Y:S02]  /*1980*/  UMOV UR19, 0x80000020 ;  /* 0x8000002000137882 */ /* 0x000fe40000000000 */
[----:B------:R-:W-:Y:S01]  /*1990*/  R2UR UR10, R4 ;  /* 0x00000000040a72ca */ /* 0x000fe200000e0000 */
[----:B------:R-:W-:-:S04]  /*19a0*/  IMAD.U32 R4, RZ, RZ, UR6 ;  /* 0x00000006ff047e24 */ /* 0x000fc8000f8e00ff */
[----:B---3--:R-:W-:Y:S02]  /*19b0*/  IMAD R5, R4, 0x20, R17 ;  /* 0x0000002004057824 */ /* 0x008fe400078e0211 */
[----:B------:R-:W-:Y:S02]  /*19c0*/  UIADD3 UR9, UR9, 0x12000, URZ ;  /* 0x0001200009097890 */ /* 0x000fe4000fffe03f */
[----:B------:R-:W-:Y:S02]  /*19d0*/  IMAD.SHL.U32 R5, R5, 0x2, RZ ;  /* 0x0000000205057824 */ /* 0x000fe400078e00ff */
[----:B------:R-:W-:Y:S02]  /*19e0*/  USHF.R.U32.HI UR9, URZ, 0x4, UR9 ;  /* 0x000000043f097899 */ /* 0x000fe40008011609 */
[----:B------:R-:W-:Y:S01]  /*19f0*/  USHF.R.U32.HI UR10, URZ, 0x4, UR10 ;  /* 0x000000043f0a7899 */ /* 0x000fe2000801160a */
[----:B------:R-:W-:Y:S01]  /*1a00*/  IMAD R22, R5, 0x4, R18 ;  /* 0x0000000405167824 */ /* 0x000fe200078e0212 */
[----:B------:R-:W-:-:S02]  /*1a10*/  ULOP3.LUT UR9, UR9, 0x3fff, URZ, 0xc0, !UPT ;  /* 0x00003fff09097892 */ /* 0x000fc4000f8ec03f */
[----:B------:R-:W-:Y:S02]  /*1a20*/  ULOP3.LUT UR10, UR10, 0x3fff, URZ, 0xc0, !UPT ;  /* 0x00003fff0a0a7892 */ /* 0x000fe4000f8ec03f */
[----:B------:R-:W-:Y:S02]  /*1a30*/  ULOP3.LUT UR15, UR9, 0x10000, URZ, 0xfc, !UPT ;  /* 0x00010000090f7892 */ /* 0x000fe4000f8efc3f */
[----:B------:R-:W-:Y:S02]  /*1a40*/  ULOP3.LUT UR12, UR10, 0x10000, URZ, 0xfc, !UPT ;  /* 0x000100000a0c7892 */ /* 0x000fe4000f8efc3f */
        /* <DEDUP_REMOVED lines=50> */
.L_x_250:
[----:B------:R1:W1:Y:S01]  /*1d70*/  SYNCS.PHASECHK.TRANS64.TRYWAIT P1, [UR8+0x26830], R120 ;  /* 0x02683078ff0075a7 */ /* 0x0002620008020148 */
[----:B------:R-:W-:Y:S05]  /*1d80*/  @!P0 BRA `(.L_x_251) ;  /* 0x0000000000048947 */ /* 0x000fea0003800000 */
[----:B------:R-:W-:Y:S01]  /*1d90*/  BPT.TRAP 0x1 ;  /* 0x000000040000795c */ /* 0x000fe20000300000 */
.L_x_251:
[----:B-1----:R-:W-:Y:S05]  /*1da0*/  @P1 BRA `(.L_x_252) ;  /* 0x0000000000081947 */ /* 0x002fea0003800000 */
[----:B------:R-:W1:Y:S02]  /*1db0*/  SYNCS.PHASECHK.TRANS64.TRYWAIT P1, [UR8+0x26830], R120 ;  /* 0x02683078ff0075a7 */ /* 0x000e640008020148 */
[----:B-1----:R-:W-:Y:S05]  /*1dc0*/  @!P1 BRA `(.L_x_253) ;  /* 0x0000006000689947 */ /* 0x002fea0003800000 */
.L_x_252:
[----:B------:R-:W-:Y:S01]  /*1dd0*/  R2UR UR10, R18 ;  /* 0x00000000120a72ca */ /* 0x000fe200000e0000 */
[----:B--2---:R-:W-:Y:S01]  /*1de0*/  WARPGROUP.ARRIVE ;  /* 0x00000000000079c5 */ /* 0x004fe20000000000 */
[----:B------:R-:W-:Y:S01]  /*1df0*/  UMOV UR19, 0x80000020 ;  /* 0x8000002000137882 */ /* 0x000fe20000000000 */
[----:B------:R-:W-:Y:S01]  /*1e00*/  FMUL.FTZ R208, R152, UR13 ;  /* 0x0000000d98d07c20 */ /* 0x000fe20008410000 */
[----:B------:R-:W-:Y:S01]  /*1e10*/  FMUL.FTZ R213, R154, UR13 ;  /* 0x0000000d9ad57c20 */ /* 0x000fe20008410000 */
[----:B------:R-:W-:Y:S01]  /*1e20*/  FMUL.FTZ R212, R153, UR13 ;  /* 0x0000000d99d47c20 */ /* 0x000fe20008410000 */
[----:B------:R-:W-:Y:S01]  /*1e30*/  FMUL.FTZ R154, R156, UR13 ;  /* 0x0000000d9c9a7c20 */ /* 0x000fe20008410000 */
[----:B------:R-:W-:Y:S01]  /*1e40*/  ISETP.GT.AND P2, PT, R3, RZ, PT ;  /* 0x000000ff0300720c */ /* 0x000fe20003f44270 */
[----:B------:R-:W-:Y:S01]  /*1e50*/  FMUL.FTZ R214, R155, UR13 ;  /* 0x0000000d9bd67c20 */ /* 0x000fe20008410000 */
[----:B------:R-:W1:Y:S01]  /*1e60*/  MUFU.TANH R208, R208 ;  /* 0x000000d000d07308 */ /* 0x000e620000002400 */
[----:B------:R-:W-:Y:S01]  /*1e70*/  FMUL.FTZ R155, R157, UR13 ;  /* 0x0000000d9d9b7c20 */ /* 0x000fe20008410000 */
[----:B------:R-:W-:Y:S01]  /*1e80*/  FMUL.FTZ R157, R158, UR13 ;  /* 0x0000000d9e9d7c20 */ /* 0x000fe20008410000 */
[----:B------:R-:W-:Y:S01]  /*1e90*/  FMUL.FTZ R156, R160, UR13 ;  /* 0x0000000da09c7c20 */ /* 0x000fe20008410000 */
[----:B------:R-:W-:Y:S01]  /*1ea0*/  UIADD3 UR10, UR10, 0x18000, URZ ;  /* 0x000180000a0a7890 */ /* 0x000fe2000fffe03f */
[----:B------:R-:W-:Y:S01]  /*1eb0*/  FMUL.FTZ R160, R162, UR13 ;  /* 0x0000000da2a07c20 */ /* 0x000fe20008410000 */
[----:B------:R-:W-:Y:S01]  /*1ec0*/  FMUL.FTZ R158, R159, UR13 ;  /* 0x0000000d9f9e7c20 */ /* 0x000fe20008410000 */
[----:B------:R-:W-:Y:S01]  /*1ed0*/  FMUL.FTZ R162, R164, UR13 ;  /* 0x0000000da4a27c20 */ /* 0x000fe20008410000 */
[----:B------:R-:W-:Y:S01]  /*1ee0*/  USHF.R.U32.HI UR10, URZ, 0x4, UR10 ;  /* 0x000000043f0a7899 */ /* 0x000fe2000801160a */
[----:B------:R-:W2:Y:S01]  /*1ef0*/  MUFU.TANH R212, R212 ;  /* 0x000000d400d47308 */ /* 0x000ea20000002400 */
[----:B------:R-:W-:Y:S01]  /*1f00*/  FMUL.FTZ R223, R183, UR13 ;  /* 0x0000000db7df7c20 */ /* 0x000fe20008410000 */
[----:B------:R-:W-:Y:S01]  /*1f10*/  ISETP.GT.AND P1, PT, R3, 0x8, PT ;  /* 0x000000080300780c */ /* 0x000fe20003f24270 */
        /* <DEDUP_REMOVED lines=23> */
[--C-:B------:R-:W-:Y:S01]  /*2090*/  FFMA.FTZ R183, R152, UR14, -R21.reuse ;  /* 0x0000000e98b77c23 */ /* 0x100fe20008010815 */
[----:B------:R-:W-:Y:S01]  /*20a0*/  FMUL.FTZ R219, R172, UR13 ;  /* 0x0000000dacdb7c20 */ /* 0x000fe20008410000 */
[----:B------:R-:W-:Y:S01]  /*20b0*/  FMUL.FTZ R166, R166, UR13 ;  /* 0x0000000da6a67c20 */ /* 0x000fe20008410000 */
[----:B------:R-:W-:Y:S01]  /*20c0*/  FMUL.FTZ R167, R167, UR13 ;  /* 0x0000000da7a77c20 */ /* 0x000fe20008410000 */
[----:B------:R-:W-:Y:S01]  /*20d0*/  FFMA.FTZ R164, R153, UR14, -R210 ;  /* 0x0000000e99a47c23 */ /* 0x000fe200080108d2 */
[----:B------:R-:W-:Y:S01]  /*20e0*/  FFMA.FTZ R208, -R208, R208, 1 ;  /* 0x3f800000d0d07423 */ /* 0x000fe200000101d0 */
[----:B------:R-:W3:Y:S01]  /*20f0*/  MUFU.TANH R157, R157 ;  /* 0x0000009d009d7308 */ /* 0x000ee20000002400 */
[----:B-1----:R-:W-:Y:S01]  /*2100*/  FSEL R169, R213, -INF , P1 ;  /* 0xff800000d5a97808 */ /* 0x002fe20000800000 */
[----:B------:R-:W-:Y:S01]  /*2110*/  FMUL.FTZ R220, R177, UR13 ;  /* 0x0000000db1dc7c20 */ /* 0x000fe20008410000 */
[----:B------:R-:W-:Y:S01]  /*2120*/  FMUL.FTZ R174, R174, UR13 ;  /* 0x0000000daeae7c20 */ /* 0x000fe20008410000 */
[----:B------:R-:W-:Y:S01]  /*2130*/  FMUL.FTZ R221, R178, UR13 ;  /* 0x0000000db2dd7c20 */ /* 0x000fe20008410000 */
[----:B------:R-:W-:Y:S01]  /*2140*/  FMUL.FTZ R222, R182, UR13 ;  /* 0x0000000db6de7c20 */ /* 0x000fe20008410000 */
[----:B------:R-:W-:Y:S01]  /*2150*/  FFMA.FTZ R170, R169, UR14, -R20 ;  /* 0x0000000ea9aa7c23 */ /* 0x000fe20008010814 */
[----:B------:R-:W-:Y:S01]  /*2160*/  FMUL.FTZ R173, R173, UR13 ;  /* 0x0000000dadad7c20 */ /* 0x000fe20008410000 */
[----:B------:R-:W1:Y:S01]  /*2170*/  MUFU.TANH R155, R155 ;  /* 0x0000009b009b7308 */ /* 0x000e620000002400 */
[----:B--2---:R-:W-:Y:S01]  /*2180*/  FSEL R20, R214, -INF , P1 ;  /* 0xff800000d6147808 */ /* 0x004fe20000800000 */
[----:B------:R-:W-:Y:S01]  /*2190*/  FMUL.FTZ R175, R175, UR13 ;  /* 0x0000000dafaf7c20 */ /* 0x000fe20008410000 */
[----:B------:R-:W-:Y:S01]  /*21a0*/  FMUL.FTZ R176, R176, UR13 ;  /* 0x0000000db0b07c20 */ /* 0x000fe20008410000 */
[----:B------:R-:W-:Y:S01]  /*21b0*/  FFMA.FTZ R154, -R154, R154, 1 ;  /* 0x3f8000009a9a7423 */ /* 0x000fe2000001019a */
[----:B------:R-:W-:Y:S01]  /*21c0*/  FMUL.FTZ R179, R179, UR13 ;  /* 0x0000000db3b37c20 */ /* 0x000fe20008410000 */
[----:B------:R-:W-:Y:S01]  /*21d0*/  FFMA.FTZ R171, R20, UR14, -R21 ;  /* 0x0000000e14ab7c23 */ /* 0x000fe20008010815 */
[----:B------:R-:W-:Y:S01]  /*21e0*/  FMUL.FTZ R180, R180, UR13 ;  /* 0x0000000db4b47c20 */ /* 0x000fe20008410000 */
[----:B------:R-:W2:Y:S01]  /*21f0*/  MUFU.TANH R158, R158 ;  /* 0x0000009e009e7308 */ /* 0x000ea20000002400 */
[C---:B---3--:R-:W-:Y:S01]  /*2200*/  FSEL R21, R157.reuse, -INF , P1 ;  /* 0xff8000009d157808 */ /* 0x048fe20000800000 */
[----:B------:R-:W-:Y:S01]  /*2210*/  FFMA.FTZ R157, -R157, R157, 1 ;  /* 0x3f8000009d9d7423 */ /* 0x000fe2000001019d */
[----:B------:R-:W-:Y:S01]  /*2220*/  FMUL.FTZ R181, R181, UR13 ;  /* 0x0000000db5b57c20 */ /* 0x000fe20008410000 */
[----:B------:R-:W-:-:S02]  /*2230*/  ULOP3.LUT UR10, UR10, 0x1000000, URZ, 0xfc, !UPT ;  /* 0x010000000a0a7892 */ /* 0x000fc4000f8efc3f */
[----:B------:R-:W-:Y:S02]  /*2240*/  FFMA.FTZ R169, R21, UR14, -R210 ;  /* 0x0000000e15a97c23 */ /* 0x000fe400080108d2 */
[----:B------:R-:W3:Y:S01]  /*2250*/  MUFU.TANH R156, R156 ;  /* 0x0000009c009c7308 */ /* 0x000ee20000002400 */
[----:B-1----:R-:W-:Y:S01]  /*2260*/  FSEL R168, R155, -INF , P2 ;  /* 0xff8000009ba87808 */ /* 0x002fe20001000000 */
[----:B------:R-:W-:-:S04]  /*2270*/  UIMAD UR10, UR6, 0x300, UR10 ;  /* 0x00000300060a78a4 */ /* 0x000fc8000f8e020a */
[----:B------:R-:W-:Y:S02]  /*2280*/  FFMA.FTZ R165, R168, UR14, -R211 ;  /* 0x0000000ea8a57c23 */ /* 0x000fe400080108d3 */
[----:B------:R-:W-:Y:S01]  /*2290*/  MUFU.TANH R159, R159 ;  /* 0x0000009f009f7308 */ /* 0x000fe20000002400 */
[----:B--2---:R-:W-:-:S05]  /*22a0*/  FSEL R20, R158, -INF , P1 ;  /* 0xff8000009e147808 */ /* 0x004fca0000800000 */
[----:B------:R-:W-:Y:S02]  /*22b0*/  FFMA.FTZ R172, R20, UR14, -R211 ;  /* 0x0000000e14ac7c23 */ /* 0x000fe400080108d3 */
[----:B------:R-:W-:Y:S01]  /*22c0*/  MUFU.EX2 R224, R224 ;  /* 0x000000e000e07308 */ /* 0x000fe20000000800 */
[----:B---3--:R-:W-:-:S05]  /*22d0*/  FSEL R21, R156, -INF , P2 ;  /* 0xff8000009c157808 */ /* 0x008fca0001000000 */
[----:B------:R-:W-:Y:S02]  /*22e0*/  FFMA.FTZ R168, R21, UR14, -R14 ;  /* 0x0000000e15a87c23 */ /* 0x000fe4000801080e */
[----:B------:R-:W1:Y:S08]  /*22f0*/  MUFU.TANH R160, R160 ;  /* 0x000000a000a07308 */ /* 0x000e700000002400 */
[----:B------:R-:W2:Y:S08]  /*2300*/  MUFU.TANH R161, R161 ;  /* 0x000000a100a17308 */ /* 0x000eb00000002400 */
[----:B------:R-:W3:Y:S01]  /*2310*/  MUFU.TANH R162, R162 ;  /* 0x000000a200a27308 */ /* 0x000ee20000002400 */
[----:B-1----:R-:W-:Y:S01]  /*2320*/  FSEL R177, R160, -INF , P1 ;  /* 0xff800000a0b17808 */ /* 0x002fe20000800000 */
[----:B------:R-:W-:-:S02]  /*2330*/  WARPGROUP.DEPBAR.LE gsb0, 0x0 ;  /* 0x00008000000079c5 */ /* 0x000fc40000010000 */
[----:B------:R-:W-:Y:S01]  /*2340*/  WARPGROUP.ARRIVE ;  /* 0x00000000000079c5 */ /* 0x000fe20000000000 */
[----:B------:R-:W-:Y:S01]  /*2350*/  FFMA.FTZ R160, -R160, R160, 1 ;  /* 0x3f800000a0a07423 */ /* 0x000fe200000101a0 */
[----:B------:R-:W-:Y:S02]  /*2360*/  FFMA.FTZ R14, R177, UR14, -R14 ;  /* 0x0000000eb10e7c23 */ /* 0x000fe4000801080e */
[----:B------:R-:W-:Y:S02]  /*2370*/  MUFU.TANH R163, R163 ;  /* 0x000000a300a37308 */ /* 0x000fe40000002400 */
[----:B------:R-:W-:Y:S01]  /*2380*/  HGMMA.64x64x16.F32 R120, R196, gdesc[UR16], R120, gsb0 ;  /* 0x00e00010c4787df0 */ /* 0x000fe20008000878 */
[----:B------:R-:W-:Y:S01]  /*2390*/  UMOV UR18, UR16 ;  /* 0x0000001000127c82 */ /* 0x000fe20008000000 */
[----:B------:R-:W-:Y:S01]  /*23a0*/  UMOV UR19, 0x80000020 ;  /* 0x8000002000137882 */ /* 0x000fe20000000000 */
[----:B------:R-:W-:-:S03]  /*23b0*/  UIADD3 UR16, UR12, 0x102, URZ ;  /* 0x000001020c107890 */ /* 0x000fc6000fffe03f */
[----:B------:R-:W1:Y:S08]  /*23c0*/  MUFU.TANH R166, R166 ;  /* 0x000000a600a67308 */ /* 0x000e700000002400 */
[----:B------:R-:W1:Y:S08]  /*23d0*/  MUFU.TANH R167, R167 ;  /* 0x000000a700a77308 */ /* 0x000e700000002400 */
[----:B------:R-:W-:Y:S08]  /*23e0*/  MUFU.EX2 R183, R183 ;  /* 0x000000b700b77308 */ /* 0x000ff00000000800 */
[----:B------:R-:W1:Y:S08]  /*23f0*/  MUFU.EX2 R170, R170 ;  /* 0x000000aa00aa7308 */ /* 0x000e700000000800 */
[----:B------:R-:W1:Y:S08]  /*2400*/  MUFU.EX2 R171, R171 ;  /* 0x000000ab00ab7308 */ /* 0x000e700000000800 */
[----:B------:R-:W1:Y:S08]  /*2410*/  MUFU.TANH R216, R216 ;  /* 0x000000d800d87308 */ /* 0x000e700000002400 */
[----:B------:R-:W1:Y:S08]  /*2420*/  MUFU.TANH R218, R218 ;  /* 0x000000da00da7308 */ /* 0x000e700000002400 */
[----:B------:R-:W1:Y:S08]  /*2430*/  MUFU.TANH R215, R215 ;  /* 0x000000d700d77308 */ /* 0x000e700000002400 */
[----:B------:R-:W1:Y:S01]  /*2440*/  MUFU.TANH R217, R217 ;  /* 0x000000d900d97308 */ /* 0x000e620000002400 */
[----:B------:R-:W-:-:S02]  /*2450*/  WARPGROUP.DEPBAR.LE gsb0, 0x0 ;  /* 0x00008000000079c5 */ /* 0x000fc40000010000 */
[----:B----4-:R-:W-:-:S05]  /*2460*/  WARPGROUP.ARRIVE ;  /* 0x00000000000079c5 */ /* 0x010fca0000000000 */
[----:B------:R-:W-:Y:S01]  /*2470*/  MUFU.TANH R174, R174 ;  /* 0x000000ae00ae7308 */ /* 0x000fe20000002400 */
[----:B------:R-:W-:Y:S01]  /*2480*/  HGMMA.64x64x16.F32 R120, R188, gdesc[UR16], R120, gsb0 ;  /* 0x00e00010bc787df0 */ /* 0x000fe20008000878 */
[----:B------:R-:W-:Y:S01]  /*2490*/  UMOV UR18, UR16 ;  /* 0x0000001000127c82 */ /* 0x000fe20008000000 */
[----:B------:R-:W-:Y:S01]  /*24a0*/  UMOV UR19, 0x80000020 ;  /* 0x8000002000137882 */ /* 0x000fe20000000000 */
[----:B------:R-:W-:-:S04]  /*24b0*/  UIADD3 UR16, UR12, 0x200, URZ ;  /* 0x000002000c107890 */ /* 0x000fc8000fffe03f */
[----:B------:R-:W4:Y:S01]  /*24c0*/  MUFU.EX2 R164, R164 ;  /* 0x000000a400a47308 */ /* 0x000f220000000800 */
[----:B------:R-:W-:-:S07]  /*24d0*/  UIADD3 UR12, UR12, 0x202, URZ ;  /* 0x000002020c0c7890 */ /* 0x000fce000fffe03f */
[----:B------:R-:W-:Y:S08]  /*24e0*/  MUFU.EX2 R165, R165 ;  /* 0x000000a500a57308 */ /* 0x000ff00000000800 */
[----:B------:R-:W4:Y:S08]  /*24f0*/  MUFU.EX2 R169, R169 ;  /* 0x000000a900a97308 */ /* 0x000f300000000800 */
[----:B------:R-:W-:Y:S08]  /*2500*/  MUFU.EX2 R172, R172 ;  /* 0x000000ac00ac7308 */ /* 0x000ff00000000800 */
[----:B------:R-:W-:Y:S08]  /*2510*/  MUFU.TANH R173, R173 ;  /* 0x000000ad00ad7308 */ /* 0x000ff00000002400 */
[----:B------:R-:W4:Y:S08]  /*2520*/  MUFU.TANH R175, R175 ;  /* 0x000000af00af7308 */ /* 0x000f300000002400 */
[----:B------:R-:W4:Y:S08]  /*2530*/  MUFU.TANH R176, R176 ;  /* 0x000000b000b07308 */ /* 0x000f300000002400 */
        /* <DEDUP_REMOVED lines=11> */
[----:B------:R-:W4:Y:S08]  /*25f0*/  MUFU.EX2 R168, R168 ;  /* 0x000000a800a87308 */ /* 0x000f300000000800 */
[----:B------:R-:W-:Y:S08]  /*2600*/  MUFU.TANH R180, R180 ;  /* 0x000000b400b47308 */ /* 0x000ff00000002400 */
[----:B------:R-:W-:Y:S08]  /*2610*/  MUFU.TANH R222, R222 ;  /* 0x000000de00de7308 */ /* 0x000ff00000002400 */
[----:B------:R-:W-:Y:S08]  /*2620*/  MUFU.TANH R181, R181 ;  /* 0x000000b500b57308 */ /* 0x000ff00000002400 */
[----:B------:R-:W-:Y:S01]  /*2630*/  MUFU.TANH R223, R223 ;  /* 0x000000df00df7308 */ /* 0x000fe20000002400 */
        /* <DEDUP_REMOVED lines=13> */
[----:B------:R-:W1:Y:S01]  /*2710*/  LDS.64 R20, [R22+0x1e220] ;  /* 0x01e2200016147984 */ /* 0x000e620000000a00 */
[--C-:B-----5:R-:W-:Y:S01]  /*2720*/  FADD.FTZ R225, R120, -R152.reuse ;  /* 0x8000009878e17221 */ /* 0x120fe20000010000 */
[----:B------:R-:W-:Y:S01]  /*2730*/  FSEL R120, R159, -INF , P2 ;  /* 0xff8000009f787808 */ /* 0x000fe20001000000 */
[----:B------:R-:W-:Y:S01]  /*2740*/  FADD.FTZ R211, R122, -R152 ;  /* 0x800000987ad37221 */ /* 0x000fe20000010000 */
[--C-:B------:R-:W-:Y:S01]  /*2750*/  FADD.FTZ R210, R121, -R153.reuse ;  /* 0x8000009979d27221 */ /* 0x100fe20000010000 */
[----:B------:R-:W-:Y:S01]  /*2760*/  FMUL.FTZ R225, R224, R225 ;  /* 0x000000e1e0e17220 */ /* 0x000fe20000410000 */
[----:B------:R-:W-:Y:S01]  /*2770*/  FADD.FTZ R226, R123, -R153 ;  /* 0x800000997be27221 */ /* 0x000fe20000010000 */
[--C-:B------:R-:W-:Y:S01]  /*2780*/  FFMA.FTZ R152, R120, UR14, -R15.reuse ;  /* 0x0000000e78987c23 */ /* 0x100fe2000801080f */
[----:B--2---:R-:W-:Y:S01]  /*2790*/  FSEL R122, R161, -INF , P1 ;  /* 0xff800000a17a7808 */ /* 0x004fe20000800000 */
[----:B------:R-:W-:Y:S01]  /*27a0*/  FMUL.FTZ R121, R208, R225 ;  /* 0x000000e1d0797220 */ /* 0x000fe20000410000 */
[----:B---3--:R-:W-:Y:S01]  /*27b0*/  FSEL R123, R162, -INF , P2 ;  /* 0xff800000a27b7808 */ /* 0x008fe20001000000 */
[----:B-1----:R-:W-:Y:S01]  /*27c0*/  FADD.FTZ R126, R126, -R20 ;  /* 0x800000147e7e7221 */ /* 0x002fe20000010000 */
[----:B------:R-:W-:Y:S01]  /*27d0*/  FSEL R153, R166, -INF , P1 ;  /* 0xff800000a6997808 */ /* 0x000fe20000800000 */
[----:B------:R-:W-:Y:S01]  /*27e0*/  FFMA.FTZ R177, R122, UR14, -R15 ;  /* 0x0000000e7ab17c23 */ /* 0x000fe2000801080f */
[----:B------:R-:W-:Y:S01]  /*27f0*/  FSEL R120, R163, -INF , P2 ;  /* 0xff800000a3787808 */ /* 0x000fe20001000000 */
[--C-:B------:R-:W-:Y:S01]  /*2800*/  FFMA.FTZ R178, R123, UR14, -R12.reuse ;  /* 0x0000000e7bb27c23 */ /* 0x100fe2000801080c */
[----:B------:R-:W-:Y:S01]  /*2810*/  FSEL R208, R167, -INF , P1 ;  /* 0xff800000a7d07808 */ /* 0x000fe20000800000 */
[----:B------:R-:W-:Y:S01]  /*2820*/  FFMA.FTZ R182, R153, UR14, -R12 ;  /* 0x0000000e99b67c23 */ /* 0x000fe2000801080c */
[----:B------:R1:W2:Y:S01]  /*2830*/  MUFU.EX2 R15, R152 ;  /* 0x00000098000f7308 */ /* 0x0002a20000000800 */
[--C-:B------:R-:W-:Y:S01]  /*2840*/  FFMA.FTZ R120, R120, UR14, -R13.reuse ;  /* 0x0000000e78787c23 */ /* 0x100fe2000801080d */
[----:B------:R-:W-:Y:S01]  /*2850*/  FMUL.FTZ R12, R170, R211 ;  /* 0x000000d3aa0c7220 */ /* 0x000fe20000410000 */
[----:B------:R-:W-:Y:S01]  /*2860*/  FFMA.FTZ R208, R208, UR14, -R13 ;  /* 0x0000000ed0d07c23 */ /* 0x000fe2000801080d */
[----:B------:R-:W-:Y:S01]  /*2870*/  FMUL.FTZ R13, R183, R210 ;  /* 0x000000d2b70d7220 */ /* 0x000fe20000410000 */
[----:B------:R-:W-:Y:S01]  /*2880*/  FFMA.FTZ R123, -R213, R213, 1 ;  /* 0x3f800000d57b7423 */ /* 0x000fe200000101d5 */
[----:B------:R-:W-:Y:S01]  /*2890*/  FFMA.FTZ R122, -R214, R214, 1 ;  /* 0x3f800000d67a7423 */ /* 0x000fe200000101d6 */
[----:B------:R-:W-:Y:S01]  /*28a0*/  FMUL.FTZ R153, R171, R226 ;  /* 0x000000e2ab997220 */ /* 0x000fe20000410000 */
[----:B------:R-:W-:Y:S01]  /*28b0*/  FSEL R210, R216, -INF , P2 ;  /* 0xff800000d8d27808 */ /* 0x000fe20001000000 */
[----:B-1----:R-:W-:Y:S01]  /*28c0*/  FFMA.FTZ R152, -R212, R212, 1 ;  /* 0x3f800000d4987423 */ /* 0x002fe200000101d4 */
[----:B------:R-:W-:Y:S01]  /*28d0*/  FMUL.FTZ R123, R123, R12 ;  /* 0x0000000c7b7b7220 */ /* 0x000fe20000410000 */
[----:B------:R-:W-:Y:S01]  /*28e0*/  FMUL.FTZ R122, R122, R153 ;  /* 0x000000997a7a7220 */ /* 0x000fe20000410000 */
[----:B------:R-:W-:Y:S01]  /*28f0*/  FADD.FTZ R153, R124, -R20 ;  /* 0x800000147c997221 */ /* 0x000fe20000010000 */
[----:B------:R-:W-:Y:S01]  /*2900*/  FMUL.FTZ R152, R152, R13 ;  /* 0x0000000d98987220 */ /* 0x000fe20000410000 */
[----:B------:R-:W-:Y:S01]  /*2910*/  FSEL R20, R218, -INF , P1 ;  /* 0xff800000da147808 */ /* 0x000fe20000800000 */
[----:B------:R-:W1:Y:S01]  /*2920*/  LDS.64 R12, [R22+0x1e240] ;  /* 0x01e24000160c7984 */ /* 0x000e620000000a00 */
[--C-:B------:R-:W-:Y:S01]  /*2930*/  FADD.FTZ R226, R125, -R21.reuse ;  /* 0x800000157de27221 */ /* 0x100fe20000010000 */
[----:B------:R-:W-:Y:S01]  /*2940*/  FADD.FTZ R125, R127, -R21 ;  /* 0x800000157f7d7221 */ /* 0x000fe20000010000 */
[--C-:B------:R-:W-:Y:S01]  /*2950*/  FFMA.FTZ R210, R210, UR14, -R7.reuse ;  /* 0x0000000ed2d27c23 */ /* 0x100fe20008010807 */
[----:B------:R-:W-:Y:S01]  /*2960*/  FFMA.FTZ R127, R20, UR14, -R7 ;  /* 0x0000000e147f7c23 */ /* 0x000fe20008010807 */
[----:B------:R-:W-:Y:S01]  /*2970*/  FSEL R213, R215, -INF , P2 ;  /* 0xff800000d7d57808 */ /* 0x000fe20001000000 */
[----:B------:R3:W-:Y:S01]  /*2980*/  MUFU.EX2 R211, R120 ;  /* 0x0000007800d37308 */ /* 0x0007e20000000800 */
[----:B------:R-:W-:Y:S01]  /*2990*/  FSEL R225, R217, -INF , P1 ;  /* 0xff800000d9e17808 */ /* 0x000fe20000800000 */
[----:B----4-:R-:W-:Y:S01]  /*29a0*/  FMUL.FTZ R153, R164, R153 ;  /* 0x00000099a4997220 */ /* 0x010fe20000410000 */
[----:B------:R-:W-:Y:S01]  /*29b0*/  FSEL R7, R174, -INF , P1 ;  /* 0xff800000ae077808 */ /* 0x000fe20000800000 */
[--C-:B------:R-:W-:Y:S01]  /*29c0*/  FFMA.FTZ R214, R213, UR14, -R6.reuse ;  /* 0x0000000ed5d67c23 */ /* 0x100fe20008010806 */
[----:B------:R-:W-:Y:S01]  /*29d0*/  FMUL.FTZ R126, R169, R126 ;  /* 0x0000007ea97e7220 */ /* 0x000fe20000410000 */
[----:B------:R-:W-:Y:S01]  /*29e0*/  FFMA.FTZ R124, R225, UR14, -R6 ;  /* 0x0000000ee17c7c23 */ /* 0x000fe20008010806 */
[----:B------:R-:W-:Y:S01]  /*29f0*/  FFMA.FTZ R6, -R155, R155, 1 ;  /* 0x3f8000009b067423 */ /* 0x000fe2000001019b */
[----:B------:R-:W-:Y:S01]  /*2a00*/  FMUL.FTZ R155, R154, R153 ;  /* 0x000000999a9b7220 */ /* 0x000fe20000410000 */
[----:B---3--:R-:W-:Y:S01]  /*2a10*/  FFMA.FTZ R120, R7, UR14, -R8 ;  /* 0x0000000e07787c23 */ /* 0x008fe20008010808 */
[----:B------:R-:W-:Y:S01]  /*2a20*/  FMUL.FTZ R7, R165, R226 ;  /* 0x000000e2a5077220 */ /* 0x000fe20000410000 */
[----:B------:R3:W-:Y:S01]  /*2a30*/  MUFU.EX2 R21, R208 ;  /* 0x000000d000157308 */ /* 0x0007e20000000800 */
[----:B------:R-:W-:Y:S01]  /*2a40*/  FMUL.FTZ R153, R157, R126 ;  /* 0x0000007e9d997220 */ /* 0x000fe20000410000 */
[----:B------:R-:W-:Y:S01]  /*2a50*/  FSEL R126, R175, -INF , P1 ;  /* 0xff800000af7e7808 */ /* 0x000fe20000800000 */
[----:B------:R-:W-:Y:S01]  /*2a60*/  FMUL.FTZ R154, R6, R7 ;  /* 0x00000007069a7220 */ /* 0x000fe20000410000 */
[----:B------:R-:W-:Y:S01]  /*2a70*/  FMUL.FTZ R7, R172, R125 ;  /* 0x0000007dac077220 */ /* 0x000fe20000410000 */
[----:B------:R-:W-:Y:S01]  /*2a80*/  FSEL R157, R176, -INF , P2 ;  /* 0xff800000b09d7808 */ /* 0x000fe20001000000 */
[----:B------:R-:W-:Y:S01]  /*2a90*/  FFMA.FTZ R161, -R161, R161, 1 ;  /* 0x3f800000a1a17423 */ /* 0x000fe200000101a1 */
[----:B------:R-:W-:Y:S01]  /*2aa0*/  FFMA.FTZ R126, R126, UR14, -R9 ;  /* 0x0000000e7e7e7c23 */ /* 0x000fe20008010809 */
[----:B------:R4:W-:Y:S01]  /*2ab0*/  MUFU.EX2 R20, R214 ;  /* 0x000000d600147308 */ /* 0x0009e20000000800 */
[----:B---3--:R-:W-:Y:S01]  /*2ac0*/  FFMA.FTZ R208, -R158, R158, 1 ;  /* 0x3f8000009ed07423 */ /* 0x008fe2000001019e */
[----:B------:R-:W-:Y:S01]  /*2ad0*/  FFMA.FTZ R158, R157, UR14, -R10 ;  /* 0x0000000e9d9e7c23 */ /* 0x000fe2000801080a */
[----:B------:R-:W-:Y:S01]  /*2ae0*/  FSEL R213, R219, -INF , P2 ;  /* 0xff800000dbd57808 */ /* 0x000fe20001000000 */
[----:B------:R-:W-:Y:S01]  /*2af0*/  FFMA.FTZ R162, -R162, R162, 1 ;  /* 0x3f800000a2a27423 */ /* 0x000fe200000101a2 */
[----:B------:R-:W-:Y:S01]  /*2b00*/  FMUL.FTZ R208, R208, R7 ;  /* 0x00000007d0d07220 */ /* 0x000fe20000410000 */
[----:B------:R-:W-:Y:S01]  /*2b10*/  FFMA.FTZ R176, -R176, R176, 1 ;  /* 0x3f800000b0b07423 */ /* 0x000fe200000101b0 */
[----:B------:R-:W3:Y:S01]  /*2b20*/  LDS.64 R6, [R22+0x1e260] ;  /* 0x01e2600016067984 */ /* 0x000ee20000000a00 */
[----:B------:R-:W-:Y:S01]  /*2b30*/  FFMA.FTZ R212, R213, UR14, -R8 ;  /* 0x0000000ed5d47c23 */ /* 0x000fe20008010808 */
[----:B----4-:R-:W-:Y:S01]  /*2b40*/  FSEL R214, R173, -INF , P2 ;  /* 0xff800000add67808 */ /* 0x010fe20001000000 */
[----:B------:R-:W4:Y:S01]  /*2b50*/  MUFU.EX2 R177, R177 ;  /* 0x000000b100b17308 */ /* 0x000f220000000800 */
[----:B------:R-:W-:-:S03]  /*2b60*/  FFMA.FTZ R219, -R219, R219, 1 ;  /* 0x3f800000dbdb7423 */ /* 0x000fc600000101db */
[----:B------:R-:W-:Y:S01]  /*2b70*/  FFMA.FTZ R214, R214, UR14, -R9 ;  /* 0x0000000ed6d67c23 */ /* 0x000fe20008010809 */
[----:B------:R-:W-:Y:S01]  /*2b80*/  FSEL R9, R221, -INF , P1 ;  /* 0xff800000dd097808 */ /* 0x000fe20000800000 */
[----:B-1----:R-:W-:Y:S01]  /*2b90*/  FADD.FTZ R213, R128, -R12 ;  /* 0x8000000c80d57221 */ /* 0x002fe20000010000 */
[----:B------:R-:W-:Y:S01]  /*2ba0*/  FSEL R128, R179, -INF , P1 ;  /* 0xff800000b3807808 */ /* 0x000fe20000800000 */
[----:B------:R1:W-:Y:S01]  /*2bb0*/  MUFU.EX2 R125, R210 ;  /* 0x000000d2007d7308 */ /* 0x0003e20000000800 */
[----:B------:R-:W-:Y:S01]  /*2bc0*/  FFMA.FTZ R221, -R221, R221, 1 ;  /* 0x3f800000dddd7423 */ /* 0x000fe200000101dd */
[----:B------:R-:W-:Y:S01]  /*2bd0*/  FFMA.FTZ R157, R9, UR14, -R10 ;  /* 0x0000000e099d7c23 */ /* 0x000fe2000801080a */
[----:B------:R-:W-:Y:S01]  /*2be0*/  FADD.FTZ R9, R130, -R12 ;  /* 0x8000000c82097221 */ /* 0x000fe20000010000 */
[--C-:B------:R-:W-:Y:S01]  /*2bf0*/  FADD.FTZ R130, R129, -R13.reuse ;  /* 0x8000000d81827221 */ /* 0x100fe20000010000 */
[----:B------:R-:W-:Y:S01]  /*2c00*/  FMUL.FTZ R213, R168, R213 ;  /* 0x000000d5a8d57220 */ /* 0x000fe20000410000 */
[----:B------:R-:W-:Y:S01]  /*2c10*/  FSEL R10, R220, -INF , P2 ;  /* 0xff800000dc0a7808 */ /* 0x000fe20001000000 */
[----:B------:R-:W-:Y:S01]  /*2c20*/  FMUL.FTZ R129, R14, R9 ;  /* 0x000000090e817220 */ /* 0x000fe20000410000 */
[----:B------:R-:W5:Y:S01]  /*2c30*/  MUFU.EX2 R178, R178 ;  /* 0x000000b200b27308 */ /* 0x000f620000000800 */
[----:B------:R-:W5:Y:S01]  /*2c40*/  LDS.64 R8, [R22+0x1e280] ;  /* 0x01e2800016087984 */ /* 0x000f620000000a00 */
[----:B-1----:R-:W-:Y:S01]  /*2c50*/  FFMA.FTZ R210, -R156, R156, 1 ;  /* 0x3f8000009cd27423 */ /* 0x002fe2000001019c */
[----:B------:R-:W-:Y:S01]  /*2c60*/  FADD.FTZ R156, R131, -R13 ;  /* 0x8000000d839c7221 */ /* 0x000fe20000010000 */
[--C-:B------:R-:W-:Y:S01]  /*2c70*/  FFMA.FTZ R131, R10, UR14, -R11.reuse ;  /* 0x0000000e0a837c23 */ /* 0x100fe2000801080b */
[----:B--2---:R-:W-:Y:S01]  /*2c80*/  FMUL.FTZ R130, R15, R130 ;  /* 0x000000820f827220 */ /* 0x004fe20000410000 */
[----:B------:R-:W-:Y:S01]  /*2c90*/  FMUL.FTZ R210, R210, R213 ;  /* 0x000000d5d2d27220 */ /* 0x000fe20000410000 */
[----:B------:R-:W-:Y:S01]  /*2ca0*/  FFMA.FTZ R213, -R159, R159, 1 ;  /* 0x3f8000009fd57423 */ /* 0x000fe2000001019f */
[----:B------:R1:W-:Y:S01]  /*2cb0*/  MUFU.EX2 R12, R212 ;  /* 0x000000d4000c7308 */ /* 0x0003e20000000800 */
[----:B------:R-:W-:Y:S01]  /*2cc0*/  FSEL R159, R222, -INF , P1 ;  /* 0xff800000de9f7808 */ /* 0x000fe20000800000 */
[----:B----4-:R-:W-:Y:S01]  /*2cd0*/  FMUL.FTZ R10, R177, R156 ;  /* 0x0000009cb10a7220 */ /* 0x010fe20000410000 */
[----:B------:R-:W-:Y:S01]  /*2ce0*/  FMUL.FTZ R213, R213, R130 ;  /* 0x00000082d5d57220 */ /* 0x000fe20000410000 */
[----:B------:R-:W-:Y:S01]  /*2cf0*/  FMUL.FTZ R160, R160, R129 ;  /* 0x00000081a0a07220 */ /* 0x000fe20000410000 */
[----:B------:R-:W-:Y:S01]  /*2d00*/  FFMA.FTZ R220, -R220, R220, 1 ;  /* 0x3f800000dcdc7423 */ /* 0x000fe200000101dc */
[----:B------:R-:W-:Y:S01]  /*2d10*/  FFMA.FTZ R156, R159, UR14, -R4 ;  /* 0x0000000e9f9c7c23 */ /* 0x000fe20008010804 */
[----:B------:R-:W-:Y:S01]  /*2d20*/  FMUL.FTZ R161, R161, R10 ;  /* 0x0000000aa1a17220 */ /* 0x000fe20000410000 */
[----:B------:R2:W-:Y:S01]  /*2d30*/  MUFU.EX2 R13, R120 ;  /* 0x00000078000d7308 */ /* 0x0005e20000000800 */
[----:B-1----:R-:W-:Y:S01]  /*2d40*/  FFMA.FTZ R212, R128, UR14, -R11 ;  /* 0x0000000e80d47c23 */ /* 0x002fe2000801080b */
[C---:B------:R-:W-:Y:S01]  /*2d50*/  FSEL R11, R180.reuse, -INF , P2 ;  /* 0xff800000b40b7808 */ /* 0x040fe20001000000 */
[----:B------:R-:W-:Y:S01]  /*2d60*/  FFMA.FTZ R180, -R180, R180, 1 ;  /* 0x3f800000b4b47423 */ /* 0x000fe200000101b4 */
[----:B------:R-:W-:Y:S01]  /*2d70*/  FSEL R128, R223, -INF , P1 ;  /* 0xff800000df807808 */ /* 0x000fe20000800000 */
[--C-:B---3--:R-:W-:Y:S01]  /*2d80*/  FADD.FTZ R225, R132, -R6.reuse ;  /* 0x8000000684e17221 */ /* 0x108fe20000010000 */
[----:B------:R-:W-:Y:S01]  /*2d90*/  FADD.FTZ R227, R134, -R6 ;  /* 0x8000000686e37221 */ /* 0x000fe20000010000 */
[----:B------:R-:W-:Y:S01]  /*2da0*/  FADD.FTZ R6, R135, -R7 ;  /* 0x8000000787067221 */ /* 0x000fe20000010000 */
[----:B------:R-:W-:Y:S01]  /*2db0*/  FFMA.FTZ R135, -R167, R167, 1 ;  /* 0x3f800000a7877423 */ /* 0x000fe200000101a7 */
[----:B--2---:R-:W-:Y:S01]  /*2dc0*/  FFMA.FTZ R120, R11, UR14, -R4 ;  /* 0x0000000e0b787c23 */ /* 0x004fe20008010804 */
[----:B------:R-:W-:Y:S01]  /*2dd0*/  FSEL R4, R181, -INF , P2 ;  /* 0xff800000b5047808 */ /* 0x000fe20001000000 */
[----:B------:R-:W1:Y:S01]  /*2de0*/  LDS.64 R10, [R22+0x1e2a0] ;  /* 0x01e2a000160a7984 */ /* 0x000e620000000a00 */
[----:B-----5:R-:W-:Y:S01]  /*2df0*/  FMUL.FTZ R225, R178, R225 ;  /* 0x000000e1b2e17220 */ /* 0x020fe20000410000 */
[--C-:B------:R-:W-:Y:S01]  /*2e00*/  FFMA.FTZ R159, R128, UR14, -R5.reuse ;  /* 0x0000000e809f7c23 */ /* 0x100fe20008010805 */
[----:B------:R-:W-:Y:S01]  /*2e10*/  FMUL.FTZ R6, R21, R6 ;  /* 0x0000000615067220 */ /* 0x000fe20000410000 */
[----:B------:R-:W-:Y:S01]  /*2e20*/  FFMA.FTZ R134, R4, UR14, -R5 ;  /* 0x0000000e04867c23 */ /* 0x000fe20008010805 */
[----:B------:R-:W-:Y:S01]  /*2e30*/  FADD.FTZ R4, R133, -R7 ;  /* 0x8000000785047221 */ /* 0x000fe20000010000 */
[----:B------:R-:W-:Y:S01]  /*2e40*/  FMUL.FTZ R133, R162, R225 ;  /* 0x000000e1a2857220 */ /* 0x000fe20000410000 */
[----:B------:R-:W-:Y:S01]  /*2e50*/  FFMA.FTZ R162, -R163, R163, 1 ;  /* 0x3f800000a3a27423 */ /* 0x000fe200000101a3 */
[----:B------:R-:W-:Y:S01]  /*2e60*/  FMUL.FTZ R135, R135, R6 ;  /* 0x0000000687877220 */ /* 0x000fe20000410000 */
[----:B------:R-:W-:Y:S01]  /*2e70*/  FMUL.FTZ R5, R211, R4 ;  /* 0x00000004d3057220 */ /* 0x000fe20000410000 */
[----:B------:R2:W-:Y:S01]  /*2e80*/  MUFU.EX2 R128, R158 ;  /* 0x0000009e00807308 */ /* 0x0005e20000000800 */
[----:B------:R-:W-:Y:S01]  /*2e90*/  FFMA.FTZ R132, -R166, R166, 1 ;  /* 0x3f800000a6847423 */ /* 0x000fe200000101a6 */
[----:B------:R-:W-:Y:S01]  /*2ea0*/  FFMA.FTZ R181, -R181, R181, 1 ;  /* 0x3f800000b5b57423 */ /* 0x000fe200000101b5 */
[----:B------:R-:W-:Y:S01]  /*2eb0*/  FMUL.FTZ R162, R162, R5 ;  /* 0x00000005a2a27220 */ /* 0x000fe20000410000 */
[--C-:B------:R-:W-:Y:S01]  /*2ec0*/  FADD.FTZ R7, R136, -R8.reuse ;  /* 0x8000000888077221 */ /* 0x100fe20000010000 */
[----:B------:R-:W3:Y:S01]  /*2ed0*/  LDS.64 R4, [R22+0x1e2c0] ;  /* 0x01e2c00016047984 */ /* 0x000ee20000000a00 */
[--C-:B------:R-:W-:Y:S01]  /*2ee0*/  FADD.FTZ R6, R137, -R9.reuse ;  /* 0x8000000989067221 */ /* 0x100fe20000010000 */
[----:B------:R-:W-:Y:S01]  /*2ef0*/  FFMA.FTZ R136, -R215, R215, 1 ;  /* 0x3f800000d7887423 */ /* 0x000fe200000101d7 */
[----:B------:R-:W-:Y:S01]  /*2f00*/  FMUL.FTZ R7, R20, R7 ;  /* 0x0000000714077220 */ /* 0x000fe20000410000 */
[----:B------:R-:W4:Y:S01]  /*2f10*/  MUFU.EX2 R124, R124 ;  /* 0x0000007c007c7308 */ /* 0x000f220000000800 */
[----:B--2---:R-:W-:Y:S01]  /*2f20*/  FMUL.FTZ R158, R125, R6 ;  /* 0x000000067d9e7220 */ /* 0x004fe20000410000 */
[----:B------:R-:W-:Y:S01]  /*2f30*/  FADD.FTZ R163, R138, -R8 ;  /* 0x800000088aa37221 */ /* 0x000fe20000010000 */
[----:B------:R-:W-:Y:S01]  /*2f40*/  FMUL.FTZ R136, R136, R7 ;  /* 0x0000000788887220 */ /* 0x000fe20000410000 */
[----:B------:R-:W-:Y:S01]  /*2f50*/  FADD.FTZ R166, R139, -R9 ;  /* 0x800000098ba67221 */ /* 0x000fe20000010000 */
[----:B------:R2:W5:Y:S01]  /*2f60*/  LDS.64 R6, [R22+0x1e2e0] ;  /* 0x01e2e00016067984 */ /* 0x0005620000000a00 */
[----:B------:R-:W-:Y:S01]  /*2f70*/  FFMA.FTZ R139, -R216, R216, 1 ;  /* 0x3f800000d88b7423 */ /* 0x000fe200000101d8 */
[----:B------:R-:W-:Y:S01]  /*2f80*/  FFMA.FTZ R137, -R217, R217, 1 ;  /* 0x3f800000d9897423 */ /* 0x000fe200000101d9 */
[----:B------:R-:W2:Y:S01]  /*2f90*/  MUFU.EX2 R127, R127 ;  /* 0x0000007f007f7308 */ /* 0x000ea20000000800 */
[----:B------:R-:W-:Y:S01]  /*2fa0*/  FFMA.FTZ R138, -R218, R218, 1 ;  /* 0x3f800000da8a7423 */ /* 0x000fe200000101da */
[----:B------:R-:W-:Y:S01]  /*2fb0*/  FMUL.FTZ R139, R139, R158 ;  /* 0x0000009e8b8b7220 */ /* 0x000fe20000410000 */
[----:B------:R-:W-:Y:S01]  /*2fc0*/  FFMA.FTZ R179, -R179, R179, 1 ;  /* 0x3f800000b3b37423 */ /* 0x000fe200000101b3 */
[----:B------:R-:W-:Y:S01]  /*2fd0*/  FFMA.FTZ R222, -R222, R222, 1 ;  /* 0x3f800000dede7423 */ /* 0x000fe200000101de */
[----:B------:R-:W-:Y:S01]  /*2fe0*/  FFMA.FTZ R223, -R223, R223, 1 ;  /* 0x3f800000dfdf7423 */ /* 0x000fe200000101df */
[----:B------:R-:W-:-:S02]  /*2ff0*/  F2FP.F16.F32.PACK_AB R177, R177, R14 ;  /* 0x0000000eb1b1723e */ /* 0x000fc400000000ff */
[----:B------:R-:W3:Y:S01]  /*3000*/  MUFU.EX2 R126, R126 ;  /* 0x0000007e007e7308 */ /* 0x000ee20000000800 */
[----:B----4-:R-:W-:Y:S01]  /*3010*/  FMUL.FTZ R8, R124, R163 ;  /* 0x000000a37c087220 */ /* 0x010fe20000410000 */
[----:B------:R-:W-:Y:S01]  /*3020*/  F2FP.F16.F32.PACK_AB R178, R211, R178 ;  /* 0x000000b2d3b2723e */ /* 0x000fe200000000ff */
[----:B-1----:R-:W-:Y:S01]  /*3030*/  FADD.FTZ R142, R142, -R10 ;  /* 0x8000000a8e8e7221 */ /* 0x002fe20000010000 */
[----:B------:R-:W-:Y:S01]  /*3040*/  FADD.FTZ R163, R143, -R11 ;  /* 0x8000000b8fa37221 */ /* 0x000fe20000010000 */
[----:B------:R-:W-:-:S03]  /*3050*/  FMUL.FTZ R137, R137, R8 ;  /* 0x0000000889897220 */ /* 0x000fc60000410000 */
[----:B------:R2:W-:Y:S01]  /*3060*/  MUFU.EX2 R130, R157 ;  /* 0x0000009d00827308 */ /* 0x0005e20000000800 */
[----:B------:R-:W-:Y:S01]  /*3070*/  FADD.FTZ R158, R141, -R11 ;  /* 0x8000000b8d9e7221 */ /* 0x000fe20000010000 */
[----:B------:R-:W-:Y:S01]  /*3080*/  FMUL.FTZ R11, R13, R142 ;  /* 0x0000008e0d0b7220 */ /* 0x000fe20000410000 */
[----:B------:R-:W-:Y:S01]  /*3090*/  FFMA.FTZ R143, -R175, R175, 1 ;  /* 0x3f800000af8f7423 */ /* 0x000fe200000101af */
[----:B------:R-:W-:-:S04]  /*30a0*/  FFMA.FTZ R141, -R173, R173, 1 ;  /* 0x3f800000ad8d7423 */ /* 0x000fc800000101ad */
[----:B------:R1:W4:Y:S01]  /*30b0*/  MUFU.EX2 R8, R120 ;  /* 0x0000007800087308 */ /* 0x0003220000000800 */
[----:B--2---:R-:W-:Y:S01]  /*30c0*/  FMUL.FTZ R157, R127, R166 ;  /* 0x000000a67f9d7220 */ /* 0x004fe20000410000 */
[----:B---3--:R-:W-:-:S03]  /*30d0*/  FADD.FTZ R142, R147, -R5 ;  /* 0x80000005938e7221 */ /* 0x008fc60000010000 */
[----:B------:R-:W-:Y:S01]  /*30e0*/  FMUL.FTZ R138, R138, R157 ;  /* 0x0000009d8a8a7220 */ /* 0x000fe20000410000 */
[----:B------:R-:W-:Y:S01]  /*30f0*/  FADD.FTZ R157, R140, -R10 ;  /* 0x8000000a8c9d7221 */ /* 0x000fe20000010000 */
[----:B------:R-:W-:Y:S01]  /*3100*/  FFMA.FTZ R140, -R174, R174, 1 ;  /* 0x3f800000ae8c7423 */ /* 0x000fe200000101ae */
[----:B------:R-:W2:Y:S01]  /*3110*/  MUFU.EX2 R131, R131 ;  /* 0x0000008300837308 */ /* 0x000ea20000000800 */
[----:B-1----:R-:W-:Y:S01]  /*3120*/  FMUL.FTZ R120, R126, R163 ;  /* 0x000000a37e787220 */ /* 0x002fe20000410000 */
[----:B------:R-:W-:Y:S01]  /*3130*/  FMUL.FTZ R22, R12, R157 ;  /* 0x0000009d0c167220 */ /* 0x000fe20000410000 */
[----:B------:R-:W-:Y:S01]  /*3140*/  FMUL.FTZ R140, R140, R11 ;  /* 0x0000000b8c8c7220 */ /* 0x000fe20000410000 */
[----:B------:R-:W-:Y:S01]  /*3150*/  FADD.FTZ R157, R144, -R4 ;  /* 0x80000004909d7221 */ /* 0x000fe20000010000 */
[----:B------:R-:W-:Y:S01]  /*3160*/  FMUL.FTZ R143, R143, R120 ;  /* 0x000000788f8f7220 */ /* 0x000fe20000410000 */
[----:B------:R-:W-:Y:S01]  /*3170*/  FADD.FTZ R120, R145, -R5 ;  /* 0x8000000591787221 */ /* 0x000fe20000010000 */
[----:B-----5:R-:W-:Y:S01]  /*3180*/  FADD.FTZ R147, R148, -R6 ;  /* 0x8000000694937221 */ /* 0x020fe20000010000 */
[----:B------:R-:W1:Y:S01]  /*3190*/  MUFU.EX2 R182, R182 ;  /* 0x000000b600b67308 */ /* 0x000e620000000800 */
[----:B------:R-:W-:Y:S01]  /*31a0*/  FMUL.FTZ R157, R128, R157 ;  /* 0x0000009d809d7220 */ /* 0x000fe20000410000 */
[----:B------:R-:W-:Y:S01]  /*31b0*/  FADD.FTZ R163, R146, -R4 ;  /* 0x8000000492a37221 */ /* 0x000fe20000010000 */
[----:B----4-:R-:W-:Y:S01]  /*31c0*/  FMUL.FTZ R147, R8, R147 ;  /* 0x0000009308937220 */ /* 0x010fe20000410000 */
[----:B------:R-:W-:Y:S01]  /*31d0*/  FMUL.FTZ R22, R219, R22 ;  /* 0x00000016db167220 */ /* 0x000fe20000410000 */
[----:B------:R-:W-:Y:S01]  /*31e0*/  FMUL.FTZ R144, R176, R157 ;  /* 0x0000009db0907220 */ /* 0x000fe20000410000 */
[----:B------:R-:W-:Y:S01]  /*31f0*/  FADD.FTZ R157, R150, -R6 ;  /* 0x80000006969d7221 */ /* 0x000fe20000010000 */
[--C-:B------:R-:W-:Y:S01]  /*3200*/  FADD.FTZ R6, R149, -R7.reuse ;  /* 0x8000000795067221 */ /* 0x100fe20000010000 */
[----:B------:R-:W3:Y:S01]  /*3210*/  MUFU.EX2 R129, R214 ;  /* 0x000000d600817308 */ /* 0x000ee20000000800 */
[----:B--2---:R-:W-:Y:S01]  /*3220*/  FMUL.FTZ R145, R131, R120 ;  /* 0x0000007883917220 */ /* 0x004fe20000410000 */
[----:B------:R-:W-:Y:S01]  /*3230*/  FADD.FTZ R120, R151, -R7 ;  /* 0x8000000797787221 */ /* 0x000fe20000010000 */
[----:B------:R-:W-:-:S02]  /*3240*/  IMAD.U32 R7, RZ, RZ, UR6 ;  /* 0x00000006ff077e24 */ /* 0x000fc4000f8e00ff */
[----:B------:R-:W-:Y:S01]  /*3250*/  FMUL.FTZ R4, R130, R163 ;  /* 0x000000a382047220 */ /* 0x000fe20000410000 */
[----:B------:R-:W-:Y:S01]  /*3260*/  FMUL.FTZ R145, R220, R145 ;  /* 0x00000091dc917220 */ /* 0x000fe20000410000 */
[----:B------:R-:W-:Y:S01]  /*3270*/  FMUL.FTZ R146, R180, R147 ;  /* 0x00000093b4927220 */ /* 0x000fe20000410000 */
[----:B------:R-:W-:Y:S01]  /*3280*/  F2FP.F16.F32.PACK_AB R148, R139, R136 ;  /* 0x000000888b94723e */ /* 0x000fe200000000ff */
[----:B------:R-:W2:Y:S01]  /*3290*/  MUFU.EX2 R11, R134 ;  /* 0x00000086000b7308 */ /* 0x000ea20000000800 */
[----:B-1----:R-:W-:Y:S01]  /*32a0*/  FMUL.FTZ R227, R182, R227 ;  /* 0x000000e3b6e37220 */ /* 0x002fe20000410000 */
[----:B------:R-:W-:Y:S01]  /*32b0*/  LEA R7, R7, R0, 0xd ;  /* 0x0000000007077211 */ /* 0x000fe200078e68ff */
[----:B------:R-:W-:Y:S01]  /*32c0*/  FMUL.FTZ R4, R221, R4 ;  /* 0x00000004dd047220 */ /* 0x000fe20000410000 */
[----:B------:R-:W-:Y:S01]  /*32d0*/  F2FP.F16.F32.PACK_AB R149, R138, R137 ;  /* 0x000000898a95723e */ /* 0x000fe200000000ff */
[----:B------:R-:W-:Y:S01]  /*32e0*/  FMUL.FTZ R132, R132, R227 ;  /* 0x000000e384847220 */ /* 0x000fe20000410000 */
[----:B------:R-:W-:Y:S01]  /*32f0*/  F2FP.F16.F32.PACK_AB R151, R143, R140 ;  /* 0x0000008c8f97723e */ /* 0x000fe200000000ff */
[----:B------:R-:W-:Y:S01]  /*3300*/  IMAD R7, R7, 0x2, R18 ;  /* 0x0000000207077824 */ /* 0x000fe200078e0212 */
[----:B------:R-:W1:Y:S01]  /*3310*/  MUFU.EX2 R9, R212 ;  /* 0x000000d400097308 */ /* 0x000e620000000800 */
[----:B---3--:R-:W-:Y:S01]  /*3320*/  FMUL.FTZ R158, R129, R158 ;  /* 0x0000009e819e7220 */ /* 0x008fe20000410000 */
[----:B------:R-:W-:-:S02]  /*3330*/  F2FP.F16.F32.PACK_AB R144, R145, R144 ;  /* 0x000000909190723e */ /* 0x000fc400000000ff */
[----:B------:R-:W-:Y:S01]  /*3340*/  F2FP.F16.F32.PACK_AB R176, R15, R168 ;  /* 0x000000a80fb0723e */ /* 0x000fe200000000ff */
[----:B------:R-:W-:Y:S01]  /*3350*/  FMUL.FTZ R141, R141, R158 ;  /* 0x0000009e8d8d7220 */ /* 0x000fe20000410000 */
[----:B------:R-:W-:Y:S02]  /*3360*/  F2FP.F16.F32.PACK_AB R158, R154, R155 ;  /* 0x0000009b9a9e723e */ /* 0x000fe400000000ff */
[----:B------:R3:W4:Y:S01]  /*3370*/  MUFU.EX2 R10, R156 ;  /* 0x0000009c000a7308 */ /* 0x0007220000000800 */
[----:B--2---:R-:W-:Y:S01]  /*3380*/  FMUL.FTZ R6, R11, R6 ;  /* 0x000000060b067220 */ /* 0x004fe20000410000 */
[----:B------:R-:W-:Y:S02]  /*3390*/  F2FP.F16.F32.PACK_AB R154, R162, R133 ;  /* 0x00000085a29a723e */ /* 0x000fe400000000ff */
[----:B------:R-:W-:Y:S01]  /*33a0*/  F2FP.F16.F32.PACK_AB R155, R135, R132 ;  /* 0x00000084879b723e */ /* 0x000fe200000000ff */
[----:B------:R-:W-:Y:S01]  /*33b0*/  FMUL.FTZ R181, R181, R6 ;  /* 0x00000006b5b57220 */ /* 0x000fe20000410000 */
[----:B------:R-:W-:-:S02]  /*33c0*/  F2FP.F16.F32.PACK_AB R150, R141, R22 ;  /* 0x000000168d96723e */ /* 0x000fc400000000ff */
[----:B------:R2:W5:Y:S01]  /*33d0*/  MUFU.EX2 R5, R159 ;  /* 0x0000009f00057308 */ /* 0x0005620000000800 */
[----:B-1----:R-:W-:Y:S01]  /*33e0*/  FMUL.FTZ R142, R9, R142 ;  /* 0x0000008e098e7220 */ /* 0x002fe20000410000 */
[----:B---3--:R-:W-:Y:S02]  /*33f0*/  F2FP.F16.F32.PACK_AB R156, R152, R121 ;  /* 0x00000079989c723e */ /* 0x008fe400000000ff */
[----:B------:R-:W-:Y:S01]  /*3400*/  F2FP.F16.F32.PACK_AB R152, R213, R210 ;  /* 0x000000d2d598723e */ /* 0x000fe200000000ff */
[----:B------:R-:W-:Y:S01]  /*3410*/  FMUL.FTZ R179, R179, R142 ;  /* 0x0000008eb3b37220 */ /* 0x000fe20000410000 */
[----:B------:R-:W-:Y:S02]  /*3420*/  F2FP.F16.F32.PACK_AB R146, R181, R146 ;  /* 0x00000092b592723e */ /* 0x000fe400000000ff */
[----:B------:R-:W-:Y:S01]  /*3430*/  F2FP.F16.F32.PACK_AB R121, R171, R170 ;  /* 0x000000aaab79723e */ /* 0x000fe200000000ff */
[----:B----4-:R-:W-:Y:S01]  /*3440*/  FMUL.FTZ R157, R10, R157 ;  /* 0x0000009d0a9d7220 */ /* 0x010fe20000410000 */
[----:B--2---:R-:W-:-:S02]  /*3450*/  F2FP.F16.F32.PACK_AB R159, R208, R153 ;  /* 0x00000099d09f723e */ /* 0x004fc400000000ff */
[----:B------:R-:W-:Y:S01]  /*3460*/  F2FP.F16.F32.PACK_AB R153, R161, R160 ;  /* 0x000000a0a199723e */ /* 0x000fe200000000ff */
[----:B------:R-:W-:Y:S01]  /*3470*/  FMUL.FTZ R147, R222, R157 ;  /* 0x0000009dde937220 */ /* 0x000fe20000410000 */
[----:B------:R-:W-:Y:S02]  /*3480*/  F2FP.F16.F32.PACK_AB R157, R122, R123 ;  /* 0x0000007b7a9d723e */ /* 0x000fe400000000ff */
[----:B------:R-:W-:Y:S01]  /*3490*/  F2FP.F16.F32.PACK_AB R145, R179, R4 ;  /* 0x00000004b391723e */ /* 0x000fe200000000ff */
[----:B-----5:R-:W-:Y:S01]  /*34a0*/  FMUL.FTZ R120, R5, R120 ;  /* 0x0000007805787220 */ /* 0x020fe20000410000 */
[----:B------:R-:W-:Y:S01]  /*34b0*/  F2FP.F16.F32.PACK_AB R122, R165, R164 ;  /* 0x000000a4a57a723e */ /* 0x000fe200000000ff */
[----:B------:R1:W-:Y:S01]  /*34c0*/  STSM.16.MT88.4 [R7+0x1e800], R156 ;  /* 0x01e8009c07007844 */ /* 0x0003e20000004200 */
[----:B------:R-:W-:Y:S01]  /*34d0*/  F2FP.F16.F32.PACK_AB R123, R172, R169 ;  /* 0x000000a9ac7b723e */ /* 0x000fe200000000ff */
[----:B------:R-:W-:Y:S01]  /*34e0*/  FMUL.FTZ R6, R223, R120 ;  /* 0x00000078df067220 */ /* 0x000fe20000410000 */
[----:B------:R-:W-:Y:S01]  /*34f0*/  F2FP.F16.F32.PACK_AB R120, R183, R224 ;  /* 0x000000e0b778723e */ /* 0x000fe200000000ff */
[----:B------:R1:W-:Y:S01]  /*3500*/  STSM.16.MT88.4 [R7+0x1f000], R152 ;  /* 0x01f0009807007844 */ /* 0x0003e20000004200 */
[----:B------:R-:W-:Y:S01]  /*3510*/  F2FP.F16.F32.PACK_AB R179, R21, R182 ;  /* 0x000000b615b3723e */ /* 0x000fe200000000ff */
[----:B------:R-:W-:Y:S01]  /*3520*/  IMAD R4, R209, 0x1000, R18 ;  /* 0x00001000d1047824 */ /* 0x000fe200078e0212 */
[----:B------:R-:W-:Y:S01]  /*3530*/  F2FP.F16.F32.PACK_AB R147, R6, R147 ;  /* 0x000000930693723e */ /* 0x000fe200000000ff */
[----:B------:R1:W-:Y:S01]  /*3540*/  STSM.16.MT88.4 [R7+0x1f800], R148 ;  /* 0x01f8009407007844 */ /* 0x0003e20000004200 */
[----:B------:R-:W-:-:S02]  /*3550*/  F2FP.F16.F32.PACK_AB R128, R131, R128 ;  /* 0x000000808380723e */ /* 0x000fc400000000ff */
[----:B------:R-:W-:Y:S01]  /*3560*/  F2FP.F16.F32.PACK_AB R131, R5, R10 ;  /* 0x0000000a0583723e */ /* 0x000fe200000000ff */
[----:B------:R1:W-:Y:S01]  /*3570*/  STSM.16.MT88.4 [R7+0x20000], R144 ;  /* 0x0200009007007844 */ /* 0x0003e20000004200 */
[----:B------:R-:W-:Y:S01]  /*3580*/  WARPGROUP.ARRIVE ;  /* 0x00000000000079c5 */ /* 0x000fe20000000000 */
[----:B------:R-:W-:-:S05]  /*3590*/  R2UR UR15, R4 ;  /* 0x00000000040f72ca */ /* 0x000fca00000e0000 */
[----:B------:R-:W-:Y:S01]  /*35a0*/  HGMMA.64x96x16.F32 R24, R120, gdesc[UR16].tnspB, R24, gsb0 ;  /* 0x4160001078187df0 */ /* 0x000fe20008000818 */
[----:B------:R-:W-:Y:S01]  /*35b0*/  UMOV UR18, UR12 ;  /* 0x0000000c00127c82 */ /* 0x000fe20008000000 */
[----:B------:R-:W-:Y:S01]  /*35c0*/  UMOV UR19, 0x80000020 ;  /* 0x8000002000137882 */ /* 0x000fe20000000000 */
[----:B------:R-:W-:-:S05]  /*35d0*/  UIADD3 UR12, UR10, 0x80, URZ ;  /* 0x000000800a0c7890 */ /* 0x000fca000fffe03f */
        /* <DEDUP_REMOVED lines=10> */
[----:B------:R-:W-:-:S02]  /*3680*/  F2FP.F16.F32.PACK_AB R129, R9, R130 ;  /* 0x000000820981723e */ /* 0x000fc400000000ff */
[----:B------:R-:W-:Y:S02]  /*3690*/  F2FP.F16.F32.PACK_AB R130, R11, R8 ;  /* 0x000000080b82723e */ /* 0x000fe400000000ff */
        /* <DEDUP_REMOVED lines=26> */
[----:B--2---:R-:W2:Y:S02]  /*3840*/  FENCE.VIEW.ASYNC.S ;  /* 0x00000000000073c6 */ /* 0x004ea40000000000 */
[----:B--2---:R-:W-:Y:S06]  /*3850*/  BAR.SYNC.DEFER_BLOCKING 0x9, 0x100 ;  /* 0x0244000000007b1d */ /* 0x004fec0000010000 */
        /* <DEDUP_REMOVED lines=146> */
[----:B-1----:R-:W-:Y:S05]  /*4180*/  @!P0 BRA `(.L_x_254) ;  /* 0x0000000000048947 */ /* 0x002fea0003800000 */
[----:B------:R-:W-:Y:S01]  /*4190*/  BPT.TRAP 0x1 ;  /* 0x000000040000795c */ /* 0x000fe20000300000 */
.L_x_254:
[----:B------:R-:W-:Y:S01]  /*41a0*/  UIADD3 UR10, UR8, 0x26840, URZ ;  /* 0x00026840080a7890 */ /* 0x000fe2000fffe03f */
[----:B------:R-:W-:Y:S01]  /*41b0*/  VIADD R6, R2, 0x9 ;  /* 0x0000000902067836 */ /* 0x000fe20000000000 */
[----:B------:R-:W-:Y:S01]  /*41c0*/  ULOP3.LUT UR12, UR9, 0x1000000, URZ, 0xfc, !UPT ;  /* 0x01000000090c7892 */ /* 0x000fe2000f8efc3f */
[----:B------:R-:W-:Y:S01]  /*41d0*/  IMAD R5, R16, 0xc00, R23 ;  /* 0x00000c0010057824 */ /* 0x000fe200078e0217 */
[----:B------:R-:W-:Y:S01]  /*41e0*/  UPRMT UR10, URZ, 0x654, UR10 ;  /* 0x000006543f0a7896 */ /* 0x000fe2000800000a */
[----:B------:R-:W-:Y:S01]  /*41f0*/  VIADD R4, R2, 0xc ;  /* 0x0000000c02047836 */ /* 0x000fe20000000000 */
[----:B------:R-:W-:Y:S01]  /*4200*/  UIMAD UR12, UR6, 0x300, UR12 ;  /* 0x00000300060c78a4 */ /* 0x000fe2000f8e020c */
[----:B------:R-:W-:Y:S01]  /*4210*/  IMAD R5, R5, 0x4, R18 ;  /* 0x0000000405057824 */ /* 0x000fe200078e0212 */
[----:B------:R-:W-:-:S05]  /*4220*/  UMOV UR19, 0x80000020 ;  /* 0x8000002000137882 */ /* 0x000fca0000000000 */
        /* <DEDUP_REMOVED lines=39> */
.L_x_255:
        /* <DEDUP_REMOVED lines=12> */
[----:B-1----:R-:W-:Y:S02]  /*4560*/  IMAD.MOV.U32 R4, RZ, RZ, R40 ;  /* 0x000000ffff047224 */ /* 0x002fe400078e0028 */
[----:B------:R-:W-:Y:S02]  /*4570*/  IMAD.MOV.U32 R5, RZ, RZ, R41 ;  /* 0x000000ffff057224 */ /* 0x000fe400078e0029 */
[----:B------:R-:W-:Y:S02]  /*4580*/  IMAD.MOV.U32 R6, RZ, RZ, R42 ;  /* 0x000000ffff067224 */ /* 0x000fe400078e002a */
[----:B------:R-:W-:-:S07]  /*4590*/  IMAD.MOV.U32 R7, RZ, RZ, R43 ;  /* 0x000000ffff077224 */ /* 0x000fce00078e002b */
.L_x_245:
[----:B------:R-:W2:Y:S01]  /*45a0*/  S2UR UR8, SR_CTAID.Y ;  /* 0x00000000000879c3 */ /* 0x000ea20000002600 */
[----:B------:R-:W-:Y:S01]  /*45b0*/  ULDC UR4, c[0x0][0x850] ;  /* 0x0002140000047ab9 */ /* 0x000fe20000000800 */
[----:B------:R-:W3:Y:S01]  /*45c0*/  S2R R0, SR_TID.X ;  /* 0x0000000000007919 */ /* 0x000ee20000002100 */
[----:B------:R-:W-:Y:S01]  /*45d0*/  UISETP.NE.AND UP0, UPT, UR4, 0x1, UPT ;  /* 0x000000010400788c */ /* 0x000fe2000bf05270 */
[----:B------:R-:W-:Y:S01]  /*45e0*/  IMAD R23, R16, 0x1800, R23 ;  /* 0x0000180010177824 */ /* 0x000fe200078e0217 */
[----:B------:R-:W-:Y:S01]  /*45f0*/  ULDC.64 UR12, c[0x0][0x818] ;  /* 0x00020600000c7ab9 */ /* 0x000fe20000000a00 */
[----:B------:R-:W-:Y:S01]  /*4600*/  ULDC.64 UR14, c[0x0][0x848] ;  /* 0x00021200000e7ab9 */ /* 0x000fe20000000a00 */
[----:B------:R-:W-:Y:S01]  /*4610*/  BSSY B0, `(.L_x_257) ;  /* 0x0000078000007945 */ /* 0x000fe20003800000 */
[----:B------:R-:W4:Y:S01]  /*4620*/  S2UR UR6, SR_CTAID.X ;  /* 0x00000000000679c3 */ /* 0x000f220000002500 */
[----:B------:R-:W-:-:S07]  /*4630*/  IMAD R23, R23, 0x4, R18 ;  /* 0x0000000417177824 */ /* 0x000fce00078e0212 */
[----:B------:R-:W-:Y:S06]  /*4640*/  BAR.SYNC.DEFER_BLOCKING 0x1, 0x100 ;  /* 0x0044000000007b1d */ /* 0x000fec0000010000 */
[----:B------:R-:W-:Y:S02]  /*4650*/  @UP0 ULDC UR4, c[0x0][0x854] ;  /* 0x0002150000040ab9 */ /* 0x000fe40000000800 */
[----:B------:R-:W5:Y:S01]  /*4660*/  S2UR UR16, SR_CTAID.Z ;  /* 0x00000000001079c3 */ /* 0x000f620000002700 */
[----:B------:R-:W-:Y:S01]  /*4670*/  @UP0 ULDC UR7, c[0x0][0x858] ;  /* 0x0002160000070ab9 */ /* 0x000fe20000000800 */
[----:B--2---:R-:W-:-:S04]  /*4680*/  UIMAD.WIDE.U32 UR4, UR8, UR4, URZ ;  /* 0x00000004080472a5 */ /* 0x004fc8000f8e003f */
[----:B------:R-:W-:Y:S02]  /*4690*/  @UP0 USHF.R.U32.HI UR8, URZ, UR7, UR5 ;  /* 0x000000073f080299 */ /* 0x000fe40008011605 */
[----:B----4-:R-:W-:Y:S02]  /*46a0*/  UIMAD UR6, UR6, 0x3000, URZ ;  /* 0x00003000060678a4 */ /* 0x010fe4000f8e023f */
[----:B------:R-:W-:Y:S01]  /*46b0*/  USHF.R.S32.HI UR9, URZ, 0x1f, UR8 ;  /* 0x0000001f3f097899 */ /* 0x000fe20008011408 */
[----:B------:R2:W-:Y:S01]  /*46c0*/  STS.128 [R23], R24 ;  /* 0x0000001817007388 */ /* 0x0005e20000000c00 */
[----:B------:R-:W-:Y:S01]  /*46d0*/  USHF.R.S32.HI UR7, URZ, 0x1f, UR6 ;  /* 0x0000001f3f077899 */ /* 0x000fe20008011406 */
[----:B---3--:R-:W-:Y:S01]  /*46e0*/  ISETP.NE.AND P1, PT, R0, 0x80, PT ;  /* 0x000000800000780c */ /* 0x008fe20003f25270 */
[----:B------:R-:W-:Y:S01]  /*46f0*/  UIMAD UR10, UR9, UR12, URZ ;  /* 0x0000000c090a72a4 */ /* 0x000fe2000f8e023f */
[----:B------:R2:W-:Y:S01]  /*4700*/  STS.128 [R23+0x800], R28 ;  /* 0x0008001c17007388 */ /* 0x0005e20000000c00 */
[----:B------:R-:W-:-:S02]  /*4710*/  UIMAD.WIDE.U32 UR4, UR8, UR12, UR6 ;  /* 0x0000000c080472a5 */ /* 0x000fc4000f8e0006 */
[----:B------:R-:W-:Y:S01]  /*4720*/  UIMAD UR10, UR8, UR13, UR10 ;  /* 0x0000000d080a72a4 */ /* 0x000fe2000f8e020a */
[----:B------:R2:W-:Y:S02]  /*4730*/  STS.128 [R23+0x1000], R32 ;  /* 0x0010002017007388 */ /* 0x0005e40000000c00 */
[----:B------:R-:W-:Y:S01]  /*4740*/  ULDC.64 UR12, c[0x0][0x840] ;  /* 0x00021000000c7ab9 */ /* 0x000fe20000000a00 */
[----:B------:R-:W-:Y:S01]  /*4750*/  UIADD3 UR5, UR5, UR10, URZ ;  /* 0x0000000a05057290 */ /* 0x000fe2000fffe03f */
[----:B------:R2:W-:Y:S01]  /*4760*/  STS.128 [R23+0x1800], R36 ;  /* 0x0018002417007388 */ /* 0x0005e20000000c00 */
[----:B------:R-:W-:Y:S02]  /*4770*/  UIMAD UR9, UR9, UR12, URZ ;  /* 0x0000000c090972a4 */ /* 0x000fe4000f8e023f */
[----:B------:R-:W-:Y:S01]  /*4780*/  UIMAD.WIDE.U32 UR6, UR8, UR12, UR6 ;  /* 0x0000000c080672a5 */ /* 0x000fe2000f8e0006 */
[----:B------:R2:W-:Y:S01]  /*4790*/  STS.128 [R23+0x2000], R4 ;  /* 0x0020000417007388 */ /* 0x0005e20000000c00 */
[----:B------:R-:W-:-:S02]  /*47a0*/  UIMAD UR11, UR8, UR13, UR9 ;  /* 0x0000000d080b72a4 */ /* 0x000fc4000f8e0209 */
[----:B-----5:R-:W-:Y:S01]  /*47b0*/  USHF.R.S32.HI UR8, URZ, 0x1f, UR16 ;  /* 0x0000001f3f087899 */ /* 0x020fe20008011410 */
[----:B------:R2:W-:Y:S01]  /*47c0*/  STS.128 [R23+0x2800], R44 ;  /* 0x0028002c17007388 */ /* 0x0005e20000000c00 */
[----:B------:R-:W-:Y:S01]  /*47d0*/  ULDC.64 UR12, c[0x0][0x820] ;  /* 0x00020800000c7ab9 */ /* 0x000fe20000000a00 */
[----:B------:R-:W-:Y:S02]  /*47e0*/  UIADD3 UR7, UR7, UR11, URZ ;  /* 0x0000000b07077290 */ /* 0x000fe4000fffe03f */
[----:B------:R2:W-:Y:S01]  /*47f0*/  STS.128 [R23+0x3000], R48 ;  /* 0x0030003017007388 */ /* 0x0005e20000000c00 */
[----:B------:R-:W-:Y:S02]  /*4800*/  UIMAD UR9, UR8, UR12, URZ ;  /* 0x0000000c080972a4 */ /* 0x000fe4000f8e023f */
[----:B------:R-:W-:Y:S01]  /*4810*/  UIMAD UR10, UR8, UR14, URZ ;  /* 0x0000000e080a72a4 */ /* 0x000fe2000f8e023f */
[----:B------:R2:W-:Y:S01]  /*4820*/  STS.128 [R23+0x3800], R52 ;  /* 0x0038003417007388 */ /* 0x0005e20000000c00 */
[----:B------:R-:W-:-:S02]  /*4830*/  UIMAD UR8, UR16, UR13, UR9 ;  /* 0x0000000d100872a4 */ /* 0x000fc4000f8e0209 */
[----:B------:R-:W-:Y:S01]  /*4840*/  UIMAD.WIDE.U32 UR4, UR16, UR12, UR4 ;  /* 0x0000000c100472a5 */ /* 0x000fe2000f8e0004 */
[----:B------:R2:W-:Y:S01]  /*4850*/  STS.128 [R23+0x4000], R56 ;  /* 0x0040003817007388 */ /* 0x0005e20000000c00 */
[----:B------:R-:W-:Y:S01]  /*4860*/  UIMAD UR10, UR16, UR15, UR10 ;  /* 0x0000000f100a72a4 */ /* 0x000fe2000f8e020a */
[----:B------:R-:W-:Y:S02]  /*4870*/  ULDC.64 UR12, c[0x0][0x800] ;  /* 0x00020000000c7ab9 */ /* 0x000fe40000000a00 */
[----:B------:R2:W-:Y:S01]  /*4880*/  STS.128 [R23+0x4800], R60 ;  /* 0x0048003c17007388 */ /* 0x0005e20000000c00 */
[----:B------:R-:W-:Y:S02]  /*4890*/  UIMAD.WIDE.U32 UR6, UR16, UR14, UR6 ;  /* 0x0000000e100672a5 */ /* 0x000fe4000f8e0006 */
[----:B------:R-:W-:Y:S01]  /*48a0*/  UIADD3 UR8, UR5, UR8, URZ ;  /* 0x0000000805087290 */ /* 0x000fe2000fffe03f */
[----:B------:R2:W-:Y:S01]  /*48b0*/  STS.128 [R23+0x5000], R64 ;  /* 0x0050004017007388 */ /* 0x0005e20000000c00 */
[----:B------:R-:W-:Y:S01]  /*48c0*/  ULEA UR12, UP0, UR4, UR12, 0x2 ;  /* 0x0000000c040c7291 */ /* 0x000fe2000f80103f */
[----:B------:R-:W-:-:S02]  /*48d0*/  ULDC.64 UR14, c[0x0][0x828] ;  /* 0x00020a00000e7ab9 */ /* 0x000fc40000000a00 */
[----:B------:R2:W-:Y:S01]  /*48e0*/  STS.128 [R23+0x5800], R68 ;  /* 0x0058004417007388 */ /* 0x0005e20000000c00 */
[----:B------:R-:W-:Y:S02]  /*48f0*/  UIADD3 UR5, UR7, UR10, URZ ;  /* 0x0000000a07057290 */ /* 0x000fe4000fffe03f */
[----:B------:R-:W-:Y:S01]  /*4900*/  ULEA UR14, UP1, UR6, UR14, 0x2 ;  /* 0x0000000e060e7291 */ /* 0x000fe2000f82103f */
[----:B------:R-:W-:Y:S01]  /*4910*/  @!PT LDS RZ, [RZ] ;  /* 0x00000000fffff984 */ /* 0x000fe20000000800 */
[----:B------:R-:W-:Y:S01]  /*4920*/  @!PT LDS RZ, [RZ] ;  /* 0x00000000fffff984 */ /* 0x000fe20000000800 */
[----:B------:R-:W-:Y:S01]  /*4930*/  @!PT LDS RZ, [RZ] ;  /* 0x00000000fffff984 */ /* 0x000fe20000000800 */
[----:B------:R-:W-:Y:S01]  /*4940*/  @!PT LDS RZ, [RZ] ;  /* 0x00000000fffff984 */ /* 0x000fe20000000800 */
[----:B------:R3:W-:Y:S06]  /*4950*/  MEMBAR.ALL.CTA ;  /* 0x0000000000007992 */ /* 0x0007ec0000008000 */
[----:B---3--:R-:W3:Y:S01]  /*4960*/  FENCE.VIEW.ASYNC.S ;  /* 0x00000000000073c6 */ /* 0x008ee20000000000 */
[----:B------:R-:W-:-:S02]  /*4970*/  ULEA.HI.X UR13, UR4, UR13, UR8, 0x2, UP0 ;  /* 0x0000000d040d7291 */ /* 0x000fc400080f1408 */
[----:B------:R-:W-:Y:S01]  /*4980*/  ULEA.HI.X UR5, UR6, UR15, UR5, 0x2, UP1 ;  /* 0x0000000f06057291 */ /* 0x000fe200088f1405 */
        /* <DEDUP_REMOVED lines=49> */
[----:B---3--:R-:W-:Y:S06]  /*4ca0*/  BAR.SYNC.DEFER_BLOCKING 0x1, 0x100 ;  /* 0x0044000000007b1d */ /* 0x008fec0000010000 */
[----:B--2---:R-:W-:Y:S05]  /*4cb0*/  @P1 BRA `(.L_x_258) ;  /* 0x0000000000341947 */ /* 0x004fea0003800000 */
[----:B------:R-:W-:Y:S01]  /*4cc0*/  R2UR UR6, R18 ;  /* 0x00000000120672ca */ /* 0x000fe200000e0000 */
[----:B------:R-:W-:Y:S01]  /*4cd0*/  UMOV UR7, 0xc00 ;  /* 0x00000c0000077882 */ /* 0x000fe20000000000 */
[----:B------:R-:W-:Y:S01]  /*4ce0*/  PLOP3.LUT P0, PT, PT, PT, PT, 0x80, 0x0 ;  /* 0x000000000000781c */ /* 0x000fe20003f0f070 */
[----:B------:R-:W-:Y:S01]  /*4cf0*/  UMOV UR8, 0x0 ;  /* 0x0000000000087882 */ /* 0x000fe20000000000 */
[----:B------:R-:W-:Y:S01]  /*4d00*/  UMOV UR9, 0x14f00000 ;  /* 0x14f0000000097882 */ /* 0x000fe20000000000 */
[----:B------:R-:W-:-:S10]  /*4d10*/  UMOV UR4, UR14 ;  /* 0x0000000e00047c82 */ /* 0x000fd40008000000 */
.L_x_259:
[----:B------:R-:W-:Y:S01]  /*4d20*/  @P0 ELECT P2, URZ, PT ;  /* 0x00000000003f082f */ /* 0x000fe20003840000 */
[----:B------:R2:W-:-:S12]  /*4d30*/  UBLKRED.G.S.ADD.F32.RN [UR4], [UR6], UR7, desc[UR8] ;  /* 0x00000804060073bb */ /* 0x0005d800080a1407 */
[----:B------:R-:W-:Y:S02]  /*4d40*/  @P2 PLOP3.LUT P0, PT, P2, PT, PT, 0x8, 0x0 ;  /* 0x000000000000281c */ /* 0x000fe4000170e170 */
[----:B------:R-:W-:-:S11]  /*4d50*/  PLOP3.LUT P2, PT, PT, PT, PT, 0x8, 0x0 ;  /* 0x000000000000781c */ /* 0x000fd60003f4e170 */
[----:B--2---:R-:W-:Y:S05]  /*4d60*/  @P0 BRA.U.ANY `(.L_x_259) ;  /* 0xfffffffd00ec0947 */ /* 0x004fea000393ffff */
[----:B------:R0:W-:Y:S01]  /*4d70*/  UTMACMDFLUSH ;  /* 0x00000000000079b7 */ /* 0x0001e20000000000 */
[----:B------:R-:W-:-:S04]  /*4d80*/  DEPBAR.LE SB0, 0x0 ;  /* 0x000080000000791a */ /* 0x000fc80000000000 */
.L_x_258:
[----:B------:R-:W-:Y:S05]  /*4d90*/  BSYNC B0 ;  /* 0x0000000000007941 */ /* 0x000fea0003800000 */
.L_x_257:
[----:B------:R-:W-:Y:S06]  /*4da0*/  BAR.SYNC.DEFER_BLOCKING 0x1, 0x100 ;  /* 0x0044000000007b1d */ /* 0x000fec0000010000 */
[----:B------:R2:W-:Y:S04]  /*4db0*/  STS.128 [R23], R72 ;  /* 0x0000004817007388 */ /* 0x0005e80000000c00 */
[----:B------:R2:W-:Y:S04]  /*4dc0*/  STS.128 [R23+0x800], R76 ;  /* 0x0008004c17007388 */ /* 0x0005e80000000c00 */
        /* <DEDUP_REMOVED lines=15> */
[----:B---3--:R-:W3:Y:S02]  /*4ec0*/  FENCE.VIEW.ASYNC.S ;  /* 0x00000000000073c6 */ /* 0x008ee40000000000 */
[----:B---3--:R-:W-:Y:S06]  /*4ed0*/  BAR.SYNC.DEFER_BLOCKING 0x1, 0x100 ;  /* 0x0044000000007b1d */ /* 0x008fec0000010000 */
[----:B------:R-:W-:Y:S05]  /*4ee0*/  @P1 BRA `(.L_x_236) ;  /* 0x0000002c00cc1947 */ /* 0x000fea0003800000 */
[----:B------:R-:W-:Y:S01]  /*4ef0*/  R2UR UR6, R18 ;  /* 0x00000000120672ca */ /* 0x000fe200000e0000 */
[----:B------:R-:W-:Y:S01]  /*4f00*/  UMOV UR7, 0xc00 ;  /* 0x00000c0000077882 */ /* 0x000fe20000000000 */
[----:B------:R-:W-:Y:S01]  /*4f10*/  PLOP3.LUT P0, PT, PT, PT, PT, 0x80, 0x0 ;  /* 0x000000000000781c */ /* 0x000fe20003f0f070 */
[----:B------:R-:W-:Y:S01]  /*4f20*/  UMOV UR8, 0x0 ;  /* 0x0000000000087882 */ /* 0x000fe20000000000 */
[----:B------:R-:W-:Y:S01]  /*4f30*/  UMOV UR9, 0x14f00000 ;  /* 0x14f0000000097882 */ /* 0x000fe20000000000 */
[----:B------:R-:W-:Y:S01]  /*4f40*/  UMOV UR4, UR12 ;  /* 0x0000000c00047c82 */ /* 0x000fe20008000000 */
[----:B------:R-:W-:-:S09]  /*4f50*/  UMOV UR5, UR13 ;  /* 0x0000000d00057c82 */ /* 0x000fd20008000000 */
.L_x_260:
[----:B------:R-:W-:Y:S01]  /*4f60*/  @P0 ELECT P1, URZ, PT ;  /* 0x00000000003f082f */ /* 0x000fe20003820000 */
[----:B------:R3:W-:-:S12]  /*4f70*/  UBLKRED.G.S.ADD.F32.RN [UR4], [UR6], UR7, desc[UR8] ;  /* 0x00000804060073bb */ /* 0x0007d800080a1407 */
[----:B------:R-:W-:Y:S02]  /*4f80*/  @P1 PLOP3.LUT P0, PT, P1, PT, PT, 0x8, 0x0 ;  /* 0x000000000000181c */ /* 0x000fe40000f0e170 */
[----:B------:R-:W-:-:S11]  /*4f90*/  PLOP3.LUT P1, PT, PT, PT, PT, 0x8, 0x0 ;  /* 0x000000000000781c */ /* 0x000fd60003f2e170 */
[----:B---3--:R-:W-:Y:S05]  /*4fa0*/  @P0 BRA.U.ANY `(.L_x_260) ;  /* 0xfffffffd00ec0947 */ /* 0x008fea000393ffff */
[----:B------:R0:W-:Y:S01]  /*4fb0*/  UTMACMDFLUSH ;  /* 0x00000000000079b7 */ /* 0x0001e20000000000 */
[----:B------:R-:W-:-:S04]  /*4fc0*/  DEPBAR.LE SB0, 0x0 ;  /* 0x000080000000791a */ /* 0x000fc80000000000 */
[----:B------:R-:W-:Y:S05]  /*4fd0*/  BRA `(.L_x_236) ;  /* 0x0000002c00907947 */ /* 0x000fea0003800000 */
.L_x_234:
        /* <DEDUP_REMOVED lines=8> */
[----:B------:R-:W-:Y:S05]  /*5060*/  @P0 BRA `(.L_x_236) ;  /* 0x0000002c006c0947 */ /* 0x000fea0003800000 */
[----:B------:R-:W1:Y:S02]  /*5070*/  S2UR UR7, SR_CTAID.Z ;  /* 0x00000000000779c3 */ /* 0x000e640000002700 */
[----:B-1----:R-:W-:-:S13]  /*5080*/  ISETP.LE.AND P0, PT, RZ, UR7, PT ;  /* 0x00000007ff007c0c */ /* 0x002fda000bf03270 */
[----:B------:R-:W-:Y:S05]  /*5090*/  @!P0 BRA `(.L_x_236) ;  /* 0x0000002c00608947 */ /* 0x000fea0003800000 */
        /* <DEDUP_REMOVED lines=15> */
[----:B------:R-:W-:Y:S11]  /*5190*/  @!P1 BRA `(.L_x_236) ;  /* 0x0000002c00209947 */ /* 0x000ff60003800000 */
        /* <DEDUP_REMOVED lines=23> */
.L_x_275:
        /* <DEDUP_REMOVED lines=21> */
.L_x_264:
[----:B------:R-:W-:Y:S05]  /*5460*/  BSYNC B0 ;  /* 0x0000000000007941 */ /* 0x000fea0003800000 */
.L_x_263:
        /* <DEDUP_REMOVED lines=13> */
.L_x_266:
[----:B------:R-:W-:Y:S05]  /*5540*/  BSYNC B0 ;  /* 0x0000000000007941 */ /* 0x000fea0003800000 */
.L_x_265:
[----:B------:R-:W-:Y:S06]  /*5550*/  BAR.ARV 0xa, 0xa0 ;  /* 0x0282800000007b1d */ /* 0x000fec0000002000 */
[----:B------:R-:W-:Y:S04]  /*5560*/  BSSY B0, `(.L_x_267) ;  /* 0x0000003000007945 */ /* 0x000fe80003800000 */
[----:B------:R-:W-:Y:S05]  /*5570*/  @!P0 BRA `(.L_x_268) ;  /* 0x0000000000048947 */ /* 0x000fea0003800000 */
[----:B------:R-:W-:-:S04]  /*5580*/  DEPBAR.LE SB0, 0x0 ;  /* 0x000080000000791a */ /* 0x000fc80000000000 */
.L_x_268:
[----:B------:R-:W-:Y:S05]  /*5590*/  BSYNC B0 ;  /* 0x0000000000007941 */ /* 0x000fea0003800000 */
.L_x_267:
        /* <DEDUP_REMOVED lines=13> */
.L_x_270:
[----:B------:R-:W-:Y:S05]  /*5670*/  BSYNC B0 ;  /* 0x0000000000007941 */ /* 0x000fea0003800000 */
.L_x_269:
        /* <DEDUP_REMOVED lines=13> */
.L_x_272:
[----:B------:R-:W-:Y:S05]  /*5750*/  BSYNC B0 ;  /* 0x0000000000007941 */ /* 0x000fea0003800000 */
.L_x_271:
[----:B------:R-:W-:Y:S01]  /*5760*/  VIADD R0, R0, 0xfffffffe ;  /* 0xfffffffe00007836 */ /* 0x000fe20000000000 */
[----:B------:R-:W-:Y:S06]  /*5770*/  BAR.ARV 0xa, 0xa0 ;  /* 0x0282800000007b1d */ /* 0x000fec0000002000 */
[----:B------:R-:W-:Y:S01]  /*5780*/  BSSY B0, `(.L_x_273) ;  /* 0x0000004000007945 */ /* 0x000fe20003800000 */
[----:B------:R-:W-:-:S03]  /*5790*/  ISETP.NE.AND P1, PT, R0, RZ, PT ;  /* 0x000000ff0000720c */ /* 0x000fc60003f25270 */
[----:B------:R-:W-:Y:S10]  /*57a0*/  @!P0 BRA `(.L_x_274) ;  /* 0x0000000000048947 */ /* 0x000ff40003800000 */
[----:B------:R-:W-:-:S04]  /*57b0*/  DEPBAR.LE SB0, 0x0 ;  /* 0x000080000000791a */ /* 0x000fc80000000000 */
.L_x_274:
[----:B------:R-:W-:Y:S05]  /*57c0*/  BSYNC B0 ;  /* 0x0000000000007941 */ /* 0x000fea0003800000 */
.L_x_273:
[----:B------:R-:W-:Y:S06]  /*57d0*/  BAR.ARV 0xb, 0xa0 ;  /* 0x02c2800000007b1d */ /* 0x000fec0000002000 */
[----:B------:R-:W-:Y:S02]  /*57e0*/  UIADD3 UR5, UR5, 0x2, URZ ;  /* 0x0000000205057890 */ /* 0x000fe4000fffe03f */
[----:B------:R-:W-:Y:S01]  /*57f0*/  UIADD3 UR4, UR4, 0x1, URZ ;  /* 0x0000000104047890 */ /* 0x000fe2000fffe03f */
[----:B------:R-:W-:Y:S11]  /*5800*/  @P1 BRA `(.L_x_275) ;  /* 0xfffffff800c01947 */ /* 0x000ff6000383ffff */
[----:B------:R-:W-:-:S12]  /*5810*/  UIADD3 UR4, UR11, 0x3000, URZ ;  /* 0x000030000b047890 */ /* 0x000fd8000fffe03f */
.L_x_262:
[----:B------:R-:W-:-:S13]  /*5820*/  ISETP.NE.AND P1, PT, R3, RZ, PT ;  /* 0x000000ff0300720c */ /* 0x000fda0003f25270 */
[----:B------:R-:W-:Y:S05]  /*5830*/  @!P1 BRA `(.L_x_236) ;  /* 0x0000002400789947 */ /* 0x000fea0003800000 */
        /* <DEDUP_REMOVED lines=17> */
.L_x_277:
[----:B------:R-:W-:Y:S05]  /*5950*/  BSYNC B0 ;  /* 0x0000000000007941 */ /* 0x000fea0003800000 */
.L_x_276:
        /* <DEDUP_REMOVED lines=19> */
.L_x_279:
[----:B------:R-:W-:Y:S05]  /*5a90*/  BSYNC B0 ;  /* 0x0000000000007941 */ /* 0x000fea0003800000 */
.L_x_278:
[----:B------:R-:W-:Y:S06]  /*5aa0*/  BAR.ARV 0xa, 0xa0 ;  /* 0x0282800000007b1d */ /* 0x000fec0000002000 */
[----:B------:R-:W-:Y:S04]  /*5ab0*/  BSSY B0, `(.L_x_280) ;  /* 0x0000003000007945 */ /* 0x000fe80003800000 */
[----:B------:R-:W-:Y:S05]  /*5ac0*/  @!P0 BRA `(.L_x_281) ;  /* 0x0000000000048947 */ /* 0x000fea0003800000 */
[----:B------:R-:W-:-:S04]  /*5ad0*/  DEPBAR.LE SB0, 0x0 ;  /* 0x000080000000791a */ /* 0x000fc80000000000 */
.L_x_281:
[----:B------:R-:W-:Y:S05]  /*5ae0*/  BSYNC B0 ;  /* 0x0000000000007941 */ /* 0x000fea0003800000 */
.L_x_280:
[----:B------:R-:W-:Y:S06]  /*5af0*/  BAR.ARV 0xb, 0xa0 ;  /* 0x02c2800000007b1d */ /* 0x000fec0000002000 */
[----:B------:R-:W-:Y:S05]  /*5b00*/  BRA `(.L_x_236) ;  /* 0x0000002000c47947 */ /* 0x000fea0003800000 */
.L_x_261:
        /* <DEDUP_REMOVED lines=48> */
.L_x_312:
        /* <DEDUP_REMOVED lines=14> */
.L_x_285:
        /* <DEDUP_REMOVED lines=38> */
[--C-:B------:R-:W-:Y:S01]  /*6150*/  IMAD.X R2, RZ, RZ, R11.reuse, P1 ;  /* 0x000000ffff027224 */ /* 0x100fe200008e060b */
[----:B------:R-:W-:Y:S01]  /*6160*/  UMOV UR46, 0x0 ;  /* 0x00000000002e7882 */ /* 0x000fe20000000000 */
[----:B------:R-:W-:Y:S01]  /*6170*/  UMOV UR47, 0x10000000 ;  /* 0x10000000002f7882 */ /* 0x000fe20000000000 */
[----:B------:R-:W-:Y:S01]  /*6180*/  UIADD3 UR48, UR8, 0x2000, URZ ;  /* 0x0000200008307890 */ /* 0x000fe2000fffe03f */
[----:B------:R-:W-:Y:S01]  /*6190*/  MOV R14, UR53 ;  /* 0x00000035000e7c02 */ /* 0x000fe20008000f00 */
[----:B------:R-:W-:Y:S01]  /*61a0*/  UMOV UR50, 0x40 ;  /* 0x0000004000327882 */ /* 0x000fe20000000000 */
[----:B------:R-:W-:Y:S01]  /*61b0*/  R2UR UR31, R2 ;  /* 0x00000000021f72ca */ /* 0x000fe200000e0000 */
[----:B------:R-:W-:Y:S01]  /*61c0*/  IMAD.X R2, RZ, RZ, R11, P2 ;  /* 0x000000ffff027224 */ /* 0x000fe200010e060b */
[----:B------:R-:W-:Y:S01]  /*61d0*/  UMOV UR52, UR12 ;  /* 0x0000000c00347c82 */ /* 0x000fe20008000000 */
[----:B------:R-:W-:Y:S01]  /*61e0*/  MOV R16, UR50 ;  /* 0x0000003200107c02 */ /* 0x000fe20008000f00 */
[----:B------:R-:W-:Y:S01]  /*61f0*/  UMOV UR50, 0x20 ;  /* 0x0000002000327882 */ /* 0x000fe20000000000 */
[----:B------:R-:W-:Y:S01]  /*6200*/  MOV R15, UR52 ;  /* 0x00000034000f7c02 */ /* 0x000fe20008000f00 */
[----:B------:R-:W-:Y:S01]  /*6210*/  UMOV UR51, UR11 ;  /* 0x0000000b00337c82 */ /* 0x000fe20008000000 */
[----:B------:R-:W-:Y:S01]  /*6220*/  R2UR UR23, R2 ;  /* 0x00000000021772ca */ /* 0x000fe200000e0000 */
[----:B------:R-:W-:Y:S01]  /*6230*/  UMOV UR49, UR9 ;  /* 0x0000000900317c82 */ /* 0x000fe20008000000 */
[----:B------:R-:W-:Y:S01]  /*6240*/  IADD3 R2, P1, R10, 0xf0, RZ ;  /* 0x000000f00a027810 */ /* 0x000fe20007f3e0ff */
[----:B------:R-:W-:Y:S01]  /*6250*/  UIADD3 UR56, UR8, 0x3000, URZ ;  /* 0x0000300008387890 */ /* 0x000fe2000fffe03f */
[----:B------:R-:W-:-:S02]  /*6260*/  UMOV UR58, 0x30 ;  /* 0x00000030003a7882 */ /* 0x000fc40000000000 */
[----:B------:R-:W-:Y:S01]  /*6270*/  R2UR UR40, R2 ;  /* 0x00000000022872ca */ /* 0x000fe200000e0000 */
[----:B-1----:R-:W-:Y:S01]  /*6280*/  IMAD.X R3, RZ, RZ, R11, P1 ;  /* 0x000000ffff037224 */ /* 0x002fe200008e060b */
[----:B------:R-:W-:Y:S01]  /*6290*/  UMOV UR60, UR12 ;  /* 0x0000000c003c7c82 */ /* 0x000fe20008000000 */
[----:B------:R-:W-:Y:S01]  /*62a0*/  UMOV UR59, UR11 ;  /* 0x0000000b003b7c82 */ /* 0x000fe20008000000 */
[----:B------:R-:W-:Y:S02]  /*62b0*/  UMOV UR57, UR9 ;  /* 0x0000000900397c82 */ /* 0x000fe40008000000 */
        /* <DEDUP_REMOVED lines=35> */
[----:B------:R4:W-:Y:S01]  /*64f0*/  UTMALDG.4D [UR56], [UR30], desc[UR46] ;  /* 0x00002e381e0075b4 */ /* 0x0009e20008019000 */
[----:B-1----:R-:W-:Y:S01]  /*6500*/  UMOV UR10, 0x40 ;  /* 0x00000040000a7882 */ /* 0x002fe20000000000 */
[----:B--2---:R-:W-:-:S02]  /*6510*/  R2UR UR20, R13 ;  /* 0x000000000d1472ca */ /* 0x004fc400000e0000 */
[----:B------:R-:W1:Y:S01]  /*6520*/  LDC R13, c[0x0][0x280] ;  /* 0x0000a000ff0d7b82 */ /* 0x000e620000000800 */
[----:B------:R-:W-:Y:S01]  /*6530*/  R2UR UR21, R12 ;  /* 0x000000000c1572ca */ /* 0x000fe200000e0000 */
[----:B------:R-:W-:Y:S01]  /*6540*/  IMAD.MOV.U32 R12, RZ, RZ, RZ ;  /* 0x000000ffff0c7224 */ /* 0x000fe200078e00ff */
[----:B---3--:R-:W-:Y:S01]  /*6550*/  R2UR UR53, R14 ;  /* 0x000000000e3572ca */ /* 0x008fe200000e0000 */
[----:B------:R-:W-:Y:S01]  /*6560*/  UIADD3 UR48, UR8, 0x4000, URZ ;  /* 0x0000400008307890 */ /* 0x000fe2000fffe03f */
[----:B------:R-:W-:Y:S01]  /*6570*/  R2UR UR52, R15 ;  /* 0x000000000f3472ca */ /* 0x000fe200000e0000 */
[----:B------:R-:W-:Y:S01]  /*6580*/  UIADD3 UR8, UR8, 0xa000, URZ ;  /* 0x0000a00008087890 */ /* 0x000fe2000fffe03f */
[----:B------:R-:W-:-:S07]  /*6590*/  R2UR UR50, R16 ;  /* 0x00000000103272ca */ /* 0x000fce00000e0000 */
[----:B------:R-:W-:Y:S01]  /*65a0*/  UMOV UR37, UR21 ;  /* 0x0000001500257c82 */ /* 0x000fe20008000000 */
[----:B------:R-:W-:-:S05]  /*65b0*/  UMOV UR13, UR21 ;  /* 0x00000015000d7c82 */ /* 0x000fca0008000000 */
[----:B------:R4:W-:Y:S01]  /*65c0*/  UTMALDG.4D [UR48], [UR30], desc[UR46] ;  /* 0x00002e301e0075b4 */ /* 0x0009e20008019000 */
[----:B-1----:R-:W-:Y:S01]  /*65d0*/  ISETP.GE.AND P1, PT, R13, 0x41, PT ;  /* 0x000000410d00780c */ /* 0x002fe20003f26270 */
[----:B------:R4:W-:Y:S01]  /*65e0*/  UTMALDG.4D [UR40], [UR30], desc[UR46] ;  /* 0x00002e281e0075b4 */ /* 0x0009e20008019000 */
[----:B------:R4:W-:Y:S01]  /*65f0*/  UTMALDG.4D [UR24], [UR22], desc[UR46] ;  /* 0x00002e18160075b4 */ /* 0x0009e20008019000 */
[----:B------:R4:W-:Y:S01]  /*6600*/  UTMALDG.4D [UR32], [UR22], desc[UR46] ;  /* 0x00002e20160075b4 */ /* 0x0009e20008019000 */
[----:B------:R4:W-:Y:S09]  /*6610*/  UTMALDG.4D [UR8], [UR22], desc[UR46] ;  /* 0x00002e08160075b4 */ /* 0x0009f20008019000 */
[----:B----4-:R-:W-:Y:S05]  /*6620*/  @!P1 BRA `(.L_x_286) ;  /* 0x0000001000709947 */ /* 0x010fea0003800000 */
        /* <DEDUP_REMOVED lines=9> */
[----:B------:R-:W-:Y:S02]  /*66c0*/  VIMNMX R4, R4, 0x1, !PT ;  /* 0x0000000104047848 */ /* 0x000fe40007fe0100 */
[----:B-1----:R-:W-:Y:S02]  /*66d0*/  LOP3.LUT R13, R17, 0x1f, RZ, 0xc0, !PT ;  /* 0x0000001f110d7812 */ /* 0x002fe400078ec0ff */
[----:B------:R-:W-:Y:S01]  /*66e0*/  LOP3.LUT R17, R4, 0x1, RZ, 0xc0, !PT ;  /* 0x0000000104117812 */ /* 0x000fe200078ec0ff */
[----:B------:R-:W-:Y:S06]  /*66f0*/  @!P1 BRA `(.L_x_287) ;  /* 0x0000000800d49947 */ /* 0x000fec0003800000 */
[----:B------:R-:W-:Y:S02]  /*6700*/  IMAD.IADD R18, R4, 0x1, -R17 ;  /* 0x0000000104127824 */ /* 0x000fe400078e0a11 */
[----:B------:R-:W-:Y:S02]  /*6710*/  IMAD.MOV.U32 R9, RZ, RZ, 0x1 ;  /* 0x00000001ff097424 */ /* 0x000fe400078e00ff */
[----:B------:R-:W-:-:S07]  /*6720*/  IMAD.MOV.U32 R16, RZ, RZ, RZ ;  /* 0x000000ffff107224 */ /* 0x000fce00078e00ff */
.L_x_296:
[----:B------:R-:W-:-:S04]  /*6730*/  SHF.L.U32 R20, R9, 0x1f, RZ ;  /* 0x0000001f09147819 */ /* 0x000fc800000006ff */
[----:B-1----:R-:W1:Y:S02]  /*6740*/  SYNCS.PHASECHK.TRANS64.TRYWAIT P1, [R0+URZ+0x26840], R20 ;  /* 0x02684014000075a7 */ /* 0x002e64000802017f */
[----:B-123--:R-:W-:Y:S05]  /*6750*/  @!P1 BRA `(.L_x_288) ;  /* 0x0000001800309947 */ /* 0x00efea0003800000 */
.L_x_313:
[----:B------:R-:W-:Y:S05]  /*6760*/  @P0 BRA `(.L_x_289) ;  /* 0x0000000000140947 */ /* 0x000fea0003800000 */
[----:B------:R-:W-:Y:S01]  /*6770*/  ISETP.NE.AND P1, PT, R13, RZ, PT ;  /* 0x000000ff0d00720c */ /* 0x000fe20003f25270 */
[----:B------:R-:W-:-:S04]  /*6780*/  IMAD.MOV.U32 R3, RZ, RZ, 0x3100 ;  /* 0x00003100ff037424 */ /* 0x000fc800078e00ff */
[----:B------:R2:W-:Y:S08]  /*6790*/  SYNCS.ARRIVE.TRANS64 RZ, [R0+URZ+0x26830], R3 ;  /* 0x0268300300ff79a7 */ /* 0x0005f0000800003f */
[----:B------:R-:W-:Y:S05]  /*67a0*/  @!P1 BRA `(.L_x_289) ;  /* 0x0000000000049947 */ /* 0x000fea0003800000 */
[----:B------:R-:W-:Y:S01]  /*67b0*/  BPT.TRAP 0x1 ;  /* 0x000000040000795c */ /* 0x000fe20000300000 */
.L_x_289:
[----:B------:R-:W2:Y:S01]  /*67c0*/  LDC.64 R14, c[0x0][0x728] ;  /* 0x0001ca00ff0e7b82 */ /* 0x000ea20000000a00 */
[----:B------:R-:W-:Y:S01]  /*67d0*/  IMAD.SHL.U32 R19, R16, 0x40, RZ ;  /* 0x0000004010137824 */ /* 0x000fe200078e00ff */
[----:B------:R-:W-:Y:S01]  /*67e0*/  MOV R10, R6 ;  /* 0x00000006000a7202 */ /* 0x000fe20000000f00 */
[----:B------:R-:W-:Y:S01]  /*67f0*/  IMAD.MOV.U32 R11, RZ, RZ, R7 ;  /* 0x000000ffff0b7224 */ /* 0x000fe200078e0007 */
[----:B------:R-:W-:Y:S01]  /*6800*/  R2UR UR22, R0 ;  /* 0x00000000001672ca */ /* 0x000fe200000e0000 */
[----:B------:R-:W-:Y:S01]  /*6810*/  UMOV UR10, 0x0 ;  /* 0x00000000000a7882 */ /* 0x000fe20000000000 */
        /* <DEDUP_REMOVED lines=9> */
[----:B------:R-:W-:Y:S01]  /*68b0*/  UMOV UR29, UR21 ;  /* 0x00000015001d7c82 */ /* 0x000fe20008000000 */
[----:B------:R-:W-:Y:S01]  /*68c0*/  UMOV UR5, 0x10 ;  /* 0x0000001000057882 */ /* 0x000fe20000000000 */
        /* <DEDUP_REMOVED lines=25> */
.L_x_314:
[----:B------:R-:W-:Y:S05]  /*6a60*/  @P0 BRA `(.L_x_291) ;  /* 0x0000000000140947 */ /* 0x000fea0003800000 */
[----:B------:R-:W-:Y:S01]  /*6a70*/  ISETP.NE.AND P1, PT, R13, RZ, PT ;  /* 0x000000ff0d00720c */ /* 0x000fe20003f25270 */
[----:B------:R-:W-:-:S04]  /*6a80*/  IMAD.MOV.U32 R3, RZ, RZ, 0x3100 ;  /* 0x00003100ff037424 */ /* 0x000fc800078e00ff */
[----:B------:R3:W-:Y:S08]  /*6a90*/  SYNCS.ARRIVE.TRANS64 RZ, [R0+URZ+0x26818], R3 ;  /* 0x0268180300ff79a7 */ /* 0x0007f0000800003f */
[----:B------:R-:W-:Y:S05]  /*6aa0*/  @!P1 BRA `(.L_x_291) ;  /* 0x0000000000049947 */ /* 0x000fea0003800000 */
[----:B------:R-:W-:Y:S01]  /*6ab0*/  BPT.TRAP 0x1 ;  /* 0x000000040000795c */ /* 0x000fe20000300000 */
.L_x_291:
        /* <DEDUP_REMOVED lines=34> */
.L_x_315:
[----:B-123--:R-:W-:Y:S01]  /*6ce0*/  SHF.R.S32.HI R20, RZ, 0x1f, R19 ;  /* 0x0000001fff147819 */ /* 0x00efe20000011413 */
[----:B------:R-:W-:Y:S06]  /*6cf0*/  @P0 BRA `(.L_x_293) ;  /* 0x0000000000140947 */ /* 0x000fec0003800000 */
[----:B------:R-:W-:Y:S01]  /*6d00*/  ISETP.NE.AND P1, PT, R13, RZ, PT ;  /* 0x000000ff0d00720c */ /* 0x000fe20003f25270 */
[----:B------:R-:W-:-:S04]  /*6d10*/  IMAD.MOV.U32 R21, RZ, RZ, 0x3100 ;  /* 0x00003100ff157424 */ /* 0x000fc800078e00ff */
[----:B------:R1:W-:Y:S08]  /*6d20*/  SYNCS.ARRIVE.TRANS64 RZ, [R0+URZ+0x26838], R21 ;  /* 0x0268381500ff79a7 */ /* 0x0003f0000800003f */
[----:B------:R-:W-:Y:S05]  /*6d30*/  @!P1 BRA `(.L_x_293) ;  /* 0x0000000000049947 */ /* 0x000fea0003800000 */
[----:B------:R-:W-:Y:S01]  /*6d40*/  BPT.TRAP 0x1 ;  /* 0x000000040000795c */ /* 0x000fe20000300000 */
.L_x_293:
        /* <DEDUP_REMOVED lines=38> */
.L_x_317:
[----:B------:R-:W-:Y:S05]  /*6fb0*/  @P0 BRA `(.L_x_295) ;  /* 0x0000000000140947 */ /* 0x000fea0003800000 */
[----:B------:R-:W-:Y:S01]  /*6fc0*/  ISETP.NE.AND P1, PT, R13, RZ, PT ;  /* 0x000000ff0d00720c */ /* 0x000fe20003f25270 */
[----:B--2---:R-:W-:-:S04]  /*6fd0*/  IMAD.MOV.U32 R5, RZ, RZ, 0x3100 ;  /* 0x00003100ff057424 */ /* 0x004fc800078e00ff */
[----:B------:R3:W-:Y:S08]  /*6fe0*/  SYNCS.ARRIVE.TRANS64 RZ, [R0+URZ+0x26810], R5 ;  /* 0x0268100500ff79a7 */ /* 0x0007f0000800003f */
[----:B------:R-:W-:Y:S05]  /*6ff0*/  @!P1 BRA `(.L_x_295) ;  /* 0x0000000000049947 */ /* 0x000fea0003800000 */
[----:B------:R-:W-:Y:S01]  /*7000*/  BPT.TRAP 0x1 ;  /* 0x000000040000795c */ /* 0x000fe20000300000 */
.L_x_295:
        /* <DEDUP_REMOVED lines=36> */
.L_x_287:
[----:B------:R-:W-:-:S13]  /*7250*/  ISETP.NE.AND P1, PT, R17, RZ, PT ;  /* 0x000000ff1100720c */ /* 0x000fda0003f25270 */
[----:B------:R-:W-:Y:S05]  /*7260*/  @!P1 BRA `(.L_x_286) ;  /* 0x0000000400609947 */ /* 0x000fea0003800000 */
[----:B------:R-:W-:-:S04]  /*7270*/  SHF.L.U32 R7, R9, 0x1f, RZ ;  /* 0x0000001f09077819 */ /* 0x000fc800000006ff */
[----:B------:R-:W2:Y:S02]  /*7280*/  SYNCS.PHASECHK.TRANS64.TRYWAIT P1, [R0+URZ+0x26840], R7 ;  /* 0x02684007000075a7 */ /* 0x000ea4000802017f */
[----:B--2---:R-:W-:Y:S05]  /*7290*/  @!P1 BRA `(.L_x_297) ;  /* 0x0000000c00b49947 */ /* 0x004fea0003800000 */
.L_x_318:
[----:B------:R-:W-:Y:S05]  /*72a0*/  @P0 BRA `(.L_x_298) ;  /* 0x0000000000140947 */ /* 0x000fea0003800000 */
[----:B------:R-:W-:Y:S01]  /*72b0*/  ISETP.NE.AND P1, PT, R13, RZ, PT ;  /* 0x000000ff0d00720c */ /* 0x000fe20003f25270 */
[----:B------:R-:W-:-:S04]  /*72c0*/  IMAD.MOV.U32 R5, RZ, RZ, 0x3100 ;  /* 0x00003100ff057424 */ /* 0x000fc800078e00ff */
[----:B------:R3:W-:Y:S08]  /*72d0*/  SYNCS.ARRIVE.TRANS64 RZ, [R0+URZ+0x26830], R5 ;  /* 0x0268300500ff79a7 */ /* 0x0007f0000800003f */
[----:B------:R-:W-:Y:S05]  /*72e0*/  @!P1 BRA `(.L_x_298) ;  /* 0x0000000000049947 */ /* 0x000fea0003800000 */
[----:B------:R-:W-:Y:S01]  /*72f0*/  BPT.TRAP 0x1 ;  /* 0x000000040000795c */ /* 0x000fe20000300000 */
.L_x_298:
        /* <DEDUP_REMOVED lines=40> */
.L_x_319:
[----:B------:R-:W-:Y:S05]  /*7580*/  @P0 BRA `(.L_x_300) ;  /* 0x0000000000140947 */ /* 0x000fea0003800000 */
[----:B------:R-:W-:Y:S01]  /*7590*/  ISETP.NE.AND P0, PT, R13, RZ, PT ;  /* 0x000000ff0d00720c */ /* 0x000fe20003f05270 */
[----:B------:R-:W-:-:S04]  /*75a0*/  IMAD.MOV.U32 R5, RZ, RZ, 0x3100 ;  /* 0x00003100ff057424 */ /* 0x000fc800078e00ff */
[----:B------:R4:W-:Y:S08]  /*75b0*/  SYNCS.ARRIVE.TRANS64 RZ, [R0+URZ+0x26818], R5 ;  /* 0x0268180500ff79a7 */ /* 0x0009f0000800003f */
[----:B------:R-:W-:Y:S05]  /*75c0*/  @!P0 BRA `(.L_x_300) ;  /* 0x0000000000048947 */ /* 0x000fea0003800000 */
[----:B------:R-:W-:Y:S01]  /*75d0*/  BPT.TRAP 0x1 ;  /* 0x000000040000795c */ /* 0x000fe20000300000 */
.L_x_300:
        /* <DEDUP_REMOVED lines=33> */
.L_x_286:
[----:B------:R-:W4:Y:S01]  /*77f0*/  S2R R2, SR_TID.X ;  /* 0x0000000000027919 */ /* 0x000f220000002100 */
[----:B------:R-:W-:Y:S01]  /*7800*/  IMAD R3, R12, 0x8, R0 ;  /* 0x000000080c037824 */ /* 0x000fe200078e0200 */
[----:B----4-:R-:W-:Y:S02]  /*7810*/  LOP3.LUT R4, R2, 0x7f, RZ, 0xc0, !PT ;  /* 0x0000007f02047812 */ /* 0x010fe400078ec0ff */
[----:B------:R-:W-:Y:S02]  /*7820*/  SHF.L.U32 R2, R9, 0x1f, RZ ;  /* 0x0000001f09027819 */ /* 0x000fe400000006ff */
[----:B------:R-:W-:Y:S02]  /*7830*/  ISETP.NE.AND P1, PT, R4, RZ, PT ;  /* 0x000000ff0400720c */ /* 0x000fe40003f25270 */
[----:B------:R-:W4:Y:S02]  /*7840*/  SYNCS.PHASECHK.TRANS64.TRYWAIT P0, [R3+URZ+0x26840], R2 ;  /* 0x02684002030075a7 */ /* 0x000f24000800017f */
[----:B----4-:R-:W-:Y:S09]  /*7850*/  @!P0 BRA `(.L_x_301) ;  /* 0x00000008006c8947 */ /* 0x010ff20003800000 */
.L_x_320:
[----:B------:R-:W-:Y:S05]  /*7860*/  @P1 BRA `(.L_x_302) ;  /* 0x0000000000181947 */ /* 0x000fea0003800000 */
[----:B------:R-:W5:Y:S01]  /*7870*/  S2R R4, SR_TID.X ;  /* 0x0000000000047919 */ /* 0x000f620000002100 */
[----:B----4-:R-:W-:-:S04]  /*7880*/  IMAD.MOV.U32 R2, RZ, RZ, 0x3100 ;  /* 0x00003100ff027424 */ /* 0x010fc800078e00ff */
[----:B------:R4:W-:Y:S01]  /*7890*/  SYNCS.ARRIVE.TRANS64 RZ, [R3+URZ+0x26830], R2 ;  /* 0x0268300203ff79a7 */ /* 0x0009e2000800003f */
[----:B-----5:R-:W-:-:S13]  /*78a0*/  LOP3.LUT P0, RZ, R4, 0x1f, RZ, 0xc0, !PT ;  /* 0x0000001f04ff7812 */ /* 0x020fda000780c0ff */
[----:B----4-:R-:W-:Y:S05]  /*78b0*/  @!P0 BRA `(.L_x_302) ;  /* 0x0000000000048947 */ /* 0x010fea0003800000 */
[----:B------:R-:W-:Y:S01]  /*78c0*/  BPT.TRAP 0x1 ;  /* 0x000000040000795c */ /* 0x000fe20000300000 */
.L_x_302:
        /* <DEDUP_REMOVED lines=47> */
.L_x_283:
[----:B------:R-:W-:Y:S05]  /*7bc0*/  BSYNC B0 ;  /* 0x0000000000007941 */ /* 0x000fea0003800000 */
.L_x_282:
[----:B------:R-:W-:-:S03]  /*7bd0*/  UMOV UR5, 0xffffffff ;  /* 0xffffffff00057882 */ /* 0x000fc60000000000 */
[----:B------:R-:W-:Y:S05]  /*7be0*/  BRA.DIV UR5, `(.L_x_303) ;  /* 0x00000006059c7947 */ /* 0x000fea000b800000 */
[----:B------:R-:W-:-:S13]  /*7bf0*/  ELECT P0, URZ, PT ;  /* 0x00000000003f782f */ /* 0x000fda0003800000 */
.L_x_323:
[----:B------:R-:W-:Y:S05]  /*7c00*/  @!P0 BRA `(.L_x_236) ;  /* 0x0000000000848947 */ /* 0x000fea0003800000 */
[----:B------:R-:W-:-:S06]  /*7c10*/  ULOP3.LUT UR5, UR38, 0x2, URZ, 0xfc, !UPT ;  /* 0x0000000226057892 */ /* 0x000fcc000f8efc3f */
[----:B------:R-:W-:-:S05]  /*7c20*/  IMAD.U32 R2, RZ, RZ, UR5 ;  /* 0x00000005ff027e24 */ /* 0x000fca000f8e00ff */
[----:B------:R-:W-:-:S13]  /*7c30*/  ISETP.NE.AND P0, PT, R2, 0x3, PT ;  /* 0x000000030200780c */ /* 0x000fda0003f05270 */
[----:B------:R-:W-:Y:S05]  /*7c40*/  @!P0 BRA `(.L_x_304) ;  /* 0x0000000000048947 */ /* 0x000fea0003800000 */
[----:B------:R-:W-:Y:S01]  /*7c50*/  BPT.TRAP 0x1 ;  /* 0x000000040000795c */ /* 0x000fe20000300000 */
.L_x_304:
        /* <DEDUP_REMOVED lines=15> */
.L_x_324:
[----:B------:R-:W2:Y:S02]  /*7d50*/  SYNCS.PHASECHK.TRANS64.TRYWAIT P1, [R3+URZ], R2 ;  /* 0x00000002030075a7 */ /* 0x000ea4000802017f */
[----:B--2---:R-:W-:Y:S05]  /*7d60*/  @!P1 BRA `(.L_x_306) ;  /* 0x0000000400749947 */ /* 0x004fea0003800000 */
.L_x_325:
[----:B------:R-:W-:Y:S05]  /*7d70*/  @!P0 BRA `(.L_x_307) ;  /* 0x0000000000048947 */ /* 0x000fea0003800000 */
[----:B------:R-:W-:Y:S01]  /*7d80*/  BPT.TRAP 0x1 ;  /* 0x000000040000795c */ /* 0x000fe20000300000 */
.L_x_307:
[----:B--2---:R-:W-:-:S04]  /*7d90*/  VIADD R3, R7, 0x26840 ;  /* 0x0002684007037836 */ /* 0x004fc80000000000 */
[----:B------:R-:W-:-:S04]  /*7da0*/  IMAD R0, R0, 0x8, R3 ;  /* 0x0000000800007824 */ /* 0x000fc800078e0203 */
[----:B------:R-:W2:Y:S02]  /*7db0*/  SYNCS.PHASECHK.TRANS64.TRYWAIT P0, [R0+URZ], R5 ;  /* 0x00000005000075a7 */ /* 0x000ea4000800017f */
[----:B--2---:R-:W-:Y:S05]  /*7dc0*/  @!P0 BRA `(.L_x_308) ;  /* 0x0000000400708947 */ /* 0x004fea0003800000 */
.L_x_326:
[----:B------:R-:W-:-:S07]  /*7dd0*/  IMAD R3, R4, 0x8, R3 ;  /* 0x0000000804037824 */ /* 0x000fce00078e0203 */
.L_x_309:
[----:B---3--:R3:W4:Y:S02]  /*7de0*/  SYNCS.PHASECHK.TRANS64.TRYWAIT P0, [R3+URZ], R2 ;  /* 0x00000002030075a7 */ /* 0x008724000800017f */
[----:B----4-:R-:W-:Y:S05]  /*7df0*/  @!P0 NANOSLEEP.SYNCS 0x989680 ;  /* 0x009896800000895d */ /* 0x010fea0003900000 */
[----:B------:R-:W4:Y:S02]  /*7e00*/  @!P0 SYNCS.PHASECHK.TRANS64 P0, [R3+URZ], R2 ;  /* 0x00000002030085a7 */ /* 0x000f24000800007f */
[----:B----4-:R-:W-:Y:S05]  /*7e10*/  @!P0 BRA `(.L_x_309) ;  /* 0xfffffffc00f08947 */ /* 0x010fea000383ffff */
.L_x_236:
[----:B------:R-:W-:Y:S05]  /*7e20*/  BSYNC B6 ;  /* 0x0000000000067941 */ /* 0x000fea0003800000 */
.L_x_233:
[----:B------:R-:W-:Y:S05]  /*7e30*/  EXIT ;  /* 0x000000000000794d */ /* 0x000fea0003800000 */
.L_x_241:
[----:B------:R-:W-:Y:S02]  /*7e40*/  IMAD.MOV.U32 R13, RZ, RZ, R16 ;  /* 0x000000ffff0d7224 */ /* 0x000fe400078e0010 */
[----:B------:R-:W-:Y:S02]  /*7e50*/  IMAD.MOV.U32 R12, RZ, RZ, RZ ;  /* 0x000000ffff0c7224 */ /* 0x000fe400078e00ff */
[----:B------:R-:W-:Y:S02]  /*7e60*/  IMAD.MOV.U32 R11, RZ, RZ, 0x1f ;  /* 0x0000001fff0b7424 */ /* 0x000fe400078e00ff */
[----:B------:R-:W-:-:S07]  /*7e70*/  IMAD.MOV.U32 R15, RZ, RZ, -0x1 ;  /* 0xffffffffff0f7424 */ /* 0x000fce00078e00ff */
[----:B------:R-:W-:Y:S05]  /*7e80*/  WARPSYNC.COLLECTIVE R15, `(.L_x_310) ;  /* 0x000000000f087348 */ /* 0x000fea0003c00000 */
[----:B------:R1:W2:Y:S02]  /*7e90*/  SHFL.IDX P6, R14, R13, R12, R11 ;  /* 0x0000000c0d0e7389 */ /* 0x0002a400000c000b */
[----:B-12---:R-:W-:Y:S01]  /*7ea0*/  ENDCOLLECTIVE ;  /* 0x000000000000791b */ /* 0x006fe20003800000 */
.L_x_310:
[----:B------:R-:W-:Y:S05]  /*7eb0*/  BRA `(.L_x_311) ;  /* 0xffffff8c001c7947 */ /* 0x000fea000383ffff */
.L_x_243:
[----:B--2---:R2:W3:Y:S02]  /*7ec0*/  SYNCS.PHASECHK.TRANS64.TRYWAIT P1, [R18+URZ+0x26800], R5 ;  /* 0x02680005120075a7 */ /* 0x0044e4000802017f */
[----:B---3--:R-:W-:Y:S05]  /*7ed0*/  @!P1 NANOSLEEP.SYNCS 0x989680 ;  /* 0x009896800000995d */ /* 0x008fea0003900000 */
[----:B------:R-:W3:Y:S02]  /*7ee0*/  @!P1 SYNCS.PHASECHK.TRANS64 P1, [R18+URZ+0x26800], R5 ;  /* 0x02680005120095a7 */ /* 0x000ee4000802007f */
[----:B---3--:R-:W-:Y:S05]  /*7ef0*/  @!P1 BRA `(.L_x_243) ;  /* 0xfffffffc00f09947 */ /* 0x008fea000383ffff */
[----:B------:R-:W-:Y:S05]  /*7f00*/  BRA `(.L_x_242) ;  /* 0xffffff8c00447947 */ /* 0x000fea000383ffff */
.L_x_249:
[----:B---3--:R-:W-:-:S04]  /*7f10*/  IMAD.U32 R5, RZ, RZ, UR8 ;  /* 0x00000008ff057e24 */ /* 0x008fc8000f8e00ff */
[----:B------:R3:W1:Y:S03]  /*7f20*/  SYNCS.PHASECHK.TRANS64.TRYWAIT P1, [R5+URZ+0x26810], R120 ;  /* 0x02681078050075a7 */ /* 0x000666000802017f */
[----:B-1----:R-:W-:Y:S05]  /*7f30*/  @!P1 NANOSLEEP.SYNCS 0x989680 ;  /* 0x009896800000995d */ /* 0x002fea0003900000 */
[----:B------:R-:W1:Y:S02]  /*7f40*/  @!P1 SYNCS.PHASECHK.TRANS64 P1, [R5+URZ+0x26810], R120 ;  /* 0x02681078050095a7 */ /* 0x000e64000802007f */
[----:B-1----:R-:W-:Y:S05]  /*7f50*/  @!P1 BRA `(.L_x_249) ;  /* 0xfffffffc00ec9947 */ /* 0x002fea000383ffff */
[----:B------:R-:W-:Y:S05]  /*7f60*/  BRA `(.L_x_248) ;  /* 0xffffff9800747947 */ /* 0x000fea000383ffff */
.L_x_253:
[----:B------:R-:W-:-:S04]  /*7f70*/  IMAD.U32 R121, RZ, RZ, UR8 ;  /* 0x00000008ff797e24 */ /* 0x000fc8000f8e00ff */
[----:B------:R1:W1:Y:S03]  /*7f80*/  SYNCS.PHASECHK.TRANS64.TRYWAIT P1, [R121+URZ+0x26830], R120 ;  /* 0x02683078790075a7 */ /* 0x000266000802017f */
[----:B-1----:R-:W-:Y:S05]  /*7f90*/  @!P1 NANOSLEEP.SYNCS 0x989680 ;  /* 0x009896800000995d */ /* 0x002fea0003900000 */
[----:B------:R-:W1:Y:S02]  /*7fa0*/  @!P1 SYNCS.PHASECHK.TRANS64 P1, [R121+URZ+0x26830], R120 ;  /* 0x02683078790095a7 */ /* 0x000e64000802007f */
[----:B-1----:R-:W-:Y:S05]  /*7fb0*/  @!P1 BRA `(.L_x_253) ;  /* 0xfffffffc00ec9947 */ /* 0x002fea000383ffff */
[----:B------:R-:W-:Y:S05]  /*7fc0*/  BRA `(.L_x_252) ;  /* 0xffffff9c00807947 */ /* 0x000fea000383ffff */
.L_x_284:
[----:B-1----:R1:W2:Y:S02]  /*7fd0*/  SYNCS.PHASECHK.TRANS64.TRYWAIT P0, [R0+URZ+0x26820], R3 ;  /* 0x02682003000075a7 */ /* 0x0022a4000800017f */
[----:B--2---:R-:W-:Y:S05]  /*7fe0*/  @!P0 NANOSLEEP.SYNCS 0x989680 ;  /* 0x009896800000895d */ /* 0x004fea0003900000 */
[----:B------:R-:W2:Y:S02]  /*7ff0*/  @!P0 SYNCS.PHASECHK.TRANS64 P0, [R0+URZ+0x26820], R3 ;  /* 0x02682003000085a7 */ /* 0x000ea4000800007f */
[----:B--2---:R-:W-:Y:S05]  /*8000*/  @!P0 BRA `(.L_x_284) ;  /* 0xfffffffc00f08947 */ /* 0x004fea000383ffff */
[----:B------:R-:W-:Y:S05]  /*8010*/  BRA `(.L_x_312) ;  /* 0xffffffdc007c7947 */ /* 0x000fea000383ffff */
.L_x_288:
[----:B-1----:R1:W2:Y:S02]  /*8020*/  SYNCS.PHASECHK.TRANS64.TRYWAIT P1, [R0+URZ+0x26840], R20 ;  /* 0x02684014000075a7 */ /* 0x0022a4000802017f */
[----:B--2---:R-:W-:Y:S05]  /*8030*/  @!P1 NANOSLEEP.SYNCS 0x989680 ;  /* 0x009896800000995d */ /* 0x004fea0003900000 */
[----:B------:R-:W2:Y:S02]  /*8040*/  @!P1 SYNCS.PHASECHK.TRANS64 P1, [R0+URZ+0x26840], R20 ;  /* 0x02684014000095a7 */ /* 0x000ea4000802007f */
[----:B--2---:R-:W-:Y:S05]  /*8050*/  @!P1 BRA `(.L_x_288) ;  /* 0xfffffffc00f09947 */ /* 0x004fea000383ffff */
[----:B------:R-:W-:Y:S05]  /*8060*/  BRA `(.L_x_313) ;  /* 0xffffffe400bc7947 */ /* 0x000fea000383ffff */
.L_x_290:
[----:B--2---:R2:W3:Y:S02]  /*8070*/  SYNCS.PHASECHK.TRANS64.TRYWAIT P1, [R0+URZ+0x26828], R20 ;  /* 0x02682814000075a7 */ /* 0x0044e4000802017f */
[----:B---3--:R-:W-:Y:S05]  /*8080*/  @!P1 NANOSLEEP.SYNCS 0x989680 ;  /* 0x009896800000995d */ /* 0x008fea0003900000 */
[----:B------:R-:W3:Y:S02]  /*8090*/  @!P1 SYNCS.PHASECHK.TRANS64 P1, [R0+URZ+0x26828], R20 ;  /* 0x02682814000095a7 */ /* 0x000ee4000802007f */
[----:B---3--:R-:W-:Y:S05]  /*80a0*/  @!P1 BRA `(.L_x_290) ;  /* 0xfffffffc00f09947 */ /* 0x008fea000383ffff */
[----:B------:R-:W-:Y:S05]  /*80b0*/  BRA `(.L_x_314) ;  /* 0xffffffe800687947 */ /* 0x000fea000383ffff */
.L_x_292:
[----:B---3--:R3:W4:Y:S02]  /*80c0*/  SYNCS.PHASECHK.TRANS64.TRYWAIT P1, [R0+URZ+0x26848], R20 ;  /* 0x02684814000075a7 */ /* 0x008724000802017f */
[----:B----4-:R-:W-:Y:S05]  /*80d0*/  @!P1 NANOSLEEP.SYNCS 0x989680 ;  /* 0x009896800000995d */ /* 0x010fea0003900000 */
[----:B------:R-:W4:Y:S02]  /*80e0*/  @!P1 SYNCS.PHASECHK.TRANS64 P1, [R0+URZ+0x26848], R20 ;  /* 0x02684814000095a7 */ /* 0x000f24000802007f */
[----:B----4-:R-:W-:Y:S05]  /*80f0*/  @!P1 BRA `(.L_x_292) ;  /* 0xfffffffc00f09947 */ /* 0x010fea000383ffff */
[----:B------:R-:W-:Y:S05]  /*8100*/  BRA `(.L_x_315) ;  /* 0xffffffe800f47947 */ /* 0x000fea000383ffff */
.L_x_294:
[----:B------:R-:W-:-:S07]  /*8110*/  SHF.L.U32 R5, R9, 0x1f, RZ ;  /* 0x0000001f09057819 */ /* 0x000fce00000006ff */
.L_x_316:
[----:B--2---:R2:W3:Y:S02]  /*8120*/  SYNCS.PHASECHK.TRANS64.TRYWAIT P1, [R0+URZ+0x26820], R5 ;  /* 0x02682005000075a7 */ /* 0x0044e4000802017f */
[----:B---3--:R-:W-:Y:S05]  /*8130*/  @!P1 NANOSLEEP.SYNCS 0x989680 ;  /* 0x009896800000995d */ /* 0x008fea0003900000 */
[----:B------:R-:W3:Y:S02]  /*8140*/  @!P1 SYNCS.PHASECHK.TRANS64 P1, [R0+URZ+0x26820], R5 ;  /* 0x02682005000095a7 */ /* 0x000ee4000802007f */
[----:B---3--:R-:W-:Y:S05]  /*8150*/  @!P1 BRA `(.L_x_316) ;  /* 0xfffffffc00f09947 */ /* 0x008fea000383ffff */
[----:B------:R-:W-:Y:S05]  /*8160*/  BRA `(.L_x_317) ;  /* 0xffffffec00907947 */ /* 0x000fea000383ffff */
.L_x_297:
[----:B--2---:R2:W3:Y:S02]  /*8170*/  SYNCS.PHASECHK.TRANS64.TRYWAIT P1, [R0+URZ+0x26840], R7 ;  /* 0x02684007000075a7 */ /* 0x0044e4000802017f */
[----:B---3--:R-:W-:Y:S05]  /*8180*/  @!P1 NANOSLEEP.SYNCS 0x989680 ;  /* 0x009896800000995d */ /* 0x008fea0003900000 */
[----:B------:R-:W3:Y:S02]  /*8190*/  @!P1 SYNCS.PHASECHK.TRANS64 P1, [R0+URZ+0x26840], R7 ;  /* 0x02684007000095a7 */ /* 0x000ee4000802007f */
[----:B---3--:R-:W-:Y:S05]  /*81a0*/  @!P1 BRA `(.L_x_297) ;  /* 0xfffffffc00f09947 */ /* 0x008fea000383ffff */
[----:B------:R-:W-:Y:S05]  /*81b0*/  BRA `(.L_x_318) ;  /* 0xfffffff000387947 */ /* 0x000fea000383ffff */
.L_x_299:
[----:B---3--:R3:W4:Y:S02]  /*81c0*/  SYNCS.PHASECHK.TRANS64.TRYWAIT P1, [R0+URZ+0x26828], R7 ;  /* 0x02682807000075a7 */ /* 0x008724000802017f */
[----:B----4-:R-:W-:Y:S05]  /*81d0*/  @!P1 NANOSLEEP.SYNCS 0x989680 ;  /* 0x009896800000995d */ /* 0x010fea0003900000 */
[----:B------:R-:W4:Y:S02]  /*81e0*/  @!P1 SYNCS.PHASECHK.TRANS64 P1, [R0+URZ+0x26828], R7 ;  /* 0x02682807000095a7 */ /* 0x000f24000802007f */
[----:B----4-:R-:W-:Y:S05]  /*81f0*/  @!P1 BRA `(.L_x_299) ;  /* 0xfffffffc00f09947 */ /* 0x010fea000383ffff */
[----:B------:R-:W-:Y:S05]  /*8200*/  BRA `(.L_x_319) ;  /* 0xfffffff000dc7947 */ /* 0x000fea000383ffff */
.L_x_301:
[----:B----4-:R4:W5:Y:S02]  /*8210*/  SYNCS.PHASECHK.TRANS64.TRYWAIT P0, [R3+URZ+0x26840], R2 ;  /* 0x02684002030075a7 */ /* 0x010964000800017f */
[----:B-----5:R-:W-:Y:S05]  /*8220*/  @!P0 NANOSLEEP.SYNCS 0x989680 ;  /* 0x009896800000895d */ /* 0x020fea0003900000 */
[----:B------:R-:W5:Y:S02]  /*8230*/  @!P0 SYNCS.PHASECHK.TRANS64 P0, [R3+URZ+0x26840], R2 ;  /* 0x02684002030085a7 */ /* 0x000f64000800007f */
[----:B-----5:R-:W-:Y:S05]  /*8240*/  @!P0 BRA `(.L_x_301) ;  /* 0xfffffffc00f08947 */ /* 0x020fea000383ffff */
[----:B------:R-:W-:Y:S05]  /*8250*/  BRA `(.L_x_320) ;  /* 0xfffffff400807947 */ /* 0x000fea000383ffff */
.L_x_303:
[----:B------:R-:W-:Y:S01]  /*8260*/  BSSY B0, `(.L_x_321) ;  /* 0x0000006000007945 */ /* 0x000fe20003800000 */
[----:B------:R-:W-:-:S07]  /*8270*/  IMAD.MOV.U32 R15, RZ, RZ, -0x1 ;  /* 0xffffffffff0f7424 */ /* 0x000fce00078e00ff */
[----:B------:R-:W-:Y:S05]  /*8280*/  WARPSYNC.COLLECTIVE R15, `(.L_x_322) ;  /* 0x000000000f0c7348 */ /* 0x000fea0003c00000 */
[----:B------:R-:W-:Y:S02]  /*8290*/  ELECT P6, UR62, PT ;  /* 0x00000000003e782f */ /* 0x000fe400038c0000 */
[----:B------:R-:W-:Y:S01]  /*82a0*/  MOV R14, UR62 ;  /* 0x0000003e000e7c02 */ /* 0x000fe20008000f00 */
[----:B------:R-:W-:Y:S10]  /*82b0*/  ENDCOLLECTIVE ;  /* 0x000000000000791b */ /* 0x000ff40003800000 */
.L_x_322:
[----:B------:R-:W-:Y:S05]  /*82c0*/  BSYNC B0 ;  /* 0x0000000000007941 */ /* 0x000fea0003800000 */
.L_x_321:
[----:B------:R-:W-:Y:S01]  /*82d0*/  PLOP3.LUT P0, PT, P6, PT, PT, 0x80, 0x0 ;  /* 0x000000000000781c */ /* 0x000fe2000370f070 */
[----:B------:R-:W-:-:S12]  /*82e0*/  BRA `(.L_x_323) ;  /* 0xfffffff800447947 */ /* 0x000fd8000383ffff */
.L_x_305:
[----:B-1----:R1:W2:Y:S02]  /*82f0*/  SYNCS.PHASECHK.TRANS64.TRYWAIT P1, [R6+URZ], R5 ;  /* 0x00000005060075a7 */ /* 0x0022a4000802017f */
[----:B--2---:R-:W-:Y:S05]  /*8300*/  @!P1 NANOSLEEP.SYNCS 0x989680 ;  /* 0x009896800000995d */ /* 0x004fea0003900000 */
[----:B------:R-:W2:Y:S02]  /*8310*/  @!P1 SYNCS.PHASECHK.TRANS64 P1, [R6+URZ], R5 ;  /* 0x00000005060095a7 */ /* 0x000ea4000802007f */
[----:B--2---:R-:W-:Y:S05]  /*8320*/  @!P1 BRA `(.L_x_305) ;  /* 0xfffffffc00f09947 */ /* 0x004fea000383ffff */
[----:B------:R-:W-:Y:S05]  /*8330*/  BRA `(.L_x_324) ;  /* 0xfffffff800847947 */ /* 0x000fea000383ffff */
.L_x_306:
[----:B--2---:R2:W3:Y:S02]  /*8340*/  SYNCS.PHASECHK.TRANS64.TRYWAIT P1, [R3+URZ], R2 ;  /* 0x00000002030075a7 */ /* 0x0044e4000802017f */
[----:B---3--:R-:W-:Y:S05]  /*8350*/  @!P1 NANOSLEEP.SYNCS 0x989680 ;  /* 0x009896800000995d */ /* 0x008fea0003900000 */
[----:B------:R-:W3:Y:S02]  /*8360*/  @!P1 SYNCS.PHASECHK.TRANS64 P1, [R3+URZ], R2 ;  /* 0x00000002030095a7 */ /* 0x000ee4000802007f */
[----:B---3--:R-:W-:Y:S05]  /*8370*/  @!P1 BRA `(.L_x_306) ;  /* 0xfffffffc00f09947 */ /* 0x008fea000383ffff */
[----:B------:R-:W-:Y:S05]  /*8380*/  BRA `(.L_x_325) ;  /* 0xfffffff800787947 */ /* 0x000fea000383ffff */
.L_x_308:
[----:B--2---:R2:W3:Y:S02]  /*8390*/  SYNCS.PHASECHK.TRANS64.TRYWAIT P0, [R0+URZ], R5 ;  /* 0x00000005000075a7 */ /* 0x0044e4000800017f */
[----:B---3--:R-:W-:Y:S05]  /*83a0*/  @!P0 NANOSLEEP.SYNCS 0x989680 ;  /* 0x009896800000895d */ /* 0x008fea0003900000 */
[----:B------:R-:W3:Y:S02]  /*83b0*/  @!P0 SYNCS.PHASECHK.TRANS64 P0, [R0+URZ], R5 ;  /* 0x00000005000085a7 */ /* 0x000ee4000800007f */
[----:B---3--:R-:W-:Y:S05]  /*83c0*/  @!P0 BRA `(.L_x_308) ;  /* 0xfffffffc00f08947 */ /* 0x008fea000383ffff */
[----:B------:R-:W-:Y:S05]  /*83d0*/  BRA `(.L_x_326) ;  /* 0xfffffff8007c7947 */ /* 0x000fea000383ffff */
.L_x_327:
        /* <DEDUP_REMOVED lines=10> */
.L_x_3297:


//--------------------- .text._ZN7cutlass13device_kernelIN5flash11enable_sm90INS1_16FlashAttnBwdSm90INS1_25CollectiveMainloopBwdSm90ILi2ELi2ELi2EN4cute5tupleIJNS5_1CILi1EEES8_S8_EEENS6_IJNS7_ILi64EEENS7_ILi128EEENS7_ILi96EEEEEENS_6half_tEfNS_4arch4Sm90ELb0ELb0ELb1ELb0ELb1ELb1ELb0ELb0ELi2ELi1ELi2ELi1ELb1EEENS1_24CollectiveEpilogueBwdGQAISD_fSG_Li256ELb0ELb1EEENS1_19SingleTileSchedulerILb0ELb0ELb0ELi128EEEEEEEEEvNT_6ParamsE --------------------------
	.section	.text._ZN7cutlass13device_kernelIN5flash11enable_sm90INS1_16FlashAttnBwdSm90INS1_25CollectiveMainloopBwdSm90ILi2ELi2ELi2EN4cute5tupleIJNS5_1CILi1EEES8_S8_EEENS6_IJNS7_ILi64EEENS7_ILi128EEENS7_ILi96EEEEEENS_6half_tEfNS_4arch4Sm90ELb0ELb0ELb1ELb0ELb1ELb1ELb0ELb0ELi2ELi1ELi2ELi1ELb1EEENS1_24CollectiveEpilogueBwdGQAISD_fSG_Li256ELb0ELb1EEENS1_19SingleTileSchedulerILb0ELb0ELb0ELi128EEEEEEEEEvNT_6ParamsE,"ax",@progbits
	.align	128
.text._ZN7cutlass13device_kernelIN5flash11enable_sm90INS1_16FlashAttnBwdSm90INS1_25CollectiveMainloopBwdSm90ILi2ELi2ELi2EN4cute5tupleIJNS5_1CILi1EEES8_S8_EEENS6_IJNS7_ILi64EEENS7_ILi128EEENS7_ILi96EEEEEENS_6half_tEfNS_4arch4Sm90ELb0ELb0ELb1ELb0ELb1ELb1ELb0ELb0ELi2ELi1ELi2ELi1ELb1EEENS1_24CollectiveEpilogueBwdGQAISD_fSG_Li256ELb0ELb1EEENS1_19SingleTileSchedulerILb0ELb0ELb0ELi128EEEEEEEEEvNT_6ParamsE:
        .type           _ZN7cutlass13device_kernelIN5flash11enable_sm90INS1_16FlashAttnBwdSm90INS1_25CollectiveMainloopBwdSm90ILi2ELi2ELi2EN4cute5tupleIJNS5_1CILi1EEES8_S8_EEENS6_IJNS7_ILi64EEENS7_ILi128EEENS7_ILi96EEEEEENS_6half_tEfNS_4arch4Sm90ELb0ELb0ELb1ELb0ELb1ELb1ELb0ELb0ELi2ELi1ELi2ELi1ELb1EEENS1_24CollectiveEpilogueBwdGQAISD_fSG_Li256ELb0ELb1EEENS1_19SingleTileSchedulerILb0ELb0ELb0ELi128EEEEEEEEEvNT_6ParamsE,@function
        .size           _ZN7cutlass13device_kernelIN5flash11enable_sm90INS1_16FlashAttnBwdSm90INS1_25CollectiveMainloopBwdSm90ILi2ELi2ELi2EN4cute5tupleIJNS5_1CILi1EEES8_S8_EEENS6_IJNS7_ILi64EEENS7_ILi128EEENS7_ILi96EEEEEENS_6half_tEfNS_4arch4Sm90ELb0ELb0ELb1ELb0ELb1ELb1ELb0ELb0ELi2ELi1ELi2ELi1ELb1EEENS1_24CollectiveEpilogueBwdGQAISD_fSG_Li256ELb0ELb1EEENS1_19SingleTileSchedulerILb0ELb0ELb0ELi128EEEEEEEEEvNT_6ParamsE,(.L_x_3298 - _ZN7cutlass13device_kernelIN5flash11enable_sm90INS1_16FlashAttnBwdSm90INS1_25CollectiveMainloopBwdSm90ILi2ELi2ELi2EN4cute5tupleIJNS5_1CILi1EEES8_S8_EEENS6_IJNS7_ILi64EEENS7_ILi128EEENS7_ILi96EEEEEENS_6half_tEfNS_4arch4Sm90ELb0ELb0ELb1ELb0ELb1ELb1ELb0ELb0ELi2ELi1ELi2ELi1ELb1EEENS1_24CollectiveEpilogueBwdGQAISD_fSG_Li256ELb0ELb1EEENS1_19SingleTileSchedulerILb0ELb0ELb0ELi128EEEEEEEEEvNT_6ParamsE)
        .other          _ZN7cutlass13device_kernelIN5flash11enable_sm90INS1_16FlashAttnBwdSm90INS1_25CollectiveMainloopBwdSm90ILi2ELi2ELi2EN4cute5tupleIJNS5_1CILi1EEES8_S8_EEENS6_IJNS7_ILi64EEENS7_ILi128EEENS7_ILi96EEEEEENS_6half_tEfNS_4arch4Sm90ELb0ELb0ELb1ELb0ELb1ELb1ELb0ELb0ELi2ELi1ELi2ELi1ELb1EEENS1_24CollectiveEpilogueBwdGQAISD_fSG_Li256ELb0ELb1EEENS1_19SingleTileSchedulerILb0ELb0ELb0ELi128EEEEEEEEEvNT_6ParamsE,@"STO_CUDA_ENTRY STV_DEFAULT"
_ZN7cutlass13device_kernelIN5flash11enable_sm90INS1_16FlashAttnBwdSm90INS1_25CollectiveMainloopBwdSm90ILi2ELi2ELi2EN4cute5tupleIJNS5_1CILi1EEES8_S8_EEENS6_IJNS7_ILi64EEENS7_ILi128EEENS7_ILi96EEEEEENS_6half_tEfNS_4arch4Sm90ELb0ELb0ELb1ELb0ELb1ELb1ELb0ELb0ELi2ELi1ELi2ELi1ELb1EEENS1_24CollectiveEpilogueBwdGQAISD_fSG_Li256ELb0ELb1EEENS1_19SingleTileSchedulerILb0ELb0ELb0ELi128EEEEEEEEEvNT_6ParamsE:
        /* <DEDUP_REMOVED lines=23> */
.L_x_329:
[----:B------:R-:W-:Y:S05]  /*0170*/  BSYNC B0 ;  /* 0x0000000000007941 */ /* 0x000fea0003800000 */
.L_x_328:
        /* <DEDUP_REMOVED lines=37> */
.L_x_330:
        /* <DEDUP_REMOVED lines=22> */
.L_x_331:
[----:B------:R-:W-:Y:S01]  /*0530*/  PLOP3.LUT P0, PT, PT, PT, UP0, 0x80, 0x0 ;  /* 0x000000000000781c */ /* 0x000fe20003f0f008 */
[----:B------:R-:W-:Y:S01]  /*0540*/  NOP ;  /* 0x0000000000007918 */ /* 0x000fe20000000000 */
[----:B------:R-:W-:Y:S01]  /*0550*/  ULDC.64 UR46, c[0x0][0x208] ;  /* 0x00008200002e7ab9 */ /* 0x000fe20000000a00 */
[----:B------:R-:W-:Y:S01]  /*0560*/  BSSY B6, `(.L_x_332) ;  /* 0x0000863000067945 */ /* 0x000fe20003800000 */
[----:B-12-4-:R-:W-:Y:S09]  /*0570*/  BAR.SYNC.DEFER_BLOCKING 0x0 ;  /* 0x0000000000007b1d */ /* 0x016ff20000010000 */
[----:B------:R-:W-:Y:S05]  /*0580*/  @!P0 BRA `(.L_x_333) ;  /* 0x0000004c00d08947 */ /* 0x000fea0003800000 */
.L_x_334:
        /* <DEDUP_REMOVED lines=33> */
.L_x_337:
        /* <DEDUP_REMOVED lines=15> */
.L_x_336:
        /* <DEDUP_REMOVED lines=22> */
.L_x_339:
        /* <DEDUP_REMOVED lines=15> */
.L_x_338:
[----:B------:R-:W-:Y:S01]  /*0ae0*/  SHF.R.S32.HI R41, RZ, 0x1f, R22 ;  /* 0x0000001fff297819 */ /* 0x000fe20000011416 */
[----:B------:R-:W-:-:S03]  /*0af0*/  UMOV UR4, 0xffffffff ;  /* 0xffffffff00047882 */ /* 0x000fc60000000000 */
[----:B------:R-:W-:-:S04]  /*0b00*/  LEA.HI R0, R41, R22, RZ, 0x7 ;  /* 0x0000001629007211 */ /* 0x000fc800078f38ff */
[----:B------:R-:W-:Y:S01]  /*0b10*/  SHF.R.S32.HI R16, RZ, 0x7, R0 ;  /* 0x00000007ff107819 */ /* 0x000fe20000011400 */
[----:B------:R-:W-:Y:S06]  /*0b20*/  BRA.DIV UR4, `(.L_x_340) ;  /* 0x0000008204207947 */ /* 0x000fec000b800000 */
[----:B------:R1:W2:Y:S02]  /*0b30*/  SHFL.IDX PT, R14, R16, RZ, 0x1f ;  /* 0x00001fff100e7589 */ /* 0x0002a400000e0000 */
.L_x_438:
        /* <DEDUP_REMOVED lines=15> */
.L_x_341:
        /* <DEDUP_REMOVED lines=19> */
.L_x_343:
        /* <DEDUP_REMOVED lines=177> */
.L_x_355:
[----:B------:R-:W-:-:S06]  /*1870*/  UISETP.NE.AND UP0, UPT, UR11, 0x3, UPT ;  /* 0x000000030b00788c */ /* 0x000fcc000bf05270 */
[----:B------:R-:W-:-:S13]  /*1880*/  PLOP3.LUT P0, PT, PT, PT, UP0, 0x80, 0x0 ;  /* 0x000000000000781c */ /* 0x000fda0003f0f008 */
[----:B-1----:R-:W-:Y:S05]  /*1890*/  @!P0 BRA `(.L_x_345) ;  /* 0x0000000000048947 */ /* 0x002fea0003800000 */
[----:B------:R-:W-:Y:S01]  /*18a0*/  BPT.TRAP 0x1 ;  /* 0x000000040000795c */ /* 0x000fe20000300000 */
.L_x_345:
[----:B------:R-:W-:Y:S01]  /*18b0*/  R2UR UR8, R18 ;  /* 0x00000000120872ca */ /* 0x000fe200000e0000 */
[----:B------:R-:W-:-:S05]  /*18c0*/  IMAD.U32 R120, RZ, RZ, UR5 ;  /* 0x00000005ff787e24 */ /* 0x000fca000f8e00ff */
[----:B------:R-:W-:-:S07]  /*18d0*/  SHF.L.U32 R120, R120, 0x1f, RZ ;  /* 0x0000001f78787819 */ /* 0x000fce00000006ff */
[----:B------:R-:W-:-:S09]  /*18e0*/  ULEA UR8, UR6, UR8, 0x3 ;  /* 0x0000000806087291 */ /* 0x000fd2000f8e183f */
[----:B------:R2:W3:Y:S01]  /*18f0*/  SYNCS.PHASECHK.TRANS64.TRYWAIT P1, [UR8+0x26810], R120 ;  /* 0x02681078ff0075a7 */ /* 0x0004e20008020148 */
[----:B------:R-:W-:Y:S05]  /*1900*/  @!P0 BRA `(.L_x_346) ;  /* 0x0000000000048947 */ /* 0x000fea0003800000 */
[----:B------:R-:W-:Y:S01]  /*1910*/  BPT.TRAP 0x1 ;  /* 0x000000040000795c */ /* 0x000fe20000300000 */
.L_x_346:
[----:B---3--:R-:W-:Y:S05]  /*1920*/  @P1 BRA `(.L_x_347) ;  /* 0x0000000000081947 */ /* 0x008fea0003800000 */
[----:B------:R-:W3:Y:S02]  /*1930*/  SYNCS.PHASECHK.TRANS64.TRYWAIT P1, [UR8+0x26810], R120 ;  /* 0x02681078ff0075a7 */ /* 0x000ee40008020148 */
[----:B---3--:R-:W-:Y:S05]  /*1940*/  @!P1 BRA `(.L_x_348) ;  /* 0x0000007000cc9947 */ /* 0x008fea0003800000 */
.L_x_347:
        /* <DEDUP_REMOVED lines=67> */
.L_x_349:
[----:B------:R1:W1:Y:S01]  /*1d80*/  SYNCS.PHASECHK.TRANS64.TRYWAIT P1, [UR8+0x26830], R120 ;  /* 0x02683078ff0075a7 */ /* 0x0002620008020148 */
[----:B------:R-:W-:Y:S05]  /*1d90*/  @!P0 BRA `(.L_x_350) ;  /* 0x0000000000048947 */ /* 0x000fea0003800000 */
[----:B------:R-:W-:Y:S01]  /*1da0*/  BPT.TRAP 0x1 ;  /* 0x000000040000795c */ /* 0x000fe20000300000 */
.L_x_350:
[----:B-1----:R-:W-:Y:S05]  /*1db0*/  @P1 BRA `(.L_x_351) ;  /* 0x0000000000081947 */ /* 0x002fea0003800000 */
[----:B------:R-:W1:Y:S02]  /*1dc0*/  SYNCS.PHASECHK.TRANS64.TRYWAIT P1, [UR8+0x26830], R120 ;  /* 0x02683078ff0075a7 */ /* 0x000e640008020148 */
[----:B-1----:R-:W-:Y:S05]  /*1dd0*/  @!P1 BRA `(.L_x_352) ;  /* 0x0000006c00c09947 */ /* 0x002fea0003800000 */
.L_x_351:
[----:B------:R-:W-:Y:S01]  /*1de0*/  R2UR UR10, R18 ;  /* 0x00000000120a72ca */ /* 0x000fe200000e0000 */
[----:B--2---:R-:W-:Y:S01]  /*1df0*/  WARPGROUP.ARRIVE ;  /* 0x00000000000079c5 */ /* 0x004fe20000000000 */
[----:B------:R-:W-:Y:S01]  /*1e00*/  UMOV UR19, 0x80000020 ;  /* 0x8000002000137882 */ /* 0x000fe20000000000 */
[----:B------:R-:W-:Y:S01]  /*1e10*/  FMUL.FTZ R208, R152, UR13 ;  /* 0x0000000d98d07c20 */ /* 0x000fe20008410000 */
[----:B------:R-:W-:Y:S01]  /*1e20*/  FMUL.FTZ R212, R153, UR13 ;  /* 0x0000000d99d47c20 */ /* 0x000fe20008410000 */
[----:B------:R-:W-:Y:S01]  /*1e30*/  FMUL.FTZ R213, R154, UR13 ;  /* 0x0000000d9ad57c20 */ /* 0x000fe20008410000 */
[----:B------:R-:W-:Y:S01]  /*1e40*/  FMUL.FTZ R214, R155, UR13 ;  /* 0x0000000d9bd67c20 */ /* 0x000fe20008410000 */
[----:B------:R-:W-:Y:S01]  /*1e50*/  FMUL.FTZ R154, R156, UR13 ;  /* 0x0000000d9c9a7c20 */ /* 0x000fe20008410000 */
[----:B------:R-:W-:Y:S01]  /*1e60*/  FMUL.FTZ R155, R157, UR13 ;  /* 0x0000000d9d9b7c20 */ /* 0x000fe20008410000 */
[----:B------:R-:W1:Y:S01]  /*1e70*/  MUFU.TANH R208, R208 ;  /* 0x000000d000d07308 */ /* 0x000e620000002400 */
[----:B------:R-:W-:Y:S01]  /*1e80*/  ISETP.GT.AND P2, PT, R3, RZ, PT ;  /* 0x000000ff0300720c */ /* 0x000fe20003f44270 */
        /* <DEDUP_REMOVED lines=9> */
[----:B------:R-:W-:Y:S01]  /*1f20*/  FMUL.FTZ R216, R167, UR13 ;  /* 0x0000000da7d87c20 */ /* 0x000fe20008410000 */
[----:B------:R-:W-:Y:S01]  /*1f30*/  ULOP3.LUT UR10, UR10, 0x3fff, URZ, 0xc0, !UPT ;  /* 0x00003fff0a0a7892 */ /* 0x000fe2000f8ec03f */
[----:B------:R-:W-:Y:S01]  /*1f40*/  ISETP.GT.AND P1, PT, R3, 0x8, PT ;  /* 0x000000080300780c */ /* 0x000fe20003f24270 */
        /* <DEDUP_REMOVED lines=20> */
[----:B------:R-:W-:Y:S01]  /*2090*/  FFMA.FTZ R183, R152, UR14, -R21 ;  /* 0x0000000e98b77c23 */ /* 0x000fe20008010815 */
[----:B-----5:R-:W-:Y:S01]  /*20a0*/  FSEL R153, R154, -INF , P2 ;  /* 0xff8000009a997808 */ /* 0x020fe20001000000 */
[----:B------:R-:W-:Y:S01]  /*20b0*/  FMUL.FTZ R165, R165, UR13 ;  /* 0x0000000da5a57c20 */ /* 0x000fe20008410000 */
[----:B------:R-:W-:Y:S01]  /*20c0*/  FMUL.FTZ R220, R171, UR13 ;  /* 0x0000000dabdc7c20 */ /* 0x000fe20008410000 */
[----:B------:R-:W-:Y:S01]  /*20d0*/  FMUL.FTZ R221, R174, UR13 ;  /* 0x0000000daedd7c20 */ /* 0x000fe20008410000 */
[----:B------:R-:W-:Y:S01]  /*20e0*/  FMUL.FTZ R222, R177, UR13 ;  /* 0x0000000db1de7c20 */ /* 0x000fe20008410000 */
[----:B------:R-:W-:Y:S01]  /*20f0*/  FFMA.FTZ R166, R153, UR14, -R210 ;  /* 0x0000000e99a67c23 */ /* 0x000fe200080108d2 */
[----:B------:R-:W5:Y:S01]  /*2100*/  MUFU.TANH R214, R214 ;  /* 0x000000d600d67308 */ /* 0x000f620000002400 */
[----:B-1----:R-:W-:Y:S01]  /*2110*/  FSEL R152, R155, -INF , P2 ;  /* 0xff8000009b987808 */ /* 0x002fe20001000000 */
[----:B------:R-:W-:Y:S01]  /*2120*/  FMUL.FTZ R172, R172, UR13 ;  /* 0x0000000dacac7c20 */ /* 0x000fe20008410000 */
[----:B------:R-:W-:Y:S01]  /*2130*/  FMUL.FTZ R173, R173, UR13 ;  /* 0x0000000dadad7c20 */ /* 0x000fe20008410000 */
[----:B------:R-:W-:Y:S01]  /*2140*/  FMUL.FTZ R175, R175, UR13 ;  /* 0x0000000dafaf7c20 */ /* 0x000fe20008410000 */
[----:B------:R-:W-:Y:S01]  /*2150*/  FFMA.FTZ R208, -R208, R208, 1 ;  /* 0x3f800000d0d07423 */ /* 0x000fe200000101d0 */
[----:B------:R-:W-:Y:S01]  /*2160*/  FFMA.FTZ R167, R152, UR14, -R211 ;  /* 0x0000000e98a77c23 */ /* 0x000fe200080108d3 */
[----:B------:R-:W-:Y:S01]  /*2170*/  FFMA.FTZ R154, -R154, R154, 1 ;  /* 0x3f8000009a9a7423 */ /* 0x000fe2000001019a */
        /* <DEDUP_REMOVED lines=11> */
[----:B------:R-:W-:Y:S01]  /*2230*/  FMUL.FTZ R181, R181, UR13 ;  /* 0x0000000db5b57c20 */ /* 0x000fe20008410000 */
[----:B------:R-:W-:-:S02]  /*2240*/  ULOP3.LUT UR10, UR10, 0x1000000, URZ, 0xfc, !UPT ;  /* 0x010000000a0a7892 */ /* 0x000fc4000f8efc3f */
[----:B------:R-:W-:Y:S02]  /*2250*/  FFMA.FTZ R170, R20, UR14, -R21 ;  /* 0x0000000e14aa7c23 */ /* 0x000fe40008010815 */
[----:B------:R-:W5:Y:S01]  /*2260*/  MUFU.TANH R157, R157 ;  /* 0x0000009d009d7308 */ /* 0x000f620000002400 */
[C---:B-1----:R-:W-:Y:S01]  /*2270*/  FSEL R163, R156.reuse, -INF , P2 ;  /* 0xff8000009ca37808 */ /* 0x042fe20001000000 */
[----:B------:R-:W-:Y:S01]  /*2280*/  FFMA.FTZ R156, -R156, R156, 1 ;  /* 0x3f8000009c9c7423 */ /* 0x000fe2000001019c */
[----:B------:R-:W-:-:S03]  /*2290*/  UIMAD UR10, UR6, 0x300, UR10 ;  /* 0x00000300060a78a4 */ /* 0x000fc6000f8e020a */
[----:B------:R-:W-:Y:S02]  /*22a0*/  FFMA.FTZ R162, R163, UR14, -R12 ;  /* 0x0000000ea3a27c23 */ /* 0x000fe4000801080c */
[----:B------:R-:W1:Y:S01]  /*22b0*/  MUFU.TANH R159, R159 ;  /* 0x0000009f009f7308 */ /* 0x000e620000002400 */
[----:B--2---:R-:W-:-:S05]  /*22c0*/  FSEL R168, R158, -INF , P2 ;  /* 0xff8000009ea87808 */ /* 0x004fca0001000000 */
[----:B------:R-:W-:Y:S02]  /*22d0*/  FFMA.FTZ R163, R168, UR14, -R13 ;  /* 0x0000000ea8a37c23 */ /* 0x000fe4000801080d */
[----:B------:R-:W2:Y:S01]  /*22e0*/  MUFU.TANH R160, R160 ;  /* 0x000000a000a07308 */ /* 0x000ea20000002400 */
[C---:B-----5:R-:W-:Y:S01]  /*22f0*/  FSEL R21, R157.reuse, -INF , P1 ;  /* 0xff8000009d157808 */ /* 0x060fe20000800000 */
[----:B------:R-:W-:-:S04]  /*2300*/  FFMA.FTZ R157, -R157, R157, 1 ;  /* 0x3f8000009d9d7423 */ /* 0x000fc8000001019d */
[----:B------:R-:W-:Y:S02]  /*2310*/  FFMA.FTZ R168, R21, UR14, -R210 ;  /* 0x0000000e15a87c23 */ /* 0x000fe400080108d2 */
[----:B------:R-:W5:Y:S01]  /*2320*/  MUFU.TANH R161, R161 ;  /* 0x000000a100a17308 */ /* 0x000f620000002400 */
[----:B-1----:R-:W-:-:S05]  /*2330*/  FSEL R20, R159, -INF , P1 ;  /* 0xff8000009f147808 */ /* 0x002fca0000800000 */
[----:B------:R-:W-:Y:S02]  /*2340*/  FFMA.FTZ R211, R20, UR14, -R211 ;  /* 0x0000000e14d37c23 */ /* 0x000fe400080108d3 */
[----:B------:R-:W1:Y:S01]  /*2350*/  MUFU.TANH R164, R164 ;  /* 0x000000a400a47308 */ /* 0x000e620000002400 */
[C---:B--2---:R-:W-:Y:S01]  /*2360*/  FSEL R171, R160.reuse, -INF , P1 ;  /* 0xff800000a0ab7808 */ /* 0x044fe20000800000 */
[----:B------:R-:W-:-:S04]  /*2370*/  FFMA.FTZ R160, -R160, R160, 1 ;  /* 0x3f800000a0a07423 */ /* 0x000fc800000101a0 */
[----:B------:R-:W-:Y:S02]  /*2380*/  FFMA.FTZ R174, R171, UR14, -R12 ;  /* 0x0000000eabae7c23 */ /* 0x000fe4000801080c */
[----:B------:R-:W-:Y:S01]  /*2390*/  MUFU.TANH R215, R215 ;  /* 0x000000d700d77308 */ /* 0x000fe20000002400 */
[----:B-----5:R-:W-:Y:S01]  /*23a0*/  FSEL R12, R161, -INF , P1 ;  /* 0xff800000a10c7808 */ /* 0x020fe20000800000 */
[----:B------:R-:W-:Y:S02]  /*23b0*/  WARPGROUP.DEPBAR.LE gsb0, 0x0 ;  /* 0x00008000000079c5 */ /* 0x000fe40000010000 */
[----:B------:R-:W-:Y:S02]  /*23c0*/  WARPGROUP.ARRIVE ;  /* 0x00000000000079c5 */ /* 0x000fe40000000000 */
[----:B------:R-:W-:Y:S02]  /*23d0*/  FFMA.FTZ R177, R12, UR14, -R13 ;  /* 0x0000000e0cb17c23 */ /* 0x000fe4000801080d */
[----:B------:R-:W2:Y:S01]  /*23e0*/  MUFU.TANH R165, R165 ;  /* 0x000000a500a57308 */ /* 0x000ea20000002400 */
[----:B-1----:R-:W-:Y:S01]  /*23f0*/  FSEL R13, R164, -INF , P2 ;  /* 0xff800000a40d7808 */ /* 0x002fe20001000000 */
[----:B------:R-:W-:Y:S01]  /*2400*/  HGMMA.64x64x16.F32 R120, R196, gdesc[UR16], R120, gsb0 ;  /* 0x00e00010c4787df0 */ /* 0x000fe20008000878 */
[----:B------:R-:W-:Y:S01]  /*2410*/  UMOV UR18, UR16 ;  /* 0x0000001000127c82 */ /* 0x000fe20008000000 */
[----:B------:R-:W-:Y:S01]  /*2420*/  UMOV UR19, 0x80000020 ;  /* 0x8000002000137882 */ /* 0x000fe20000000000 */
[----:B------:R-:W-:Y:S01]  /*2430*/  UIADD3 UR16, UR12, 0x102, URZ ;  /* 0x000001020c107890 */ /* 0x000fe2000fffe03f */
[----:B------:R-:W-:-:S02]  /*2440*/  FFMA.FTZ R13, R13, UR14, -R14 ;  /* 0x0000000e0d0d7c23 */ /* 0x000fc4000801080e */
[----:B------:R-:W1:Y:S08]  /*2450*/  MUFU.EX2 R183, R183 ;  /* 0x000000b700b77308 */ /* 0x000e700000000800 */
[----:B------:R-:W5:Y:S01]  /*2460*/  MUFU.EX2 R224, R224 ;  /* 0x000000e000e07308 */ /* 0x000f620000000800 */
[----:B--2---:R-:W-:-:S07]  /*2470*/  FSEL R12, R165, -INF , P2 ;  /* 0xff800000a50c7808 */ /* 0x004fce0001000000 */
[----:B------:R-:W-:Y:S08]  /*2480*/  MUFU.TANH R218, R218 ;  /* 0x000000da00da7308 */ /* 0x000ff00000002400 */
[----:B------:R-:W-:Y:S08]  /*2490*/  MUFU.TANH R220, R220 ;  /* 0x000000dc00dc7308 */ /* 0x000ff00000002400 */
[----:B------:R-:W2:Y:S08]  /*24a0*/  MUFU.EX2 R169, R169 ;  /* 0x000000a900a97308 */ /* 0x000eb00000000800 */
[----:B------:R-:W3:Y:S08]  /*24b0*/  MUFU.EX2 R170, R170 ;  /* 0x000000aa00aa7308 */ /* 0x000ef00000000800 */
[----:B------:R4:W-:Y:S08]  /*24c0*/  MUFU.EX2 R171, R211 ;  /* 0x000000d300ab7308 */ /* 0x0009f00000000800 */
[----:B------:R-:W3:Y:S01]  /*24d0*/  MUFU.TANH R216, R216 ;  /* 0x000000d800d87308 */ /* 0x000ee20000002400 */
[----:B----4-:R-:W-:-:S07]  /*24e0*/  FFMA.FTZ R211, R12, UR14, -R15 ;  /* 0x0000000e0cd37c23 */ /* 0x010fce000801080f */
[----:B------:R-:W4:Y:S01]  /*24f0*/  MUFU.TANH R217, R217 ;  /* 0x000000d900d97308 */ /* 0x000f220000002400 */
[----:B------:R-:W-:Y:S02]  /*2500*/  WARPGROUP.DEPBAR.LE gsb0, 0x0 ;  /* 0x00008000000079c5 */ /* 0x000fe40000010000 */
[----:B------:R-:W-:-:S05]  /*2510*/  WARPGROUP.ARRIVE ;  /* 0x00000000000079c5 */ /* 0x000fca0000000000 */
[----:B------:R-:W4:Y:S01]  /*2520*/  MUFU.TANH R219, R219 ;  /* 0x000000db00db7308 */ /* 0x000f220000002400 */
[----:B------:R-:W-:Y:S01]  /*2530*/  HGMMA.64x64x16.F32 R120, R188, gdesc[UR16], R120, gsb0 ;  /* 0x00e00010bc787df0 */ /* 0x000fe20008000878 */
[----:B------:R-:W-:Y:S01]  /*2540*/  UMOV UR18, UR16 ;  /* 0x0000001000127c82 */ /* 0x000fe20008000000 */
[----:B------:R-:W-:Y:S01]  /*2550*/  UMOV UR19, 0x80000020 ;  /* 0x8000002000137882 */ /* 0x000fe20000000000 */
[----:B------:R-:W-:-:S04]  /*2560*/  UIADD3 UR16, UR12, 0x200, URZ ;  /* 0x000002000c107890 */ /* 0x000fc8000fffe03f */
[----:B------:R-:W4:Y:S01]  /*2570*/  MUFU.TANH R221, R221 ;  /* 0x000000dd00dd7308 */ /* 0x000f220000002400 */
[----:B------:R-:W-:-:S07]  /*2580*/  UIADD3 UR12, UR12, 0x202, URZ ;  /* 0x000002020c0c7890 */ /* 0x000fce000fffe03f */
[----:B------:R-:W4:Y:S08]  /*2590*/  MUFU.TANH R172, R172 ;  /* 0x000000ac00ac7308 */ /* 0x000f300000002400 */
[----:B------:R-:W4:Y:S08]  /*25a0*/  MUFU.EX2 R166, R166 ;  /* 0x000000a600a67308 */ /* 0x000f300000000800 */
[----:B------:R-:W-:Y:S08]  /*25b0*/  MUFU.EX2 R167, R167 ;  /* 0x000000a700a77308 */ /* 0x000ff00000000800 */
[----:B------:R-:W-:Y:S08]  /*25c0*/  MUFU.EX2 R168, R168 ;  /* 0x000000a800a87308 */ /* 0x000ff00000000800 */
[----:B------:R-:W-:Y:S08]  /*25d0*/  MUFU.TANH R173, R173 ;  /* 0x000000ad00ad7308 */ /* 0x000ff00000002400 */
[----:B------:R-:W-:Y:S08]  /*25e0*/  MUFU.TANH R175, R175 ;  /* 0x000000af00af7308 */ /* 0x000ff00000002400 */
[----:B------:R-:W-:Y:S08]  /*25f0*/  MUFU.EX2 R162, R162 ;  /* 0x000000a200a27308 */ /* 0x000ff00000000800 */
[----:B------:R-:W-:Y:S08]  /*2600*/  MUFU.EX2 R163, R163 ;  /* 0x000000a300a37308 */ /* 0x000ff00000000800 */
[----:B------:R-:W-:Y:S01]  /*2610*/  MUFU.TANH R176, R176 ;  /* 0x000000b000b07308 */ /* 0x000fe20000002400 */
        /* <DEDUP_REMOVED lines=9> */
[----:B------:R-:W4:Y:S08]  /*26b0*/  MUFU.TANH R180, R180 ;  /* 0x000000b400b47308 */ /* 0x000f300000002400 */
[----:B------:R-:W4:Y:S08]  /*26c0*/  MUFU.TANH R182, R182 ;  /* 0x000000b600b67308 */ /* 0x000f300000002400 */
[----:B------:R-:W-:Y:S08]  /*26d0*/  MUFU.TANH R223, R223 ;  /* 0x000000df00df7308 */ /* 0x000ff00000002400 */
[----:B------:R-:W4:Y:S08]  /*26e0*/  MUFU.EX2 R174, R174 ;  /* 0x000000ae00ae7308 */ /* 0x000f300000000800 */
[----:B------:R-:W4:Y:S08]  /*26f0*/  MUFU.EX2 R177, R177 ;  /* 0x000000b100b17308 */ /* 0x000f300000000800 */
[----:B------:R-:W4:Y:S08]  /*2700*/  MUFU.TANH R181, R181 ;  /* 0x000000b500b57308 */ /* 0x000f300000002400 */
        /* <DEDUP_REMOVED lines=14> */
[----:B------:R-:W2:Y:S01]  /*27f0*/  LDS.64 R20, [R22+0x1e220] ;  /* 0x01e2200016147984 */ /* 0x000ea20000000a00 */
[--C-:B-1----:R-:W-:Y:S01]  /*2800*/  FADD.FTZ R227, R123, -R153.reuse ;  /* 0x800000997be37221 */ /* 0x102fe20000010000 */
[----:B------:R-:W-:Y:S01]  /*2810*/  FSEL R123, R215, -INF , P1 ;  /* 0xff800000d77b7808 */ /* 0x000fe20000800000 */
[--C-:B------:R-:W-:Y:S01]  /*2820*/  FADD.FTZ R225, R120, -R152.reuse ;  /* 0x8000009878e17221 */ /* 0x100fe20000010000 */
[----:B------:R-:W-:Y:S01]  /*2830*/  FADD.FTZ R210, R121, -R153 ;  /* 0x8000009979d27221 */ /* 0x000fe20000010000 */
[----:B------:R-:W-:Y:S01]  /*2840*/  FADD.FTZ R122, R122, -R152 ;  /* 0x800000987a7a7221 */ /* 0x000fe20000010000 */
[----:B------:R-:W-:Y:S01]  /*2850*/  FFMA.FTZ R152, -R212, R212, 1 ;  /* 0x3f800000d4987423 */ /* 0x000fe200000101d4 */
[----:B------:R-:W-:Y:S01]  /*2860*/  FFMA.FTZ R120, R123, UR14, -R14 ;  /* 0x0000000e7b787c23 */ /* 0x000fe2000801080e */
[----:B------:R-:W-:Y:S01]  /*2870*/  FMUL.FTZ R153, R183, R210 ;  /* 0x000000d2b7997220 */ /* 0x000fe20000410000 */
[----:B------:R1:W-:Y:S01]  /*2880*/  MUFU.EX2 R14, R13 ;  /* 0x0000000d000e7308 */ /* 0x0003e20000000800 */
[----:B------:R-:W-:Y:S01]  /*2890*/  FFMA.FTZ R123, -R213, R213, 1 ;  /* 0x3f800000d57b7423 */ /* 0x000fe200000101d5 */
[----:B-----5:R-:W-:Y:S01]  /*28a0*/  FMUL.FTZ R225, R224, R225 ;  /* 0x000000e1e0e17220 */ /* 0x020fe20000410000 */
[----:B------:R-:W-:Y:S01]  /*28b0*/  FMUL.FTZ R152, R152, R153 ;  /* 0x0000009998987220 */ /* 0x000fe20000410000 */
[--C-:B--2---:R-:W-:Y:S01]  /*28c0*/  FADD.FTZ R153, R124, -R20.reuse ;  /* 0x800000147c997221 */ /* 0x104fe20000010000 */
[----:B------:R-:W-:Y:S01]  /*28d0*/  FADD.FTZ R213, R126, -R20 ;  /* 0x800000147ed57221 */ /* 0x000fe20000010000 */
[----:B------:R-:W-:Y:S01]  /*28e0*/  FMUL.FTZ R122, R169, R122 ;  /* 0x0000007aa97a7220 */ /* 0x000fe20000410000 */
[----:B------:R-:W-:Y:S01]  /*28f0*/  FSEL R20, R218, -INF , P2 ;  /* 0xff800000da147808 */ /* 0x000fe20001000000 */
[----:B---3--:R-:W-:Y:S01]  /*2900*/  FMUL.FTZ R227, R170, R227 ;  /* 0x000000e3aae37220 */ /* 0x008fe20000410000 */
[----:B-1----:R-:W1:Y:S01]  /*2910*/  LDS.64 R12, [R22+0x1e240] ;  /* 0x01e24000160c7984 */ /* 0x002e620000000a00 */
[----:B------:R-:W-:Y:S01]  /*2920*/  FSEL R126, R220, -INF , P1 ;  /* 0xff800000dc7e7808 */ /* 0x000fe20000800000 */
[----:B------:R-:W-:Y:S01]  /*2930*/  FMUL.FTZ R121, R208, R225 ;  /* 0x000000e1d0797220 */ /* 0x000fe20000410000 */
[----:B------:R-:W-:Y:S01]  /*2940*/  FSEL R208, R216, -INF , P1 ;  /* 0xff800000d8d07808 */ /* 0x000fe20000800000 */
[----:B------:R-:W-:Y:S01]  /*2950*/  FMUL.FTZ R123, R123, R122 ;  /* 0x0000007a7b7b7220 */ /* 0x000fe20000410000 */
[----:B------:R-:W-:Y:S01]  /*2960*/  FADD.FTZ R212, R125, -R21 ;  /* 0x800000157dd47221 */ /* 0x000fe20000010000 */
[----:B------:R-:W-:Y:S01]  /*2970*/  FMUL.FTZ R122, R214, R227 ;  /* 0x000000e3d67a7220 */ /* 0x000fe20000410000 */
[--C-:B------:R-:W-:Y:S01]  /*2980*/  FFMA.FTZ R125, R20, UR14, -R7.reuse ;  /* 0x0000000e147d7c23 */ /* 0x100fe20008010807 */
[----:B------:R-:W-:Y:S01]  /*2990*/  FFMA.FTZ R126, R126, UR14, -R7 ;  /* 0x0000000e7e7e7c23 */ /* 0x000fe20008010807 */
[----:B----4-:R-:W-:Y:S01]  /*29a0*/  FSEL R225, R217, -INF , P2 ;  /* 0xff800000d9e17808 */ /* 0x010fe20001000000 */
[----:B------:R-:W-:Y:S01]  /*29b0*/  FFMA.FTZ R208, R208, UR14, -R15 ;  /* 0x0000000ed0d07c23 */ /* 0x000fe2000801080f */
[----:B------:R-:W-:Y:S01]  /*29c0*/  FSEL R227, R219, -INF , P1 ;  /* 0xff800000dbe37808 */ /* 0x000fe20000800000 */
[----:B------:R-:W-:Y:S01]  /*29d0*/  FADD.FTZ R210, R127, -R21 ;  /* 0x800000157fd27221 */ /* 0x000fe20000010000 */
[----:B------:R-:W-:Y:S01]  /*29e0*/  FSEL R7, R221, -INF , P1 ;  /* 0xff800000dd077808 */ /* 0x000fe20000800000 */
[----:B------:R2:W-:Y:S01]  /*29f0*/  MUFU.EX2 R15, R120 ;  /* 0x00000078000f7308 */ /* 0x0005e20000000800 */
[----:B------:R-:W-:Y:S01]  /*2a00*/  FSEL R127, R172, -INF , P2 ;  /* 0xff800000ac7f7808 */ /* 0x000fe20001000000 */
[--C-:B------:R-:W-:Y:S01]  /*2a10*/  FFMA.FTZ R225, R225, UR14, -R6.reuse ;  /* 0x0000000ee1e17c23 */ /* 0x100fe20008010806 */
[----:B------:R-:W-:Y:S01]  /*2a20*/  FFMA.FTZ R21, R227, UR14, -R6 ;  /* 0x0000000ee3157c23 */ /* 0x000fe20008010806 */
[----:B------:R-:W-:Y:S01]  /*2a30*/  FMUL.FTZ R153, R166, R153 ;  /* 0x00000099a6997220 */ /* 0x000fe20000410000 */
[----:B------:R-:W-:Y:S01]  /*2a40*/  FFMA.FTZ R6, -R155, R155, 1 ;  /* 0x3f8000009b067423 */ /* 0x000fe2000001019b */
[--C-:B------:R-:W-:Y:S01]  /*2a50*/  FFMA.FTZ R127, R127, UR14, -R10.reuse ;  /* 0x0000000e7f7f7c23 */ /* 0x100fe2000801080a */
[----:B------:R-:W-:Y:S01]  /*2a60*/  FSEL R214, R222, -INF , P2 ;  /* 0xff800000ded67808 */ /* 0x000fe20001000000 */
[----:B------:R-:W-:Y:S01]  /*2a70*/  FMUL.FTZ R155, R154, R153 ;  /* 0x000000999a9b7220 */ /* 0x000fe20000410000 */
[----:B--2---:R-:W-:Y:S01]  /*2a80*/  FFMA.FTZ R120, R7, UR14, -R10 ;  /* 0x0000000e07787c23 */ /* 0x004fe2000801080a */
[----:B------:R-:W-:Y:S01]  /*2a90*/  FMUL.FTZ R7, R167, R212 ;  /* 0x000000d4a7077220 */ /* 0x000fe20000410000 */
[----:B------:R-:W-:Y:S01]  /*2aa0*/  FMUL.FTZ R10, R168, R213 ;  /* 0x000000d5a80a7220 */ /* 0x000fe20000410000 */
[----:B------:R2:W3:Y:S01]  /*2ab0*/  MUFU.EX2 R124, R208 ;  /* 0x000000d0007c7308 */ /* 0x0004e20000000800 */
[----:B------:R-:W-:Y:S01]  /*2ac0*/  FSEL R212, R173, -INF , P2 ;  /* 0xff800000add47808 */ /* 0x000fe20001000000 */
[----:B------:R-:W-:Y:S01]  /*2ad0*/  FMUL.FTZ R154, R6, R7 ;  /* 0x00000007069a7220 */ /* 0x000fe20000410000 */
[----:B------:R-:W-:Y:S01]  /*2ae0*/  FMUL.FTZ R7, R171, R210 ;  /* 0x000000d2ab077220 */ /* 0x000fe20000410000 */
[----:B------:R-:W-:Y:S01]  /*2af0*/  FMUL.FTZ R153, R157, R10 ;  /* 0x0000000a9d997220 */ /* 0x000fe20000410000 */
[----:B------:R-:W-:Y:S01]  /*2b00*/  FSEL R10, R175, -INF , P1 ;  /* 0xff800000af0a7808 */ /* 0x000fe20000800000 */
[----:B------:R-:W-:Y:S01]  /*2b10*/  FFMA.FTZ R212, R212, UR14, -R11 ;  /* 0x0000000ed4d47c23 */ /* 0x000fe2000801080b */
[----:B------:R-:W-:Y:S01]  /*2b20*/  FSEL R157, R178, -INF , P1 ;  /* 0xff800000b29d7808 */ /* 0x000fe20000800000 */
[----:B------:R4:W5:Y:S01]  /*2b30*/  MUFU.EX2 R20, R225 ;  /* 0x000000e100147308 */ /* 0x0009620000000800 */
[----:B--2---:R-:W-:Y:S01]  /*2b40*/  FFMA.FTZ R208, -R159, R159, 1 ;  /* 0x3f8000009fd07423 */ /* 0x004fe2000001019f */
[----:B------:R-:W-:Y:S01]  /*2b50*/  FSEL R159, R176, -INF , P2 ;  /* 0xff800000b09f7808 */ /* 0x000fe20001000000 */
[----:B------:R-:W-:Y:S01]  /*2b60*/  FFMA.FTZ R210, -R158, R158, 1 ;  /* 0x3f8000009ed27423 */ /* 0x000fe2000001019e */
[--C-:B------:R-:W-:Y:S01]  /*2b70*/  FFMA.FTZ R157, R157, UR14, -R8.reuse ;  /* 0x0000000e9d9d7c23 */ /* 0x100fe20008010808 */
[----:B------:R-:W-:Y:S01]  /*2b80*/  FMUL.FTZ R208, R208, R7 ;  /* 0x00000007d0d07220 */ /* 0x000fe20000410000 */
[----:B------:R-:W-:Y:S01]  /*2b90*/  FFMA.FTZ R214, R214, UR14, -R9 ;  /* 0x0000000ed6d67c23 */ /* 0x000fe20008010809 */
[----:B------:R-:W2:Y:S01]  /*2ba0*/  LDS.64 R6, [R22+0x1e260] ;  /* 0x01e2600016067984 */ /* 0x000ea20000000a00 */
[----:B------:R-:W-:Y:S01]  /*2bb0*/  FFMA.FTZ R159, R159, UR14, -R8 ;  /* 0x0000000e9f9f7c23 */ /* 0x000fe20008010808 */
[----:B----4-:R-:W-:Y:S01]  /*2bc0*/  FFMA.FTZ R225, R10, UR14, -R11 ;  /* 0x0000000e0ae17c23 */ /* 0x010fe2000801080b */
[--C-:B-1----:R-:W-:Y:S01]  /*2bd0*/  FADD.FTZ R11, R128, -R12.reuse ;  /* 0x8000000c800b7221 */ /* 0x102fe20000010000 */
[--C-:B------:R-:W-:Y:S01]  /*2be0*/  FADD.FTZ R10, R129, -R13.reuse ;  /* 0x8000000d810a7221 */ /* 0x100fe20000010000 */
[----:B------:R-:W-:Y:S01]  /*2bf0*/  FADD.FTZ R128, R131, -R13 ;  /* 0x8000000d83807221 */ /* 0x000fe20000010000 */
[----:B------:R-:W-:Y:S01]  /*2c00*/  FSEL R8, R179, -INF , P1 ;  /* 0xff800000b3087808 */ /* 0x000fe20000800000 */
[----:B------:R-:W-:Y:S01]  /*2c10*/  FMUL.FTZ R11, R162, R11 ;  /* 0x0000000ba20b7220 */ /* 0x000fe20000410000 */
[----:B------:R-:W-:Y:S01]  /*2c20*/  FMUL.FTZ R129, R163, R10 ;  /* 0x0000000aa3817220 */ /* 0x000fe20000410000 */
[----:B------:R-:W-:Y:S01]  /*2c30*/  FADD.FTZ R227, R130, -R12 ;  /* 0x8000000c82e37221 */ /* 0x000fe20000010000 */
[----:B------:R1:W-:Y:S01]  /*2c40*/  MUFU.EX2 R13, R120 ;  /* 0x00000078000d7308 */ /* 0x0003e20000000800 */
[----:B------:R-:W-:Y:S01]  /*2c50*/  FMUL.FTZ R131, R156, R11 ;  /* 0x0000000b9c837220 */ /* 0x000fe20000410000 */
[----:B------:R-:W-:Y:S01]  /*2c60*/  FFMA.FTZ R213, R8, UR14, -R9 ;  /* 0x0000000e08d57c23 */ /* 0x000fe20008010809 */
[----:B------:R-:W4:Y:S01]  /*2c70*/  LDS.64 R10, [R22+0x1e280] ;  /* 0x01e28000160a7984 */ /* 0x000f220000000a00 */
[----:B------:R-:W-:Y:S01]  /*2c80*/  FMUL.FTZ R210, R210, R129 ;  /* 0x00000081d2d27220 */ /* 0x000fe20000410000 */
[----:B------:R-:W-:Y:S01]  /*2c90*/  FSEL R9, R180, -INF , P2 ;  /* 0xff800000b4097808 */ /* 0x000fe20001000000 */
[----:B------:R-:W-:Y:S01]  /*2ca0*/  FFMA.FTZ R8, -R161, R161, 1 ;  /* 0x3f800000a1087423 */ /* 0x000fe200000101a1 */
[----:B------:R-:W-:Y:S01]  /*2cb0*/  FSEL R129, R182, -INF , P1 ;  /* 0xff800000b6817808 */ /* 0x000fe20000800000 */
[----:B------:R-:W-:Y:S01]  /*2cc0*/  FMUL.FTZ R161, R174, R227 ;  /* 0x000000e3aea17220 */ /* 0x000fe20000410000 */
[----:B------:R-:W-:Y:S01]  /*2cd0*/  FMUL.FTZ R227, R177, R128 ;  /* 0x00000080b1e37220 */ /* 0x000fe20000410000 */
[--C-:B-1----:R-:W-:Y:S01]  /*2ce0*/  FFMA.FTZ R120, R9, UR14, -R4.reuse ;  /* 0x0000000e09787c23 */ /* 0x102fe20008010804 */
[----:B------:R-:W-:Y:S01]  /*2cf0*/  MUFU.EX2 R12, R127 ;  /* 0x0000007f000c7308 */ /* 0x000fe20000000800 */
[----:B------:R-:W-:Y:S01]  /*2d00*/  FFMA.FTZ R156, R129, UR14, -R4 ;  /* 0x0000000e819c7c23 */ /* 0x000fe20008010804 */
[----:B------:R-:W-:Y:S01]  /*2d10*/  FSEL R4, R223, -INF , P1 ;  /* 0xff800000df047808 */ /* 0x000fe20000800000 */
[----:B------:R-:W-:Y:S01]  /*2d20*/  FMUL.FTZ R161, R160, R161 ;  /* 0x000000a1a0a17220 */ /* 0x000fe20000410000 */
[----:B------:R-:W-:Y:S01]  /*2d30*/  FMUL.FTZ R160, R8, R227 ;  /* 0x000000e308a07220 */ /* 0x000fe20000410000 */
[----:B------:R-:W-:Y:S01]  /*2d40*/  FSEL R158, R181, -INF , P2 ;  /* 0xff800000b59e7808 */ /* 0x000fe20001000000 */
[----:B------:R-:W1:Y:S01]  /*2d50*/  LDS.64 R8, [R22+0x1e2a0] ;  /* 0x01e2a00016087984 */ /* 0x000e620000000a00 */
[----:B------:R-:W-:Y:S01]  /*2d60*/  FFMA.FTZ R215, -R215, R215, 1 ;  /* 0x3f800000d7d77423 */ /* 0x000fe200000101d7 */
[----:B------:R3:W-:Y:S01]  /*2d70*/  MUFU.EX2 R127, R212 ;  /* 0x000000d4007f7308 */ /* 0x0007e20000000800 */
[----:B------:R-:W-:Y:S01]  /*2d80*/  FFMA.FTZ R216, -R216, R216, 1 ;  /* 0x3f800000d8d87423 */ /* 0x000fe200000101d8 */
[--C-:B------:R-:W-:Y:S01]  /*2d90*/  FFMA.FTZ R158, R158, UR14, -R5.reuse ;  /* 0x0000000e9e9e7c23 */ /* 0x100fe20008010805 */
[----:B------:R-:W-:Y:S01]  /*2da0*/  FFMA.FTZ R217, -R217, R217, 1 ;  /* 0x3f800000d9d97423 */ /* 0x000fe200000101d9 */
[----:B------:R-:W-:Y:S01]  /*2db0*/  FFMA.FTZ R172, -R172, R172, 1 ;  /* 0x3f800000acac7423 */ /* 0x000fe200000101ac */
[----:B------:R-:W-:Y:S01]  /*2dc0*/  FFMA.FTZ R176, -R176, R176, 1 ;  /* 0x3f800000b0b07423 */ /* 0x000fe200000101b0 */
[----:B------:R-:W-:Y:S01]  /*2dd0*/  FFMA.FTZ R178, -R178, R178, 1 ;  /* 0x3f800000b2b27423 */ /* 0x000fe200000101b2 */
[----:B------:R-:W-:Y:S01]  /*2de0*/  FFMA.FTZ R222, -R222, R222, 1 ;  /* 0x3f800000dede7423 */ /* 0x000fe200000101de */
[----:B------:R-:W5:Y:S01]  /*2df0*/  MUFU.EX2 R21, R21 ;  /* 0x0000001500157308 */ /* 0x000f620000000800 */
[----:B---3--:R-:W-:Y:S01]  /*2e00*/  FFMA.FTZ R212, R4, UR14, -R5 ;  /* 0x0000000e04d47c23 */ /* 0x008fe20008010805 */
[----:B------:R-:W-:Y:S01]  /*2e10*/  FFMA.FTZ R179, -R179, R179, 1 ;  /* 0x3f800000b3b37423 */ /* 0x000fe200000101b3 */
[--C-:B--2---:R-:W-:Y:S01]  /*2e20*/  FADD.FTZ R4, R133, -R7.reuse ;  /* 0x8000000785047221 */ /* 0x104fe20000010000 */
[----:B------:R-:W-:Y:S01]  /*2e30*/  FADD.FTZ R7, R135, -R7 ;  /* 0x8000000787077221 */ /* 0x000fe20000010000 */
[----:B------:R-:W-:Y:S01]  /*2e40*/  FFMA.FTZ R135, -R165, R165, 1 ;  /* 0x3f800000a5877423 */ /* 0x000fe200000101a5 */
[--C-:B------:R-:W-:Y:S01]  /*2e50*/  FADD.FTZ R227, R132, -R6.reuse ;  /* 0x8000000684e37221 */ /* 0x100fe20000010000 */
[----:B------:R-:W-:Y:S01]  /*2e60*/  FMUL.FTZ R4, R211, R4 ;  /* 0x00000004d3047220 */ /* 0x000fe20000410000 */
[----:B------:R-:W2:Y:S01]  /*2e70*/  MUFU.EX2 R126, R126 ;  /* 0x0000007e007e7308 */ /* 0x000ea20000000800 */
[----:B------:R-:W-:Y:S01]  /*2e80*/  FADD.FTZ R6, R134, -R6 ;  /* 0x8000000686067221 */ /* 0x000fe20000010000 */
[----:B------:R-:W-:Y:S01]  /*2e90*/  FMUL.FTZ R7, R124, R7 ;  /* 0x000000077c077220 */ /* 0x000fe20000410000 */
[----:B------:R-:W-:Y:S01]  /*2ea0*/  FMUL.FTZ R135, R135, R4 ;  /* 0x0000000487877220 */ /* 0x000fe20000410000 */
[----:B------:R-:W-:Y:S01]  /*2eb0*/  FFMA.FTZ R134, -R164, R164, 1 ;  /* 0x3f800000a4867423 */ /* 0x000fe200000101a4 */
[----:B------:R-:W3:Y:S01]  /*2ec0*/  LDS.64 R4, [R22+0x1e2c0] ;  /* 0x01e2c00016047984 */ /* 0x000ee20000000a00 */
[----:B------:R-:W-:Y:S01]  /*2ed0*/  FMUL.FTZ R6, R15, R6 ;  /* 0x000000060f067220 */ /* 0x000fe20000410000 */
[----:B------:R-:W-:Y:S01]  /*2ee0*/  FFMA.FTZ R164, -R218, R218, 1 ;  /* 0x3f800000daa47423 */ /* 0x000fe200000101da */
[----:B------:R4:W-:Y:S01]  /*2ef0*/  MUFU.EX2 R129, R159 ;  /* 0x0000009f00817308 */ /* 0x0009e20000000800 */
[----:B------:R-:W-:Y:S01]  /*2f00*/  FMUL.FTZ R227, R14, R227 ;  /* 0x000000e30ee37220 */ /* 0x000fe20000410000 */
[----:B------:R-:W-:Y:S01]  /*2f10*/  FMUL.FTZ R133, R215, R6 ;  /* 0x00000006d7857220 */ /* 0x000fe20000410000 */
[----:B------:R-:W-:Y:S01]  /*2f20*/  FFMA.FTZ R180, -R180, R180, 1 ;  /* 0x3f800000b4b47423 */ /* 0x000fe200000101b4 */
[----:B------:R-:W-:Y:S01]  /*2f30*/  FFMA.FTZ R182, -R182, R182, 1 ;  /* 0x3f800000b6b67423 */ /* 0x000fe200000101b6 */
[----:B------:R-:W-:Y:S01]  /*2f40*/  FFMA.FTZ R181, -R181, R181, 1 ;  /* 0x3f800000b5b57423 */ /* 0x000fe200000101b5 */
[----:B------:R-:W-:Y:S01]  /*2f50*/  FFMA.FTZ R223, -R223, R223, 1 ;  /* 0x3f800000dfdf7423 */ /* 0x000fe200000101df */
[----:B------:R-:W-:Y:S01]  /*2f60*/  FMUL.FTZ R134, R134, R227 ;  /* 0x000000e386867220 */ /* 0x000fe20000410000 */
[----:B------:R2:W-:Y:S01]  /*2f70*/  MUFU.EX2 R130, R157 ;  /* 0x0000009d00827308 */ /* 0x0005e20000000800 */
[--C-:B----4-:R-:W-:Y:S01]  /*2f80*/  FADD.FTZ R159, R136, -R10.reuse ;  /* 0x8000000a889f7221 */ /* 0x110fe20000010000 */
[----:B------:R-:W-:Y:S01]  /*2f90*/  FMUL.FTZ R136, R216, R7 ;  /* 0x00000007d8887220 */ /* 0x000fe20000410000 */
[----:B------:R-:W-:Y:S01]  /*2fa0*/  FADD.FTZ R10, R138, -R10 ;  /* 0x8000000a8a0a7221 */ /* 0x000fe20000010000 */
[--C-:B------:R-:W-:Y:S01]  /*2fb0*/  FADD.FTZ R7, R139, -R11.reuse ;  /* 0x8000000b8b077221 */ /* 0x100fe20000010000 */
[----:B-----5:R-:W-:Y:S01]  /*2fc0*/  FMUL.FTZ R6, R20, R159 ;  /* 0x0000009f14067220 */ /* 0x020fe20000410000 */
[----:B------:R-:W-:Y:S01]  /*2fd0*/  FADD.FTZ R216, R137, -R11 ;  /* 0x8000000b89d87221 */ /* 0x000fe20000010000 */
[----:B------:R-:W-:Y:S01]  /*2fe0*/  FFMA.FTZ R138, -R219, R219, 1 ;  /* 0x3f800000db8a7423 */ /* 0x000fe200000101db */
[----:B------:R-:W4:Y:S01]  /*2ff0*/  MUFU.EX2 R125, R125 ;  /* 0x0000007d007d7308 */ /* 0x000f220000000800 */
[----:B--2---:R-:W-:Y:S01]  /*3000*/  FMUL.FTZ R157, R21, R10 ;  /* 0x0000000a159d7220 */ /* 0x004fe20000410000 */
[----:B------:R-:W-:Y:S01]  /*3010*/  FMUL.FTZ R137, R217, R6 ;  /* 0x00000006d9897220 */ /* 0x000fe20000410000 */
[----:B------:R-:W-:Y:S01]  /*3020*/  FMUL.FTZ R10, R126, R7 ;  /* 0x000000077e0a7220 */ /* 0x000fe20000410000 */
[--C-:B-1----:R-:W-:Y:S01]  /*3030*/  FADD.FTZ R142, R142, -R8.reuse ;  /* 0x800000088e8e7221 */ /* 0x102fe20000010000 */
[----:B------:R1:W2:Y:S01]  /*3040*/  LDS.64 R6, [R22+0x1e2e0] ;  /* 0x01e2e00016067984 */ /* 0x0002a20000000a00 */
[----:B------:R-:W-:Y:S01]  /*3050*/  FMUL.FTZ R138, R138, R157 ;  /* 0x0000009d8a8a7220 */ /* 0x000fe20000410000 */
[----:B------:R-:W-:Y:S01]  /*3060*/  FADD.FTZ R157, R140, -R8 ;  /* 0x800000088c9d7221 */ /* 0x000fe20000010000 */
[----:B------:R-:W5:Y:S01]  /*3070*/  MUFU.EX2 R128, R225 ;  /* 0x000000e100807308 */ /* 0x000f620000000800 */
[----:B------:R-:W-:Y:S01]  /*3080*/  FFMA.FTZ R139, -R220, R220, 1 ;  /* 0x3f800000dc8b7423 */ /* 0x000fe200000101dc */
[----:B------:R-:W-:Y:S01]  /*3090*/  FFMA.FTZ R140, -R221, R221, 1 ;  /* 0x3f800000dd8c7423 */ /* 0x000fe200000101dd */
[----:B------:R-:W-:Y:S01]  /*30a0*/  FMUL.FTZ R157, R12, R157 ;  /* 0x0000009d0c9d7220 */ /* 0x000fe20000410000 */
[----:B------:R-:W-:Y:S01]  /*30b0*/  F2FP.F16.F32.PACK_AB R177, R177, R174 ;  /* 0x000000aeb1b1723e */ /* 0x000fe200000000ff */
[----:B------:R-:W-:-:S02]  /*30c0*/  FMUL.FTZ R139, R139, R10 ;  /* 0x0000000a8b8b7220 */ /* 0x000fc40000410000 */
[----:B-1----:R-:W-:Y:S01]  /*30d0*/  FMUL.FTZ R22, R172, R157 ;  /* 0x0000009dac167220 */ /* 0x002fe20000410000 */
[----:B------:R1:W5:Y:S01]  /*30e0*/  MUFU.EX2 R132, R214 ;  /* 0x000000d600847308 */ /* 0x0003620000000800 */
[----:B----4-:R-:W-:-:S04]  /*30f0*/  FMUL.FTZ R159, R125, R216 ;  /* 0x000000d87d9f7220 */ /* 0x010fc80000410000 */
[----:B------:R-:W-:Y:S01]  /*3100*/  FMUL.FTZ R164, R164, R159 ;  /* 0x0000009fa4a47220 */ /* 0x000fe20000410000 */
[--C-:B------:R-:W-:Y:S01]  /*3110*/  FADD.FTZ R159, R143, -R9.reuse ;  /* 0x800000098f9f7221 */ /* 0x100fe20000010000 */
[--C-:B---3--:R-:W-:Y:S01]  /*3120*/  FADD.FTZ R144, R144, -R4.reuse ;  /* 0x8000000490907221 */ /* 0x108fe20000010000 */
[----:B------:R5:W-:Y:S01]  /*3130*/  MUFU.EX2 R10, R120 ;  /* 0x00000078000a7308 */ /* 0x000be20000000800 */
[----:B-1----:R-:W-:Y:S01]  /*3140*/  FADD.FTZ R214, R141, -R9 ;  /* 0x800000098dd67221 */ /* 0x002fe20000010000 */
[----:B------:R-:W-:Y:S01]  /*3150*/  FMUL.FTZ R9, R13, R142 ;  /* 0x0000008e0d097220 */ /* 0x000fe20000410000 */
[----:B------:R-:W-:Y:S01]  /*3160*/  FADD.FTZ R157, R146, -R4 ;  /* 0x80000004929d7221 */ /* 0x000fe20000010000 */
[--C-:B------:R-:W-:Y:S01]  /*3170*/  FADD.FTZ R4, R147, -R5.reuse ;  /* 0x8000000593047221 */ /* 0x100fe20000010000 */
[----:B------:R-:W-:Y:S01]  /*3180*/  FFMA.FTZ R143, -R175, R175, 1 ;  /* 0x3f800000af8f7423 */ /* 0x000fe200000101af */
[----:B------:R-:W-:Y:S01]  /*3190*/  FMUL.FTZ R140, R140, R9 ;  /* 0x000000098c8c7220 */ /* 0x000fe20000410000 */
[----:B------:R-:W-:Y:S01]  /*31a0*/  FMUL.FTZ R157, R130, R157 ;  /* 0x0000009d829d7220 */ /* 0x000fe20000410000 */
[----:B------:R-:W1:Y:S01]  /*31b0*/  MUFU.EX2 R11, R213 ;  /* 0x000000d5000b7308 */ /* 0x000e620000000800 */
[----:B-----5:R-:W-:Y:S01]  /*31c0*/  FMUL.FTZ R120, R128, R159 ;  /* 0x0000009f80787220 */ /* 0x020fe20000410000 */
[----:B------:R-:W-:Y:S01]  /*31d0*/  FADD.FTZ R159, R145, -R5 ;  /* 0x80000005919f7221 */ /* 0x000fe20000010000 */
[----:B------:R-:W-:Y:S01]  /*31e0*/  FMUL.FTZ R145, R129, R144 ;  /* 0x0000009081917220 */ /* 0x000fe20000410000 */
[----:B------:R-:W-:Y:S01]  /*31f0*/  FFMA.FTZ R141, -R173, R173, 1 ;  /* 0x3f800000ad8d7423 */ /* 0x000fe200000101ad */
[----:B------:R-:W-:Y:S01]  /*3200*/  FMUL.FTZ R143, R143, R120 ;  /* 0x000000788f8f7220 */ /* 0x000fe20000410000 */
[----:B------:R-:W-:Y:S01]  /*3210*/  FMUL.FTZ R159, R132, R159 ;  /* 0x0000009f849f7220 */ /* 0x000fe20000410000 */
[----:B------:R-:W-:Y:S01]  /*3220*/  FMUL.FTZ R144, R176, R145 ;  /* 0x00000091b0907220 */ /* 0x000fe20000410000 */
[----:B------:R-:W3:Y:S01]  /*3230*/  MUFU.EX2 R8, R156 ;  /* 0x0000009c00087308 */ /* 0x000ee20000000800 */
[----:B------:R-:W-:Y:S01]  /*3240*/  FMUL.FTZ R145, R178, R157 ;  /* 0x0000009db2917220 */ /* 0x000fe20000410000 */
[----:B------:R-:W-:Y:S01]  /*3250*/  FMUL.FTZ R147, R222, R159 ;  /* 0x0000009fde937220 */ /* 0x000fe20000410000 */
[----:B------:R-:W-:Y:S01]  /*3260*/  FMUL.FTZ R214, R127, R214 ;  /* 0x000000d67fd67220 */ /* 0x000fe20000410000 */
[----:B------:R-:W-:Y:S01]  /*3270*/  F2FP.F16.F32.PACK_AB R176, R163, R162 ;  /* 0x000000a2a3b0723e */ /* 0x000fe200000000ff */
[--C-:B--2---:R-:W-:Y:S01]  /*3280*/  FADD.FTZ R157, R148, -R6.reuse ;  /* 0x80000006949d7221 */ /* 0x104fe20000010000 */
[----:B------:R-:W-:Y:S01]  /*3290*/  FADD.FTZ R159, R150, -R6 ;  /* 0x80000006969f7221 */ /* 0x000fe20000010000 */
[--C-:B------:R-:W-:Y:S01]  /*32a0*/  FADD.FTZ R6, R149, -R7.reuse ;  /* 0x8000000795067221 */ /* 0x100fe20000010000 */
[----:B------:R2:W4:Y:S01]  /*32b0*/  MUFU.EX2 R9, R158 ;  /* 0x0000009e00097308 */ /* 0x0005220000000800 */
[----:B------:R-:W-:Y:S01]  /*32c0*/  FADD.FTZ R120, R151, -R7 ;  /* 0x8000000797787221 */ /* 0x000fe20000010000 */
[----:B------:R-:W-:-:S02]  /*32d0*/  IMAD.U32 R7, RZ, RZ, UR6 ;  /* 0x00000006ff077e24 */ /* 0x000fc4000f8e00ff */
[----:B-1----:R-:W-:Y:S01]  /*32e0*/  FMUL.FTZ R4, R11, R4 ;  /* 0x000000040b047220 */ /* 0x002fe20000410000 */
[----:B------:R-:W-:Y:S01]  /*32f0*/  FMUL.FTZ R157, R10, R157 ;  /* 0x0000009d0a9d7220 */ /* 0x000fe20000410000 */
[----:B------:R-:W-:Y:S01]  /*3300*/  FMUL.FTZ R141, R141, R214 ;  /* 0x000000d68d8d7220 */ /* 0x000fe20000410000 */
[----:B------:R-:W-:Y:S02]  /*3310*/  IMAD R7, R7, 0x2000, R0 ;  /* 0x0000200007077824 */ /* 0x000fe400078e0200 */
[----:B------:R-:W-:Y:S01]  /*3320*/  FMUL.FTZ R4, R179, R4 ;  /* 0x00000004b3047220 */ /* 0x000fe20000410000 */
[----:B------:R-:W1:Y:S01]  /*3330*/  MUFU.EX2 R5, R212 ;  /* 0x000000d400057308 */ /* 0x000e620000000800 */
[----:B---3--:R-:W-:Y:S01]  /*3340*/  FMUL.FTZ R159, R8, R159 ;  /* 0x0000009f089f7220 */ /* 0x008fe20000410000 */
[----:B------:R-:W-:Y:S01]  /*3350*/  FMUL.FTZ R146, R180, R157 ;  /* 0x0000009db4927220 */ /* 0x000fe20000410000 */
[----:B------:R-:W-:Y:S01]  /*3360*/  F2FP.F16.F32.PACK_AB R156, R152, R121 ;  /* 0x00000079989c723e */ /* 0x000fe200000000ff */
[----:B------:R-:W-:-:S02]  /*3370*/  IMAD R7, R7, 0x2, R18 ;  /* 0x0000000207077824 */ /* 0x000fc400078e0212 */
[----:B------:R-:W-:Y:S01]  /*3380*/  FMUL.FTZ R182, R182, R159 ;  /* 0x0000009fb6b67220 */ /* 0x000fe20000410000 */
[----:B------:R-:W-:Y:S02]  /*3390*/  F2FP.F16.F32.PACK_AB R157, R122, R123 ;  /* 0x0000007b7a9d723e */ /* 0x000fe400000000ff */
[----:B--2---:R-:W-:Y:S01]  /*33a0*/  F2FP.F16.F32.PACK_AB R158, R154, R155 ;  /* 0x0000009b9a9e723e */ /* 0x004fe200000000ff */
[----:B----4-:R-:W-:Y:S01]  /*33b0*/  FMUL.FTZ R6, R9, R6 ;  /* 0x0000000609067220 */ /* 0x010fe20000410000 */
[----:B------:R-:W-:Y:S02]  /*33c0*/  F2FP.F16.F32.PACK_AB R159, R208, R153 ;  /* 0x00000099d09f723e */ /* 0x000fe400000000ff */
[----:B------:R-:W-:Y:S01]  /*33d0*/  F2FP.F16.F32.PACK_AB R152, R210, R131 ;  /* 0x00000083d298723e */ /* 0x000fe200000000ff */
[----:B------:R-:W-:Y:S01]  /*33e0*/  FMUL.FTZ R181, R181, R6 ;  /* 0x00000006b5b57220 */ /* 0x000fe20000410000 */
[----:B------:R-:W-:Y:S01]  /*33f0*/  F2FP.F16.F32.PACK_AB R153, R160, R161 ;  /* 0x000000a1a099723e */ /* 0x000fe200000000ff */
[----:B------:R2:W-:Y:S01]  /*3400*/  STSM.16.MT88.4 [R7+0x1e800], R156 ;  /* 0x01e8009c07007844 */ /* 0x0005e20000004200 */
[----:B------:R-:W-:Y:S01]  /*3410*/  F2FP.F16.F32.PACK_AB R154, R135, R134 ;  /* 0x00000086879a723e */ /* 0x000fe200000000ff */
[----:B-1----:R-:W-:Y:S01]  /*3420*/  FMUL.FTZ R120, R5, R120 ;  /* 0x0000007805787220 */ /* 0x002fe20000410000 */
[----:B------:R-:W-:-:S02]  /*3430*/  F2FP.F16.F32.PACK_AB R155, R136, R133 ;  /* 0x00000085889b723e */ /* 0x000fc400000000ff */
[----:B------:R-:W-:Y:S01]  /*3440*/  F2FP.F16.F32.PACK_AB R148, R164, R137 ;  /* 0x00000089a494723e */ /* 0x000fe200000000ff */
[----:B------:R-:W-:Y:S01]  /*3450*/  FMUL.FTZ R223, R223, R120 ;  /* 0x00000078dfdf7220 */ /* 0x000fe20000410000 */
[----:B------:R-:W-:Y:S01]  /*3460*/  F2FP.F16.F32.PACK_AB R149, R139, R138 ;  /* 0x0000008a8b95723e */ /* 0x000fe200000000ff */
[----:B------:R2:W-:Y:S01]  /*3470*/  STSM.16.MT88.4 [R7+0x1f000], R152 ;  /* 0x01f0009807007844 */ /* 0x0005e20000004200 */
[----:B------:R-:W-:Y:S02]  /*3480*/  F2FP.F16.F32.PACK_AB R150, R141, R22 ;  /* 0x000000168d96723e */ /* 0x000fe400000000ff */
[----:B------:R-:W-:Y:S02]  /*3490*/  F2FP.F16.F32.PACK_AB R151, R143, R140 ;  /* 0x0000008c8f97723e */ /* 0x000fe400000000ff */
[----:B------:R-:W-:Y:S02]  /*34a0*/  F2FP.F16.F32.PACK_AB R144, R147, R144 ;  /* 0x000000909390723e */ /* 0x000fe400000000ff */
[----:B------:R-:W-:Y:S01]  /*34b0*/  F2FP.F16.F32.PACK_AB R145, R4, R145 ;  /* 0x000000910491723e */ /* 0x000fe200000000ff */
[----:B------:R2:W-:Y:S01]  /*34c0*/  STSM.16.MT88.4 [R7+0x1f800], R148 ;  /* 0x01f8009407007844 */ /* 0x0005e20000004200 */
[----:B------:R-:W-:Y:S01]  /*34d0*/  F2FP.F16.F32.PACK_AB R146, R181, R146 ;  /* 0x00000092b592723e */ /* 0x000fe200000000ff */
[----:B------:R-:W-:Y:S01]  /*34e0*/  IMAD R4, R209, 0x1000, R18 ;  /* 0x00001000d1047824 */ /* 0x000fe200078e0212 */
[----:B------:R-:W-:-:S02]  /*34f0*/  F2FP.F16.F32.PACK_AB R147, R223, R182 ;  /* 0x000000b6df93723e */ /* 0x000fc400000000ff */
[----:B------:R-:W-:Y:S02]  /*3500*/  F2FP.F16.F32.PACK_AB R120, R183, R224 ;  /* 0x000000e0b778723e */ /* 0x000fe400000000ff */
[----:B------:R-:W-:Y:S01]  /*3510*/  F2FP.F16.F32.PACK_AB R121, R170, R169 ;  /* 0x000000a9aa79723e */ /* 0x000fe200000000ff */
[----:B------:R2:W-:Y:S01]  /*3520*/  STSM.16.MT88.4 [R7+0x20000], R144 ;  /* 0x0200009007007844 */ /* 0x0005e20000004200 */
[----:B------:R-:W-:Y:S02]  /*3530*/  F2FP.F16.F32.PACK_AB R122, R167, R166 ;  /* 0x000000a6a77a723e */ /* 0x000fe400000000ff */
[----:B------:R-:W-:Y:S02]  /*3540*/  F2FP.F16.F32.PACK_AB R123, R171, R168 ;  /* 0x000000a8ab7b723e */ /* 0x000fe400000000ff */
[----:B------:R-:W-:Y:S02]  /*3550*/  F2FP.F16.F32.PACK_AB R178, R211, R14 ;  /* 0x0000000ed3b2723e */ /* 0x000fe400000000ff */
[----:B------:R-:W-:Y:S01]  /*3560*/  WARPGROUP.ARRIVE ;  /* 0x00000000000079c5 */ /* 0x000fe20000000000 */
[----:B------:R-:W-:-:S02]  /*3570*/  F2FP.F16.F32.PACK_AB R179, R124, R15 ;  /* 0x0000000f7cb3723e */ /* 0x000fc400000000ff */
[----:B------:R-:W-:Y:S02]  /*3580*/  F2FP.F16.F32.PACK_AB R132, R132, R129 ;  /* 0x000000818484723e */ /* 0x000fe400000000ff */
[----:B------:R-:W-:Y:S01]  /*3590*/  F2FP.F16.F32.PACK_AB R133, R11, R130 ;  /* 0x000000820b85723e */ /* 0x000fe200000000ff */
[----:B------:R-:W-:Y:S01]  /*35a0*/  HGMMA.64x96x16.F32 R24, R120, gdesc[UR16].tnspB, R24, gsb0 ;  /* 0x4160001078187df0 */ /* 0x000fe20008000818 */
[----:B------:R-:W-:Y:S01]  /*35b0*/  UMOV UR18, UR12 ;  /* 0x0000000c00127c82 */ /* 0x000fe20008000000 */
[----:B------:R-:W-:Y:S01]  /*35c0*/  UMOV UR19, 0x80000020 ;  /* 0x8000002000137882 */ /* 0x000fe20000000000 */
[----:B------:R-:W-:Y:S01]  /*35d0*/  UIADD3 UR12, UR10, 0x80, URZ ;  /* 0x000000800a0c7890 */ /* 0x000fe2000fffe03f */
[----:B------:R-:W-:Y:S02]  /*35e0*/  F2FP.F16.F32.PACK_AB R134, R9, R10 ;  /* 0x0000000a0986723e */ /* 0x000fe400000000ff */
[----:B------:R-:W-:Y:S02]  /*35f0*/  F2FP.F16.F32.PACK_AB R135, R5, R8 ;  /* 0x000000080587723e */ /* 0x000fe400000000ff */
        /* <DEDUP_REMOVED lines=185> */
[----:B--2---:R-:W-:Y:S05]  /*4190*/  @!P0 BRA `(.L_x_353) ;  /* 0x0000000000048947 */ /* 0x004fea0003800000 */
[----:B------:R-:W-:Y:S01]  /*41a0*/  BPT.TRAP 0x1 ;  /* 0x000000040000795c */ /* 0x000fe20000300000 */
.L_x_353:
        /* <DEDUP_REMOVED lines=48> */
.L_x_354:
        /* <DEDUP_REMOVED lines=16> */
.L_x_344:
[----:B------:R-:W2:Y:S01]  /*45b0*/  S2UR UR7, SR_CTAID.Y ;  /* 0x00000000000779c3 */ /* 0x000ea20000002600 */
[----:B------:R-:W-:Y:S01]  /*45c0*/  ULDC UR6, c[0x0][0x850] ;  /* 0x0002140000067ab9 */ /* 0x000fe20000000800 */
[----:B------:R-:W3:Y:S01]  /*45d0*/  S2R R0, SR_TID.X ;  /* 0x0000000000007919 */ /* 0x000ee20000002100 */
[----:B------:R-:W-:Y:S01]  /*45e0*/  UISETP.NE.AND UP0, UPT, UR6, 0x1, UPT ;  /* 0x000000010600788c */ /* 0x000fe2000bf05270 */
[----:B------:R-:W-:Y:S01]  /*45f0*/  IMAD R23, R16, 0x1800, R23 ;  /* 0x0000180010177824 */ /* 0x000fe200078e0217 */
[----:B------:R-:W-:Y:S01]  /*4600*/  ULDC.64 UR14, c[0x0][0x818] ;  /* 0x00020600000e7ab9 */ /* 0x000fe20000000a00 */
[----:B------:R-:W-:Y:S01]  /*4610*/  ULDC UR12, c[0x0][0x870] ;  /* 0x00021c00000c7ab9 */ /* 0x000fe20000000800 */
[----:B------:R-:W-:Y:S01]  /*4620*/  ULDC.64 UR18, c[0x0][0x840] ;  /* 0x0002100000127ab9 */ /* 0x000fe20000000a00 */
[----:B------:R-:W5:Y:S01]  /*4630*/  S2UR UR17, SR_CTAID.X ;  /* 0x00000000001179c3 */ /* 0x000f620000002500 */
[----:B------:R-:W-:Y:S01]  /*4640*/  ULDC.64 UR20, c[0x0][0x868] ;  /* 0x00021a0000147ab9 */ /* 0x000fe20000000a00 */
[----:B------:R-:W-:-:S06]  /*4650*/  IMAD R23, R23, 0x4, R18 ;  /* 0x0000000417177824 */ /* 0x000fcc00078e0212 */
[----:B------:R-:W-:Y:S08]  /*4660*/  BAR.SYNC.DEFER_BLOCKING 0x1, 0x100 ;  /* 0x0044000000007b1d */ /* 0x000ff00000010000 */
[----:B------:R-:W4:Y:S01]  /*4670*/  S2UR UR24, SR_CTAID.Z ;  /* 0x00000000001879c3 */ /* 0x000f220000002700 */
[----:B------:R-:W-:Y:S01]  /*4680*/  @UP0 ULDC UR4, c[0x0][0x854] ;  /* 0x0002150000040ab9 */ /* 0x000fe20000000800 */
[----:B------:R-:W-:Y:S01]  /*4690*/  @UP0 ULDC UR9, c[0x0][0x858] ;  /* 0x0002160000090ab9 */ /* 0x000fe20000000800 */
[----:B------:R-:W-:Y:S01]  /*46a0*/  ULDC.64 UR22, c[0x0][0x848] ;  /* 0x0002120000167ab9 */ /* 0x000fe20000000a00 */
[----:B------:R-:W-:Y:S01]  /*46b0*/  BSSY B0, `(.L_x_356) ;  /* 0x0000073000007945 */ /* 0x000fe20003800000 */
[----:B--2---:R-:W-:-:S02]  /*46c0*/  UIMAD.WIDE.U32 UR4, UR7, UR4, URZ ;  /* 0x00000004070472a5 */ /* 0x004fc4000f8e003f */
[----:B------:R-:W-:Y:S02]  /*46d0*/  UMOV UR8, UR7 ;  /* 0x0000000700087c82 */ /* 0x000fe40008000000 */
[----:B------:R-:W-:Y:S02]  /*46e0*/  @UP0 USHF.R.U32.HI UR8, URZ, UR9, UR5 ;  /* 0x000000093f080299 */ /* 0x000fe40008011605 */
[----:B-----5:R-:W-:Y:S02]  /*46f0*/  UIMAD UR10, UR17, 0x3000, URZ ;  /* 0x00003000110a78a4 */ /* 0x020fe4000f8e023f */
[----:B------:R-:W-:Y:S01]  /*4700*/  USHF.R.S32.HI UR13, URZ, 0x1f, UR8 ;  /* 0x0000001f3f0d7899 */ /* 0x000fe20008011408 */
[----:B------:R2:W-:Y:S01]  /*4710*/  STS.128 [R23], R24 ;  /* 0x0000001817007388 */ /* 0x0005e20000000c00 */
[----:B------:R-:W-:Y:S01]  /*4720*/  USHF.R.S32.HI UR11, URZ, 0x1f, UR10 ;  /* 0x0000001f3f0b7899 */ /* 0x000fe2000801140a */
[----:B---3--:R-:W-:Y:S01]  /*4730*/  ISETP.NE.AND P1, PT, R0, 0x80, PT ;  /* 0x000000800000780c */ /* 0x008fe20003f25270 */
[----:B------:R-:W-:Y:S01]  /*4740*/  UIMAD UR9, UR13, UR14, URZ ;  /* 0x0000000e0d0972a4 */ /* 0x000fe2000f8e023f */
[----:B------:R2:W-:Y:S01]  /*4750*/  STS.128 [R23+0x800], R28 ;  /* 0x0008001c17007388 */ /* 0x0005e20000000c00 */
[----:B------:R-:W-:-:S02]  /*4760*/  UIMAD UR12, UR17, UR12, URZ ;  /* 0x0000000c110c72a4 */ /* 0x000fc4000f8e023f */
[----:B------:R-:W-:Y:S01]  /*4770*/  UIMAD.WIDE.U32 UR4, UR8, UR14, UR10 ;  /* 0x0000000e080472a5 */ /* 0x000fe2000f8e000a */
[----:B------:R2:W-:Y:S01]  /*4780*/  STS.128 [R23+0x1000], R32 ;  /* 0x0010002017007388 */ /* 0x0005e20000000c00 */
[----:B------:R-:W-:Y:S01]  /*4790*/  UIMAD UR16, UR8, UR15, UR9 ;  /* 0x0000000f081072a4 */ /* 0x000fe2000f8e0209 */
[----:B------:R-:W-:Y:S01]  /*47a0*/  ULDC UR14, c[0x0][0x80c] ;  /* 0x00020300000e7ab9 */ /* 0x000fe20000000800 */
[----:B------:R-:W-:Y:S01]  /*47b0*/  UIMAD.WIDE.U32 UR10, UR8, UR18, UR10 ;  /* 0x00000012080a72a5 */ /* 0x000fe2000f8e000a */
[----:B------:R2:W-:Y:S01]  /*47c0*/  STS.128 [R23+0x1800], R36 ;  /* 0x0018002417007388 */ /* 0x0005e20000000c00 */
[----:B------:R-:W-:Y:S02]  /*47d0*/  UIMAD UR12, UR12, UR14, URZ ;  /* 0x0000000e0c0c72a4 */ /* 0x000fe4000f8e023f */
[----:B----4-:R-:W-:Y:S01]  /*47e0*/  UIMAD UR9, UR24, UR14, URZ ;  /* 0x0000000e180972a4 */ /* 0x010fe2000f8e023f */
[----:B------:R2:W-:Y:S01]  /*47f0*/  STS.128 [R23+0x2000], R4 ;  /* 0x0020000417007388 */ /* 0x0005e20000000c00 */
[----:B------:R-:W-:-:S02]  /*4800*/  USHF.R.S32.HI UR15, URZ, 0x1f, UR12 ;  /* 0x0000001f3f0f7899 */ /* 0x000fc4000801140c */
[----:B------:R-:W-:Y:S01]  /*4810*/  USHF.R.S32.HI UR14, URZ, 0x1f, UR9 ;  /* 0x0000001f3f0e7899 */ /* 0x000fe20008011409 */
[----:B------:R2:W-:Y:S01]  /*4820*/  STS.128 [R23+0x2800], R44 ;  /* 0x0028002c17007388 */ /* 0x0005e20000000c00 */
[----:B------:R-:W-:Y:S02]  /*4830*/  UIADD3 UR12, UP0, UP1, UR12, UR9, UR8 ;  /* 0x000000090c0c7290 */ /* 0x000fe4000f91e008 */
[----:B------:R-:W-:Y:S01]  /*4840*/  UIMAD UR17, UR13, UR18, URZ ;  /* 0x000000120d1172a4 */ /* 0x000fe2000f8e023f */
[----:B------:R2:W-:Y:S01]  /*4850*/  STS.128 [R23+0x3000], R48 ;  /* 0x0030003017007388 */ /* 0x0005e20000000c00 */
[----:B------:R-:W-:Y:S02]  /*4860*/  UIADD3.X UR14, UR15, UR14, UR13, UP0, UP1 ;  /* 0x0000000e0f0e7290 */ /* 0x000fe400087e240d */
[----:B------:R-:W-:Y:S01]  /*4870*/  USHF.L.U32 UR9, UR12, 0x2, URZ ;  /* 0x000000020c097899 */ /* 0x000fe2000800063f */
[----:B------:R2:W-:Y:S01]  /*4880*/  STS.128 [R23+0x3800], R52 ;  /* 0x0038003417007388 */ /* 0x0005e20000000c00 */
[----:B------:R-:W-:-:S02]  /*4890*/  USHF.L.U64.HI UR12, UR12, 0x2, UR14 ;  /* 0x000000020c0c7899 */ /* 0x000fc4000801020e */
[----:B------:R-:W-:Y:S01]  /*48a0*/  UIADD3 UR18, UP0, UR9, UR20, URZ ;  /* 0x0000001409127290 */ /* 0x000fe2000ff1e03f */
[----:B------:R2:W-:Y:S01]  /*48b0*/  STS.128 [R23+0x4000], R56 ;  /* 0x0040003817007388 */ /* 0x0005e20000000c00 */
[----:B------:R-:W-:Y:S02]  /*48c0*/  UIMAD UR17, UR8, UR19, UR17 ;  /* 0x00000013081172a4 */ /* 0x000fe4000f8e0211 */
[----:B------:R-:W-:Y:S01]  /*48d0*/  USHF.R.S32.HI UR13, URZ, 0x1f, UR24 ;  /* 0x0000001f3f0d7899 */ /* 0x000fe20008011418 */
[----:B------:R2:W-:Y:S01]  /*48e0*/  STS.128 [R23+0x4800], R60 ;  /* 0x0048003c17007388 */ /* 0x0005e20000000c00 */
[----:B------:R-:W-:Y:S01]  /*48f0*/  UIADD3.X UR19, UR12, UR21, URZ, UP0, !UPT ;  /* 0x000000150c137290 */ /* 0x000fe200087fe43f */
[----:B------:R-:W-:Y:S01]  /*4900*/  IMAD.U32 R2, RZ, RZ, UR18 ;  /* 0x00000012ff027e24 */ /* 0x000fe2000f8e00ff */
[----:B------:R-:W-:Y:S01]  /*4910*/  UIADD3 UR5, UR5, UR16, URZ ;  /* 0x0000001005057290 */ /* 0x000fe2000fffe03f */
[----:B------:R2:W-:Y:S01]  /*4920*/  STS.128 [R23+0x5000], R64 ;  /* 0x0050004017007388 */ /* 0x0005e20000000c00 */
[----:B------:R-:W-:Y:S01]  /*4930*/  ULDC.64 UR20, c[0x0][0x820] ;  /* 0x0002080000147ab9 */ /* 0x000fe20000000a00 */
[----:B------:R-:W-:Y:S01]  /*4940*/  UIMAD UR15, UR13, UR22, URZ ;  /* 0x000000160d0f72a4 */ /* 0x000fe2000f8e023f */
[----:B------:R-:W-:Y:S01]  /*4950*/  IMAD.U32 R3, RZ, RZ, UR19 ;  /* 0x00000013ff037e24 */ /* 0x000fe2000f8e00ff */
[----:B------:R-:W-:Y:S01]  /*4960*/  UIMAD UR14, UR13, UR20, URZ ;  /* 0x000000140d0e72a4 */ /* 0x000fe2000f8e023f */
[----:B------:R2:W-:Y:S01]  /*4970*/  STS.128 [R23+0x5800], R68 ;  /* 0x0058004417007388 */ /* 0x0005e20000000c00 */
[----:B------:R-:W-:-:S02]  /*4980*/  UIADD3 UR11, UR11, UR17, URZ ;  /* 0x000000110b0b7290 */ /* 0x000fc4000fffe03f */
[----:B------:R-:W-:Y:S02]  /*4990*/  UIMAD UR13, UR24, UR21, UR14 ;  /* 0x00000015180d72a4 */ /* 0x000fe4000f8e020e */
[----:B------:R-:W-:Y:S01]  /*49a0*/  UIMAD.WIDE.U32 UR4, UR24, UR20, UR4 ;  /* 0x00000014180472a5 */ /* 0x000fe2000f8e0004 */
[----:B------:R-:W-:Y:S01]  /*49b0*/  ULDC.64 UR16, c[0x0][0x800] ;  /* 0x0002000000107ab9 */ /* 0x000fe20000000a00 */
[----:B------:R-:W-:Y:S02]  /*49c0*/  UIMAD.WIDE.U32 UR10, UR24, UR22, UR10 ;  /* 0x00000016180a72a5 */ /* 0x000fe4000f8e000a */
[----:B------:R-:W-:Y:S02]  /*49d0*/  UIADD3 UR13, UR5, UR13, URZ ;  /* 0x0000000d050d7290 */ /* 0x000fe4000fffe03f */
[----:B------:R-:W-:Y:S02]  /*49e0*/  ULEA UR16, UP0, UR4, UR16, 0x2 ;  /* 0x0000001004107291 */ /* 0x000fe4000f80103f */
[----:B------:R-:W-:Y:S01]  /*49f0*/  UIMAD UR15, UR24, UR23, UR15 ;  /* 0x00000017180f72a4 */ /* 0x000fe2000f8e020f */
[----:B------:R-:W-:Y:S01]  /*4a00*/  ULDC.64 UR20, c[0x0][0x828] ;  /* 0x00020a0000147ab9 */ /* 0x000fe20000000a00 */
[----:B------:R-:W-:-:S02]  /*4a10*/  ULEA.HI.X UR17, UR4, UR17, UR13, 0x2, UP0 ;  /* 0x0000001104117291 */ /* 0x000fc400080f140d */
[----:B------:R-:W-:Y:S02]  /*4a20*/  UIADD3 UR5, UR11, UR15, URZ ;  /* 0x0000000f0b057290 */ /* 0x000fe4000fffe03f */
[----:B------:R-:W-:Y:S02]  /*4a30*/  ULEA UR20, UP1, UR10, UR20, 0x2 ;  /* 0x000000140a147291 */ /* 0x000fe4000f82103f */
[----:B------:R-:W-:Y:S01]  /*4a40*/  UIADD3 UR4, -UR8, URZ, URZ ;  /* 0x0000003f08047290 */ /* 0x000fe2000fffe13f */
[----:B------:R-:W-:Y:S01]  /*4a50*/  ULDC UR11, c[0x0][0x740] ;  /* 0x0001d000000b7ab9 */ /* 0x000fe20000000800 */
[----:B------:R-:W-:Y:S01]  /*4a60*/  ULEA.HI.X UR5, UR10, UR21, UR5, 0x2, UP1 ;  /* 0x000000150a057291 */ /* 0x000fe200088f1405 */
        /* <DEDUP_REMOVED lines=48> */
[----:B------:R-:W-:Y:S01]  /*4d70*/  UIMAD UR6, UR6, UR4, UR7 ;  /* 0x00000004060672a4 */ /* 0x000fe2000f8e0207 */
[----:B--2---:R-:W-:Y:S11]  /*4d80*/  @P1 BRA `(.L_x_357) ;  /* 0x0000000000141947 */ /* 0x004ff60003800000 */
.L_x_358:
[----:B------:R-:W2:Y:S04]  /*4d90*/  LDG.E.STRONG.GPU R0, desc[UR46][R2.64] ;  /* 0x0000002e02007981 */ /* 0x000ea8000c1ef900 */
[----:B--2---:R-:W-:Y:S01]  /*4da0*/  CCTL.IVALL ;  /* 0x00000000ff00798f */ /* 0x004fe20002000000 */
[----:B------:R-:W-:Y:S05]  /*4db0*/  YIELD ;  /* 0x0000000000007946 */ /* 0x000fea0003800000 */
[----:B------:R-:W-:-:S13]  /*4dc0*/  ISETP.NE.AND P0, PT, R0, UR6, PT ;  /* 0x0000000600007c0c */ /* 0x000fda000bf05270 */
[----:B------:R-:W-:Y:S05]  /*4dd0*/  @P0 BRA `(.L_x_358) ;  /* 0xfffffffc00ec0947 */ /* 0x000fea000383ffff */
.L_x_357:
[----:B------:R-:W-:Y:S05]  /*4de0*/  BSYNC B0 ;  /* 0x0000000000007941 */ /* 0x000fea0003800000 */
.L_x_356:
[----:B------:R-:W-:-:S03]  /*4df0*/  UMOV UR4, 0xffffffff ;  /* 0xffffffff00047882 */ /* 0x000fc60000000000 */
[----:B------:R-:W-:Y:S05]  /*4e00*/  BRA.DIV UR4, `(.L_x_359) ;  /* 0x0000003e04cc7947 */ /* 0x000fea000b800000 */
[----:B------:R-:W-:Y:S01]  /*4e10*/  NOP ;  /* 0x0000000000007918 */ /* 0x000fe20000000000 */
.L_x_441:
[----:B------:R-:W-:Y:S01]  /*4e20*/  @!PT LDS RZ, [RZ] ;  /* 0x00000000fffff984 */ /* 0x000fe20000000800 */
[----:B------:R-:W-:Y:S01]  /*4e30*/  @!PT LDS RZ, [RZ] ;  /* 0x00000000fffff984 */ /* 0x000fe20000000800 */
[----:B------:R-:W-:Y:S01]  /*4e40*/  @!PT LDS RZ, [RZ] ;  /* 0x00000000fffff984 */ /* 0x000fe20000000800 */
[----:B------:R-:W-:Y:S01]  /*4e50*/  @!PT LDS RZ, [RZ] ;  /* 0x00000000fffff984 */ /* 0x000fe20000000800 */
[----:B------:R2:W-:Y:S06]  /*4e60*/  MEMBAR.ALL.CTA ;  /* 0x0000000000007992 */ /* 0x0005ec0000008000 */
[----:B--2---:R-:W2:Y:S01]  /*4e70*/  FENCE.VIEW.ASYNC.S ;  /* 0x00000000000073c6 */ /* 0x004ea20000000000 */
[----:B------:R-:W-:Y:S05]  /*4e80*/  WARPSYNC.ALL ;  /* 0x0000000000007948 */ /* 0x000fea0003800000 */
[----:B------:R-:W-:Y:S01]  /*4e90*/  BSSY B0, `(.L_x_360) ;  /* 0x0000010000007945 */ /* 0x000fe20003800000 */
[----:B--2---:R-:W-:Y:S06]  /*4ea0*/  BAR.SYNC.DEFER_BLOCKING 0x1, 0x100 ;  /* 0x0044000000007b1d */ /* 0x004fec0000010000 */
[----:B------:R-:W-:Y:S05]  /*4eb0*/  @P1 BRA `(.L_x_361) ;  /* 0x0000000000341947 */ /* 0x000fea0003800000 */
[----:B------:R-:W-:Y:S01]  /*4ec0*/  R2UR UR7, R18 ;  /* 0x00000000120772ca */ /* 0x000fe200000e0000 */
[----:B------:R-:W-:Y:S01]  /*4ed0*/  UMOV UR8, 0xc00 ;  /* 0x00000c0000087882 */ /* 0x000fe20000000000 */
[----:B------:R-:W-:Y:S01]  /*4ee0*/  PLOP3.LUT P0, PT, PT, PT, PT, 0x80, 0x0 ;  /* 0x000000000000781c */ /* 0x000fe20003f0f070 */
[----:B------:R-:W-:Y:S01]  /*4ef0*/  UMOV UR10, 0x0 ;  /* 0x00000000000a7882 */ /* 0x000fe20000000000 */
[----:B------:R-:W-:Y:S01]  /*4f00*/  UMOV UR11, 0x14f00000 ;  /* 0x14f00000000b7882 */ /* 0x000fe20000000000 */
[----:B------:R-:W-:-:S10]  /*4f10*/  UMOV UR4, UR20 ;  /* 0x0000001400047c82 */ /* 0x000fd40008000000 */
.L_x_362:
[----:B------:R-:W-:Y:S01]  /*4f20*/  @P0 ELECT P2, URZ, PT ;  /* 0x00000000003f082f */ /* 0x000fe20003840000 */
[----:B------:R2:W-:-:S12]  /*4f30*/  UBLKRED.G.S.ADD.F32.RN [UR4], [UR7], UR8, desc[UR10] ;  /* 0x00000a04070073bb */ /* 0x0005d800080a1408 */
[----:B------:R-:W-:Y:S02]  /*4f40*/  @P2 PLOP3.LUT P0, PT, P2, PT, PT, 0x8, 0x0 ;  /* 0x000000000000281c */ /* 0x000fe4000170e170 */
[----:B------:R-:W-:-:S11]  /*4f50*/  PLOP3.LUT P2, PT, PT, PT, PT, 0x8, 0x0 ;  /* 0x000000000000781c */ /* 0x000fd60003f4e170 */
[----:B--2---:R-:W-:Y:S05]  /*4f60*/  @P0 BRA.U.ANY `(.L_x_362) ;  /* 0xfffffffd00ec0947 */ /* 0x004fea000393ffff */
[----:B------:R0:W-:Y:S01]  /*4f70*/  UTMACMDFLUSH ;  /* 0x00000000000079b7 */ /* 0x0001e20000000000 */
[----:B------:R-:W-:-:S04]  /*4f80*/  DEPBAR.LE SB0, 0x0 ;  /* 0x000080000000791a */ /* 0x000fc80000000000 */
.L_x_361:
[----:B------:R-:W-:Y:S05]  /*4f90*/  BSYNC B0 ;  /* 0x0000000000007941 */ /* 0x000fea0003800000 */
.L_x_360:
        /* <DEDUP_REMOVED lines=12> */
[----:B------:R-:W-:-:S05]  /*5060*/  IMAD.MOV.U32 R5, RZ, RZ, 0x1 ;  /* 0x00000001ff057424 */ /* 0x000fca00078e00ff */
[----:B------:R2:W-:Y:S02]  /*5070*/  REDG.E.ADD.S32.STRONG.GPU desc[UR46][R2.64], R5 ;  /* 0x000000050200798e */ /* 0x0005e4000c10e3ae */
.L_x_364:
[----:B------:R-:W-:Y:S05]  /*5080*/  BSYNC B0 ;  /* 0x0000000000007941 */ /* 0x000fea0003800000 */
.L_x_363:
[----:B------:R-:W-:Y:S06]  /*5090*/  BAR.SYNC.DEFER_BLOCKING 0x1, 0x100 ;  /* 0x0044000000007b1d */ /* 0x000fec0000010000 */
[----:B------:R-:W-:Y:S01]  /*50a0*/  ULDC.64 UR4, c[0x0][0x860] ;  /* 0x0002180000047ab9 */ /* 0x000fe20000000a00 */
[----:B------:R-:W-:Y:S01]  /*50b0*/  BSSY B0, `(.L_x_365) ;  /* 0x0000017000007945 */ /* 0x000fe20003800000 */
[----:B------:R-:W-:-:S04]  /*50c0*/  UIADD3 UR9, UP0, UR9, UR4, URZ ;  /* 0x0000000409097290 */ /* 0x000fc8000ff1e03f */
[----:B------:R-:W-:Y:S02]  /*50d0*/  UIADD3.X UR12, UR12, UR5, URZ, UP0, !UPT ;  /* 0x000000050c0c7290 */ /* 0x000fe400087fe43f */
[----:B--2---:R-:W-:-:S04]  /*50e0*/  IMAD.U32 R2, RZ, RZ, UR9 ;  /* 0x00000009ff027e24 */ /* 0x004fc8000f8e00ff */
[----:B------:R-:W-:Y:S01]  /*50f0*/  IMAD.U32 R3, RZ, RZ, UR12 ;  /* 0x0000000cff037e24 */ /* 0x000fe2000f8e00ff */
        /* <DEDUP_REMOVED lines=12> */
[----:B------:R-:W-:Y:S05]  /*51c0*/  @P1 BRA `(.L_x_366) ;  /* 0x0000000000141947 */ /* 0x000fea0003800000 */
.L_x_367:
[----:B------:R-:W3:Y:S04]  /*51d0*/  LDG.E.STRONG.GPU R0, desc[UR46][R2.64] ;  /* 0x0000002e02007981 */ /* 0x000ee8000c1ef900 */
[----:B---3--:R-:W-:Y:S01]  /*51e0*/  CCTL.IVALL ;  /* 0x00000000ff00798f */ /* 0x008fe20002000000 */
[----:B------:R-:W-:Y:S05]  /*51f0*/  YIELD ;  /* 0x0000000000007946 */ /* 0x000fea0003800000 */
[----:B------:R-:W-:-:S13]  /*5200*/  ISETP.NE.AND P0, PT, R0, UR6, PT ;  /* 0x0000000600007c0c */ /* 0x000fda000bf05270 */
[----:B------:R-:W-:Y:S05]  /*5210*/  @P0 BRA `(.L_x_367) ;  /* 0xfffffffc00ec0947 */ /* 0x000fea000383ffff */
.L_x_366:
[----:B------:R-:W-:Y:S05]  /*5220*/  BSYNC B0 ;  /* 0x0000000000007941 */ /* 0x000fea0003800000 */
.L_x_365:
[----:B------:R-:W-:-:S03]  /*5230*/  UMOV UR4, 0xffffffff ;  /* 0xffffffff00047882 */ /* 0x000fc60000000000 */
[----:B------:R-:W-:Y:S05]  /*5240*/  BRA.DIV UR4, `(.L_x_368) ;  /* 0x0000003a04d87947 */ /* 0x000fea000b800000 */
[----:B------:R-:W-:Y:S01]  /*5250*/  NOP ;  /* 0x0000000000007918 */ /* 0x000fe20000000000 */
.L_x_444:
[----:B------:R-:W-:Y:S01]  /*5260*/  @!PT LDS RZ, [RZ] ;  /* 0x00000000fffff984 */ /* 0x000fe20000000800 */
[----:B------:R-:W-:Y:S01]  /*5270*/  @!PT LDS RZ, [RZ] ;  /* 0x00000000fffff984 */ /* 0x000fe20000000800 */
[----:B------:R-:W-:Y:S01]  /*5280*/  @!PT LDS RZ, [RZ] ;  /* 0x00000000fffff984 */ /* 0x000fe20000000800 */
[----:B------:R-:W-:Y:S01]  /*5290*/  @!PT LDS RZ, [RZ] ;  /* 0x00000000fffff984 */ /* 0x000fe20000000800 */
[----:B------:R3:W-:Y:S06]  /*52a0*/  MEMBAR.ALL.CTA ;  /* 0x0000000000007992 */ /* 0x0007ec0000008000 */
[----:B---3--:R-:W3:Y:S01]  /*52b0*/  FENCE.VIEW.ASYNC.S ;  /* 0x00000000000073c6 */ /* 0x008ee20000000000 */
[----:B------:R-:W-:Y:S05]  /*52c0*/  WARPSYNC.ALL ;  /* 0x0000000000007948 */ /* 0x000fea0003800000 */
[----:B------:R-:W-:Y:S01]  /*52d0*/  BSSY B0, `(.L_x_369) ;  /* 0x0000011000007945 */ /* 0x000fe20003800000 */
        /* <DEDUP_REMOVED lines=9> */
.L_x_371:
[----:B------:R-:W-:Y:S01]  /*5370*/  @P0 ELECT P2, URZ, PT ;  /* 0x00000000003f082f */ /* 0x000fe20003840000 */
[----:B------:R3:W-:-:S12]  /*5380*/  UBLKRED.G.S.ADD.F32.RN [UR4], [UR7], UR8, desc[UR10] ;  /* 0x00000a04070073bb */ /* 0x0007d800080a1408 */
[----:B------:R-:W-:Y:S02]  /*5390*/  @P2 PLOP3.LUT P0, PT, P2, PT, PT, 0x8, 0x0 ;  /* 0x000000000000281c */ /* 0x000fe4000170e170 */
[----:B------:R-:W-:-:S11]  /*53a0*/  PLOP3.LUT P2, PT, PT, PT, PT, 0x8, 0x0 ;  /* 0x000000000000781c */ /* 0x000fd60003f4e170 */
[----:B---3--:R-:W-:Y:S05]  /*53b0*/  @P0 BRA.U.ANY `(.L_x_371) ;  /* 0xfffffffd00ec0947 */ /* 0x008fea000393ffff */
[----:B------:R0:W-:Y:S01]  /*53c0*/  UTMACMDFLUSH ;  /* 0x00000000000079b7 */ /* 0x0001e20000000000 */
[----:B------:R-:W-:-:S04]  /*53d0*/  DEPBAR.LE SB0, 0x0 ;  /* 0x000080000000791a */ /* 0x000fc80000000000 */
.L_x_370:
[----:B------:R-:W-:Y:S05]  /*53e0*/  BSYNC B0 ;  /* 0x0000000000007941 */ /* 0x000fea0003800000 */
.L_x_369:
[----:B------:R-:W-:Y:S01]  /*53f0*/  NOP ;  /* 0x0000000000007918 */ /* 0x000fe20000000000 */
[----:B------:R-:W-:Y:S05]  /*5400*/  @P1 BRA `(.L_x_335) ;  /* 0x0000003400e01947 */ /* 0x000fea0003800000 */
[----:B------:R-:W-:Y:S01]  /*5410*/  IMAD.MOV.U32 R5, RZ, RZ, 0x1 ;  /* 0x00000001ff057424 */ /* 0x000fe200078e00ff */
[----:B------:R-:W-:Y:S01]  /*5420*/  @!PT LDS RZ, [RZ] ;  /* 0x00000000fffff984 */ /* 0x000fe20000000800 */
[----:B------:R-:W-:Y:S01]  /*5430*/  @!PT LDS RZ, [RZ] ;  /* 0x00000000fffff984 */ /* 0x000fe20000000800 */
[----:B------:R-:W-:Y:S01]  /*5440*/  @!PT LDS RZ, [RZ] ;  /* 0x00000000fffff984 */ /* 0x000fe20000000800 */
[----:B------:R-:W-:Y:S01]  /*5450*/  @!PT LDS RZ, [RZ] ;  /* 0x00000000fffff984 */ /* 0x000fe20000000800 */
[----:B------:R3:W-:Y:S06]  /*5460*/  MEMBAR.ALL.CTA ;  /* 0x0000000000007992 */ /* 0x0007ec0000008000 */
[----:B---3--:R-:W-:Y:S06]  /*5470*/  MEMBAR.ALL.GPU ;  /* 0x0000000000007992 */ /* 0x008fec000000a000 */
[----:B------:R-:W-:-:S00]  /*5480*/  ERRBAR ;  /* 0x00000000000079ab */ /* 0x000fc00000000000 */
[----:B------:R-:W-:Y:S06]  /*5490*/  CGAERRBAR ;  /* 0x00000000000075ab */ /* 0x000fec0000000000 */
[----:B012345:R-:W-:Y:S04]  /*54a0*/  CCTL.IVALL ;  /* 0x00000000ff00798f */ /* 0x03ffe80002000000 */
[----:B------:R3:W-:Y:S01]  /*54b0*/  REDG.E.ADD.S32.STRONG.GPU desc[UR46][R2.64], R5 ;  /* 0x000000050200798e */ /* 0x0007e2000c10e3ae */
[----:B------:R-:W-:Y:S05]  /*54c0*/  BRA `(.L_x_335) ;  /* 0x0000003400b07947 */ /* 0x000fea0003800000 */
.L_x_333:
        /* <DEDUP_REMOVED lines=13> */
[----:B------:R-:W-:Y:S01]  /*55a0*/  ULDC UR16, c[0x0][0x280] ;  /* 0x0000a00000107ab9 */ /* 0x000fe20000000800 */
[----:B------:R-:W-:Y:S01]  /*55b0*/  ULDC.64 UR10, c[0x0][0x2d8] ;  /* 0x0000b600000a7ab9 */ /* 0x000fe20000000a00 */
[----:B------:R-:W-:Y:S01]  /*55c0*/  UISETP.GE.AND UP1, UPT, UR16, 0x1, UPT ;  /* 0x000000011000788c */ /* 0x000fe2000bf26270 */
[----:B------:R-:W-:Y:S01]  /*55d0*/  ULDC UR15, c[0x0][0x288] ;  /* 0x0000a200000f7ab9 */ /* 0x000fe20000000800 */
[----:B------:R-:W-:Y:S01]  /*55e0*/  USHF.R.S32.HI UR14, URZ, 0x1f, UR7 ;  /* 0x0000001f3f0e7899 */ /* 0x000fe20008011407 */
[----:B------:R-:W-:-:S03]  /*55f0*/  ULDC.64 UR12, c[0x0][0x2e0] ;  /* 0x0000b800000c7ab9 */ /* 0x000fc60000000a00 */
[----:B------:R-:W-:Y:S02]  /*5600*/  PLOP3.LUT P1, PT, PT, PT, UP1, 0x80, 0x0 ;  /* 0x000000000000781c */ /* 0x000fe40003f2f018 */
[----:B------:R-:W-:Y:S01]  /*5610*/  ELECT P0, URZ, PT ;  /* 0x00000000003f782f */ /* 0x000fe20003800000 */
[----:B-1----:R-:W-:Y:S02]  /*5620*/  USHF.R.S32.HI UR8, URZ, 0x1f, UR9 ;  /* 0x0000001f3f087899 */ /* 0x002fe40008011409 */
[----:B------:R-:W-:Y:S02]  /*5630*/  UIMAD.WIDE.U32 UR4, UR9, UR10, URZ ;  /* 0x0000000a090472a5 */ /* 0x000fe4000f8e003f */
[----:B------:R-:W-:-:S04]  /*5640*/  UIMAD UR6, UR8, UR10, URZ ;  /* 0x0000000a080672a4 */ /* 0x000fc8000f8e023f */
[----:B------:R-:W-:Y:S02]  /*5650*/  UIMAD UR6, UR9, UR11, UR6 ;  /* 0x0000000b090672a4 */ /* 0x000fe4000f8e0206 */
[----:B------:R-:W-:Y:S02]  /*5660*/  UIMAD UR11, UR7, UR15, URZ ;  /* 0x0000000f070b72a4 */ /* 0x000fe4000f8e023f */
[----:B------:R-:W-:Y:S02]  /*5670*/  UIADD3 UR5, UR5, UR6, URZ ;  /* 0x0000000605057290 */ /* 0x000fe4000fffe03f */
[----:B------:R-:W-:Y:S02]  /*5680*/  UIMAD UR6, UR14, UR12, URZ ;  /* 0x0000000c0e0672a4 */ /* 0x000fe4000f8e023f */
[----:B------:R-:W-:Y:S02]  /*5690*/  UIADD3 UR10, UP0, UR11, UR9, URZ ;  /* 0x000000090b0a7290 */ /* 0x000fe4000ff1e03f */
[----:B------:R-:W-:-:S02]  /*56a0*/  UIMAD UR14, UR7, UR13, UR6 ;  /* 0x0000000d070e72a4 */ /* 0x000fc4000f8e0206 */
[----:B------:R-:W-:Y:S02]  /*56b0*/  UIMAD.WIDE.U32 UR6, UR7, UR12, UR4 ;  /* 0x0000000c070672a5 */ /* 0x000fe4000f8e0004 */
[----:B------:R-:W-:Y:S01]  /*56c0*/  ULEA.HI.X.SX32 UR11, UR11, UR8, 0x1, UP0 ;  /* 0x000000080b0b7291 */ /* 0x000fe200080f0e3f */
[----:B------:R-:W-:Y:S11]  /*56d0*/  @!P1 BRA `(.L_x_335) ;  /* 0x00000034002c9947 */ /* 0x000ff60003800000 */
[----:B------:R-:W1:Y:S01]  /*56e0*/  S2R R3, SR_TID.X ;  /* 0x0000000000037919 */ /* 0x000e620000002100 */
[----:B------:R-:W-:Y:S01]  /*56f0*/  UIADD3 UR4, UR16, 0x3f, URZ ;  /* 0x0000003f10047890 */ /* 0x000fe2000fffe03f */
[----:B------:R-:W2:Y:S01]  /*5700*/  S2UR UR27, SR_CTAID.X ;  /* 0x00000000001b79c3 */ /* 0x000ea20000002500 */
[----:B------:R-:W-:Y:S02]  /*5710*/  UISETP.GE.AND UP0, UPT, UR16, 0x41, UPT ;  /* 0x000000411000788c */ /* 0x000fe4000bf06270 */
[----:B------:R-:W-:Y:S02]  /*5720*/  USHF.R.S32.HI UR5, URZ, 0x1f, UR4 ;  /* 0x0000001f3f057899 */ /* 0x000fe40008011404 */
[----:B------:R-:W-:Y:S02]  /*5730*/  UIADD3 UR14, UR7, UR14, URZ ;  /* 0x0000000e070e7290 */ /* 0x000fe4000fffe03f */
[----:B------:R-:W-:Y:S01]  /*5740*/  ULEA.HI UR5, UR5, UR4, URZ, 0x6 ;  /* 0x0000000405057291 */ /* 0x000fe2000f8f303f */
[----:B------:R-:W-:-:S02]  /*5750*/  PLOP3.LUT P1, PT, PT, PT, UP0, 0x80, 0x0 ;  /* 0x000000000000781c */ /* 0x000fc40003f2f008 */
[----:B------:R-:W-:Y:S01]  /*5760*/  ULDC UR4, c[0x0][0x760] ;  /* 0x0001d80000047ab9 */ /* 0x000fe20000000800 */
[----:B------:R-:W-:Y:S02]  /*5770*/  USHF.R.S32.HI UR5, URZ, 0x6, UR5 ;  /* 0x000000063f057899 */ /* 0x000fe40008011405 */
        /* <DEDUP_REMOVED lines=19> */
.L_x_398:
        /* <DEDUP_REMOVED lines=17> */
.L_x_376:
[----:B------:R-:W2:Y:S04]  /*59c0*/  LDG.E.STRONG.GPU R4, desc[UR46][R2.64] ;  /* 0x0000002e02047981 */ /* 0x000ea8000c1ef900 */
[----:B--2---:R-:W-:Y:S01]  /*59d0*/  CCTL.IVALL ;  /* 0x00000000ff00798f */ /* 0x004fe20002000000 */
[----:B------:R-:W-:Y:S05]  /*59e0*/  YIELD ;  /* 0x0000000000007946 */ /* 0x000fea0003800000 */
[----:B------:R-:W-:-:S13]  /*59f0*/  ISETP.NE.AND P3, PT, R4, UR27, PT ;  /* 0x0000001b04007c0c */ /* 0x000fda000bf65270 */
[----:B------:R-:W-:Y:S05]  /*5a00*/  @P3 BRA `(.L_x_376) ;  /* 0xfffffffc00ec3947 */ /* 0x000fea000383ffff */
.L_x_375:
[----:B------:R-:W-:Y:S05]  /*5a10*/  BSYNC B0 ;  /* 0x0000000000007941 */ /* 0x000fea0003800000 */
.L_x_374:
[----:B------:R-:W-:-:S03]  /*5a20*/  UMOV UR16, 0xffffffff ;  /* 0xffffffff00107882 */ /* 0x000fc60000000000 */
[----:B------:R-:W-:Y:S05]  /*5a30*/  BRA.DIV UR16, `(.L_x_377) ;  /* 0x0000003210f87947 */ /* 0x000fea000b800000 */
[----:B------:R-:W-:Y:S01]  /*5a40*/  NOP ;  /* 0x0000000000007918 */ /* 0x000fe20000000000 */
.L_x_447:
        /* <DEDUP_REMOVED lines=19> */
.L_x_379:
[----:B------:R-:W-:Y:S05]  /*5b80*/  BSYNC B0 ;  /* 0x0000000000007941 */ /* 0x000fea0003800000 */
.L_x_378:
        /* <DEDUP_REMOVED lines=13> */
.L_x_381:
[----:B------:R-:W-:Y:S05]  /*5c60*/  BSYNC B0 ;  /* 0x0000000000007941 */ /* 0x000fea0003800000 */
.L_x_380:
[----:B------:R-:W-:Y:S06]  /*5c70*/  BAR.ARV 0xa, 0xa0 ;  /* 0x0282800000007b1d */ /* 0x000fec0000002000 */
[----:B------:R-:W-:Y:S04]  /*5c80*/  BSSY B0, `(.L_x_382) ;  /* 0x0000003000007945 */ /* 0x000fe80003800000 */
[----:B------:R-:W-:Y:S05]  /*5c90*/  @!P0 BRA `(.L_x_383) ;  /* 0x0000000000048947 */ /* 0x000fea0003800000 */
[----:B------:R-:W-:-:S04]  /*5ca0*/  DEPBAR.LE SB0, 0x0 ;  /* 0x000080000000791a */ /* 0x000fc80000000000 */
.L_x_383:
[----:B------:R-:W-:Y:S05]  /*5cb0*/  BSYNC B0 ;  /* 0x0000000000007941 */ /* 0x000fea0003800000 */
.L_x_382:
        /* <DEDUP_REMOVED lines=19> */
.L_x_385:
[----:B------:R-:W-:Y:S05]  /*5df0*/  BSYNC B0 ;  /* 0x0000000000007941 */ /* 0x000fea0003800000 */
.L_x_384:
[----:B------:R-:W-:Y:S01]  /*5e00*/  UIADD3 UR19, UR15, UR19, URZ ;  /* 0x000000130f137290 */ /* 0x000fe2000fffe03f */
[----:B------:R-:W-:Y:S03]  /*5e10*/  BSSY B0, `(.L_x_386) ;  /* 0x000000d000007945 */ /* 0x000fe60003800000 */
[----:B------:R-:W-:-:S04]  /*5e20*/  UIADD3 UR16, UP0, UR19, UR10, URZ ;  /* 0x0000000a13107290 */ /* 0x000fc8000ff1e03f */
[----:B------:R-:W-:Y:S02]  /*5e30*/  ULEA.HI.X.SX32 UR19, UR19, UR11, 0x1, UP0 ;  /* 0x0000000b13137291 */ /* 0x000fe400080f0e3f */
[----:B------:R-:W-:-:S04]  /*5e40*/  ULEA UR8, UP0, UR16, UR8, 0x2 ;  /* 0x0000000810087291 */ /* 0x000fc8000f80103f */
[----:B------:R-:W-:Y:S02]  /*5e50*/  ULEA.HI.X UR19, UR16, UR9, UR19, 0x2, UP0 ;  /* 0x0000000910137291 */ /* 0x000fe400080f1413 */
[----:B-1----:R-:W-:-:S04]  /*5e60*/  IMAD.U32 R2, RZ, RZ, UR8 ;  /* 0x00000008ff027e24 */ /* 0x002fc8000f8e00ff */
[----:B------:R-:W-:Y:S01]  /*5e70*/  IMAD.U32 R3, RZ, RZ, UR19 ;  /* 0x00000013ff037e24 */ /* 0x000fe2000f8e00ff */
[----:B------:R-:W-:Y:S06]  /*5e80*/  @P1 BRA `(.L_x_387) ;  /* 0x0000000000141947 */ /* 0x000fec0003800000 */
.L_x_388:
[----:B------:R-:W2:Y:S04]  /*5e90*/  LDG.E.STRONG.GPU R4, desc[UR46][R2.64] ;  /* 0x0000002e02047981 */ /* 0x000ea8000c1ef900 */
[----:B--2---:R-:W-:Y:S01]  /*5ea0*/  CCTL.IVALL ;  /* 0x00000000ff00798f */ /* 0x004fe20002000000 */
[----:B------:R-:W-:Y:S05]  /*5eb0*/  YIELD ;  /* 0x0000000000007946 */ /* 0x000fea0003800000 */
[----:B------:R-:W-:-:S13]  /*5ec0*/  ISETP.NE.AND P3, PT, R4, UR27, PT ;  /* 0x0000001b04007c0c */ /* 0x000fda000bf65270 */
[----:B------:R-:W-:Y:S05]  /*5ed0*/  @P3 BRA `(.L_x_388) ;  /* 0xfffffffc00ec3947 */ /* 0x000fea000383ffff */
.L_x_387:
[----:B------:R-:W-:Y:S05]  /*5ee0*/  BSYNC B0 ;  /* 0x0000000000007941 */ /* 0x000fea0003800000 */
.L_x_386:
[----:B------:R-:W-:-:S03]  /*5ef0*/  UMOV UR8, 0xffffffff ;  /* 0xffffffff00087882 */ /* 0x000fc60000000000 */
[----:B------:R-:W-:Y:S05]  /*5f00*/  BRA.DIV UR8, `(.L_x_389) ;  /* 0x0000002e08e07947 */ /* 0x000fea000b800000 */
[----:B------:R-:W-:Y:S01]  /*5f10*/  NOP ;  /* 0x0000000000007918 */ /* 0x000fe20000000000 */
.L_x_450:
        /* <DEDUP_REMOVED lines=13> */
.L_x_391:
[----:B------:R-:W-:Y:S05]  /*5ff0*/  BSYNC B0 ;  /* 0x0000000000007941 */ /* 0x000fea0003800000 */
.L_x_390:
        /* <DEDUP_REMOVED lines=13> */
.L_x_393:
[----:B------:R-:W-:Y:S05]  /*60d0*/  BSYNC B0 ;  /* 0x0000000000007941 */ /* 0x000fea0003800000 */
.L_x_392:
[----:B------:R-:W-:Y:S06]  /*60e0*/  BAR.ARV 0xa, 0xa0 ;  /* 0x0282800000007b1d */ /* 0x000fec0000002000 */
[----:B------:R-:W-:Y:S04]  /*60f0*/  BSSY B0, `(.L_x_394) ;  /* 0x0000003000007945 */ /* 0x000fe80003800000 */
[----:B------:R-:W-:Y:S05]  /*6100*/  @!P0 BRA `(.L_x_395) ;  /* 0x0000000000048947 */ /* 0x000fea0003800000 */
[----:B------:R-:W-:-:S04]  /*6110*/  DEPBAR.LE SB0, 0x0 ;  /* 0x000080000000791a */ /* 0x000fc80000000000 */
.L_x_395:
[----:B------:R-:W-:Y:S05]  /*6120*/  BSYNC B0 ;  /* 0x0000000000007941 */ /* 0x000fea0003800000 */
.L_x_394:
        /* <DEDUP_REMOVED lines=19> */
.L_x_397:
[----:B------:R-:W-:Y:S05]  /*6260*/  BSYNC B0 ;  /* 0x0000000000007941 */ /* 0x000fea0003800000 */
.L_x_396:
[----:B------:R-:W-:Y:S02]  /*6270*/  UIADD3 UR4, UR4, 0x2, URZ ;  /* 0x0000000204047890 */ /* 0x000fe4000fffe03f */
[----:B------:R-:W-:Y:S01]  /*6280*/  UIADD3 UR5, UR5, 0x1, URZ ;  /* 0x0000000105057890 */ /* 0x000fe2000fffe03f */
[----:B------:R-:W-:Y:S11]  /*6290*/  @P2 BRA `(.L_x_398) ;  /* 0xfffffff400842947 */ /* 0x000ff6000383ffff */
.L_x_373:
[----:B------:R-:W-:-:S13]  /*62a0*/  ISETP.NE.AND P1, PT, RZ, UR33, PT ;  /* 0x00000021ff007c0c */ /* 0x000fda000bf25270 */
[----:B------:R-:W-:Y:S05]  /*62b0*/  @!P1 BRA `(.L_x_335) ;  /* 0x0000002800349947 */ /* 0x000fea0003800000 */
        /* <DEDUP_REMOVED lines=11> */
.L_x_401:
[----:B------:R-:W2:Y:S04]  /*6370*/  LDG.E.STRONG.GPU R0, desc[UR46][R2.64] ;  /* 0x0000002e02007981 */ /* 0x000ea8000c1ef900 */
[----:B--2---:R-:W-:Y:S01]  /*6380*/  CCTL.IVALL ;  /* 0x00000000ff00798f */ /* 0x004fe20002000000 */
[----:B------:R-:W-:Y:S05]  /*6390*/  YIELD ;  /* 0x0000000000007946 */ /* 0x000fea0003800000 */
[----:B------:R-:W-:-:S13]  /*63a0*/  ISETP.NE.AND P2, PT, R0, UR27, PT ;  /* 0x0000001b00007c0c */ /* 0x000fda000bf45270 */
[----:B------:R-:W-:Y:S05]  /*63b0*/  @P2 BRA `(.L_x_401) ;  /* 0xfffffffc00ec2947 */ /* 0x000fea000383ffff */
.L_x_400:
[----:B------:R-:W-:Y:S05]  /*63c0*/  BSYNC B0 ;  /* 0x0000000000007941 */ /* 0x000fea0003800000 */
.L_x_399:
[----:B------:R-:W-:-:S03]  /*63d0*/  UMOV UR5, 0xffffffff ;  /* 0xffffffff00057882 */ /* 0x000fc60000000000 */
[----:B------:R-:W-:Y:S05]  /*63e0*/  BRA.DIV UR5, `(.L_x_402) ;  /* 0x0000002a05c47947 */ /* 0x000fea000b800000 */
[----:B------:R-:W-:Y:S01]  /*63f0*/  NOP ;  /* 0x0000000000007918 */ /* 0x000fe20000000000 */
.L_x_453:
        /* <DEDUP_REMOVED lines=22> */
.L_x_404:
[----:B------:R-:W-:Y:S05]  /*6560*/  BSYNC B0 ;  /* 0x0000000000007941 */ /* 0x000fea0003800000 */
.L_x_403:
        /* <DEDUP_REMOVED lines=20> */
.L_x_406:
[----:B------:R-:W-:Y:S05]  /*66b0*/  BSYNC B0 ;  /* 0x0000000000007941 */ /* 0x000fea0003800000 */
.L_x_405:
[----:B------:R-:W-:Y:S06]  /*66c0*/  BAR.ARV 0xa, 0xa0 ;  /* 0x0282800000007b1d */ /* 0x000fec0000002000 */
[----:B------:R-:W-:Y:S04]  /*66d0*/  BSSY B0, `(.L_x_407) ;  /* 0x0000003000007945 */ /* 0x000fe80003800000 */
[----:B------:R-:W-:Y:S05]  /*66e0*/  @!P0 BRA `(.L_x_408) ;  /* 0x0000000000048947 */ /* 0x000fea0003800000 */
[----:B------:R-:W-:-:S04]  /*66f0*/  DEPBAR.LE SB0, 0x0 ;  /* 0x000080000000791a */ /* 0x000fc80000000000 */
.L_x_408:
[----:B------:R-:W-:Y:S05]  /*6700*/  BSYNC B0 ;  /* 0x0000000000007941 */ /* 0x000fea0003800000 */
.L_x_407:
[----:B------:R-:W-:Y:S06]  /*6710*/  BAR.ARV 0xb, 0xa0 ;  /* 0x02c2800000007b1d */ /* 0x000fec0000002000 */
[----:B------:R-:W-:Y:S01]  /*6720*/  NOP ;  /* 0x0000000000007918 */ /* 0x000fe20000000000 */
        /* <DEDUP_REMOVED lines=15> */
[----:B--2---:R4:W-:Y:S01]  /*6820*/  @P0 REDG.E.ADD.S32.STRONG.GPU desc[UR46][R2.64], R5 ;  /* 0x000000050200098e */ /* 0x0049e2000c10e3ae */
[----:B------:R-:W-:Y:S05]  /*6830*/  BRA `(.L_x_335) ;  /* 0x0000002000d47947 */ /* 0x000fea0003800000 */
.L_x_372:
        /* <DEDUP_REMOVED lines=48> */
.L_x_454:
        /* <DEDUP_REMOVED lines=14> */
.L_x_412:
        /* <DEDUP_REMOVED lines=23> */
[----:B------:R-:W-:Y:S01]  /*6d90*/  MOV R14, UR47 ;  /* 0x0000002f000e7c02 */ /* 0x000fe20008000f00 */
[----:B--2---:R-:W-:Y:S01]  /*6da0*/  IMAD.MOV.U32 R10, RZ, RZ, R6 ;  /* 0x000000ffff0a7224 */ /* 0x004fe200078e0006 */
[----:B------:R-:W-:Y:S01]  /*6db0*/  UIADD3 UR44, UR8, 0x1e000, URZ ;  /* 0x0001e000082c7890 */ /* 0x000fe2000fffe03f */
[----:B------:R-:W-:Y:S01]  /*6dc0*/  IMAD.MOV.U32 R11, RZ, RZ, R7 ;  /* 0x000000ffff0b7224 */ /* 0x000fe200078e0007 */
[----:B------:R-:W-:Y:S01]  /*6dd0*/  UMOV UR33, UR25 ;  /* 0x0000001900217c82 */ /* 0x000fe20008000000 */
[----:B------:R-:W-:Y:S01]  /*6de0*/  UMOV UR17, UR25 ;  /* 0x0000001900117c82 */ /* 0x000fe20008000000 */
[----:B------:R-:W-:Y:S01]  /*6df0*/  IADD3 R2, P1, R10, 0x2f0, RZ ;  /* 0x000002f00a027810 */ /* 0x000fe20007f3e0ff */
[----:B------:R-:W-:Y:S01]  /*6e00*/  UIADD3 UR9, UR8, 0x26800, URZ ;  /* 0x0002680008097890 */ /* 0x000fe2000fffe03f */
[----:B------:R-:W-:Y:S01]  /*6e10*/  MOV R15, UR46 ;  /* 0x0000002e000f7c02 */ /* 0x000fe20008000f00 */
[----:B------:R-:W-:Y:S01]  /*6e20*/  UMOV UR45, UR25 ;  /* 0x00000019002d7c82 */ /* 0x000fe20008000000 */
        /* <DEDUP_REMOVED lines=11> */
[----:B------:R-:W-:Y:S01]  /*6ee0*/  R2UR UR47, R14 ;  /* 0x000000000e2f72ca */ /* 0x000fe200000e0000 */
[----:B------:R-:W-:Y:S01]  /*6ef0*/  UIADD3 UR48, UR8, 0x4000, URZ ;  /* 0x0000400008307890 */ /* 0x000fe2000fffe03f */
[----:B------:R-:W-:Y:S01]  /*6f00*/  R2UR UR31, R2 ;  /* 0x00000000021f72ca */ /* 0x000fe200000e0000 */
[--C-:B------:R-:W-:Y:S01]  /*6f10*/  IMAD.X R2, RZ, RZ, R11.reuse, P2 ;  /* 0x000000ffff027224 */ /* 0x100fe200010e060b */
[----:B------:R-:W-:Y:S01]  /*6f20*/  UMOV UR58, 0x30 ;  /* 0x00000030003a7882 */ /* 0x000fe20000000000 */
[----:B------:R-:W-:Y:S01]  /*6f30*/  UMOV UR60, UR12 ;  /* 0x0000000c003c7c82 */ /* 0x000fe20008000000 */
[----:B------:R-:W-:Y:S01]  /*6f40*/  UMOV UR59, UR11 ;  /* 0x0000000b003b7c82 */ /* 0x000fe20008000000 */
[----:B------:R-:W-:Y:S01]  /*6f50*/  UMOV UR57, UR9 ;  /* 0x0000000900397c82 */ /* 0x000fe20008000000 */
[----:B------:R-:W-:Y:S01]  /*6f60*/  R2UR UR23, R2 ;  /* 0x00000000021772ca */ /* 0x000fe200000e0000 */
[----:B------:R-:W-:Y:S01]  /*6f70*/  UMOV UR50, 0x40 ;  /* 0x0000004000327882 */ /* 0x000fe20000000000 */
[----:B------:R-:W-:Y:S01]  /*6f80*/  IADD3 R2, P1, R10, 0xf0, RZ ;  /* 0x000000f00a027810 */ /* 0x000fe20007f3e0ff */
[----:B------:R-:W-:Y:S01]  /*6f90*/  UMOV UR52, UR12 ;  /* 0x0000000c00347c82 */ /* 0x000fe20008000000 */
[----:B------:R-:W-:Y:S01]  /*6fa0*/  UMOV UR51, UR11 ;  /* 0x0000000b00337c82 */ /* 0x000fe20008000000 */
[----:B------:R-:W-:Y:S01]  /*6fb0*/  UMOV UR49, UR9 ;  /* 0x0000000900317c82 */ /* 0x000fe20008000000 */
[----:B------:R-:W-:Y:S01]  /*6fc0*/  R2UR UR40, R2 ;  /* 0x00000000022872ca */ /* 0x000fe200000e0000 */
[----:B-1----:R-:W-:Y:S01]  /*6fd0*/  IMAD.X R3, RZ, RZ, R11, P1 ;  /* 0x000000ffff037224 */ /* 0x002fe200008e060b */
[----:B------:R-:W-:-:S04]  /*6fe0*/  R2UR UR46, R15 ;  /* 0x000000000f2e72ca */ /* 0x000fc800000e0000 */
        /* <DEDUP_REMOVED lines=21> */
[----:B------:R-:W-:Y:S01]  /*7140*/  MOV R16, UR45 ;  /* 0x0000002d00107c02 */ /* 0x000fe20008000f00 */
        /* <DEDUP_REMOVED lines=8> */
[----:B------:R-:W-:Y:S01]  /*71d0*/  MOV R17, UR44 ;  /* 0x0000002c00117c02 */ /* 0x000fe20008000f00 */
[----:B------:R-:W-:Y:S01]  /*71e0*/  UMOV UR42, 0x50 ;  /* 0x00000050002a7882 */ /* 0x000fe20000000000 */
[----:B------:R-:W-:Y:S01]  /*71f0*/  UMOV UR43, UR11 ;  /* 0x0000000b002b7c82 */ /* 0x000fe20008000000 */
[----:B------:R-:W-:Y:S01]  /*7200*/  MOV R18, UR42 ;  /* 0x0000002a00127c02 */ /* 0x000fe20008000f00 */
[----:B------:R-:W-:Y:S01]  /*7210*/  UMOV UR42, 0x20 ;  /* 0x00000020002a7882 */ /* 0x000fe20000000000 */
[----:B------:R-:W-:Y:S01]  /*7220*/  UMOV UR41, UR9 ;  /* 0x0000000900297c82 */ /* 0x000fe20008000000 */
[----:B------:R2:W-:Y:S01]  /*7230*/  UTMALDG.4D [UR16], [UR30], desc[UR54] ;  /* 0x000036101e0075b4 */ /* 0x0005e20008019000 */
[----:B------:R-:W-:Y:S01]  /*7240*/  IMAD.MOV.U32 R5, RZ, RZ, RZ ;  /* 0x000000ffff057224 */ /* 0x000fe200078e00ff */
[----:B------:R3:W-:Y:S01]  /*7250*/  UTMALDG.4D [UR40], [UR30], desc[UR54] ;  /* 0x000036281e0075b4 */ /* 0x0007e20008019000 */
[----:B------:R4:W-:Y:S01]  /*7260*/  UTMALDG.4D [UR56], [UR30], desc[UR54] ;  /* 0x000036381e0075b4 */ /* 0x0009e20008019000 */
[----:B-1----:R-:W-:Y:S01]  /*7270*/  UMOV UR10, 0x40 ;  /* 0x00000040000a7882 */ /* 0x002fe20000000000 */
[----:B------:R4:W-:Y:S01]  /*7280*/  UTMALDG.4D [UR48], [UR30], desc[UR54] ;  /* 0x000036301e0075b4 */ /* 0x0009e20008019000 */
        /* <DEDUP_REMOVED lines=15> */
[----:B------:R4:W-:Y:S10]  /*7380*/  UTMALDG.4D [UR8], [UR22], desc[UR54] ;  /* 0x00003608160075b4 */ /* 0x0009f40008019000 */
        /* <DEDUP_REMOVED lines=17> */
.L_x_423:
[----:B------:R-:W-:-:S04]  /*74a0*/  SHF.L.U32 R20, R9, 0x1f, RZ ;  /* 0x0000001f09147819 */ /* 0x000fc800000006ff */
[----:B-1----:R-:W1:Y:S02]  /*74b0*/  SYNCS.PHASECHK.TRANS64.TRYWAIT P1, [R0+URZ+0x26840], R20 ;  /* 0x02684014000075a7 */ /* 0x002e64000802017f */
[----:B-123--:R-:W-:Y:S05]  /*74c0*/  @!P1 BRA `(.L_x_415) ;  /* 0x0000001800bc9947 */ /* 0x00efea0003800000 */
.L_x_455:
[----:B------:R-:W-:Y:S05]  /*74d0*/  @P0 BRA `(.L_x_416) ;  /* 0x0000000000140947 */ /* 0x000fea0003800000 */
[----:B------:R-:W-:Y:S01]  /*74e0*/  ISETP.NE.AND P1, PT, R13, RZ, PT ;  /* 0x000000ff0d00720c */ /* 0x000fe20003f25270 */
[----:B------:R-:W-:-:S04]  /*74f0*/  IMAD.MOV.U32 R3, RZ, RZ, 0x3100 ;  /* 0x00003100ff037424 */ /* 0x000fc800078e00ff */
[----:B------:R2:W-:Y:S08]  /*7500*/  SYNCS.ARRIVE.TRANS64 RZ, [R0+URZ+0x26830], R3 ;  /* 0x0268300300ff79a7 */ /* 0x0005f0000800003f */
[----:B------:R-:W-:Y:S05]  /*7510*/  @!P1 BRA `(.L_x_416) ;  /* 0x0000000000049947 */ /* 0x000fea0003800000 */
[----:B------:R-:W-:Y:S01]  /*7520*/  BPT.TRAP 0x1 ;  /* 0x000000040000795c */ /* 0x000fe20000300000 */
.L_x_416:
        /* <DEDUP_REMOVED lines=42> */
.L_x_456:
[----:B------:R-:W-:Y:S05]  /*77d0*/  @P0 BRA `(.L_x_418) ;  /* 0x0000000000140947 */ /* 0x000fea0003800000 */
[----:B------:R-:W-:Y:S01]  /*77e0*/  ISETP.NE.AND P1, PT, R13, RZ, PT ;  /* 0x000000ff0d00720c */ /* 0x000fe20003f25270 */
[----:B------:R-:W-:-:S04]  /*77f0*/  IMAD.MOV.U32 R3, RZ, RZ, 0x3100 ;  /* 0x00003100ff037424 */ /* 0x000fc800078e00ff */
[----:B------:R3:W-:Y:S08]  /*7800*/  SYNCS.ARRIVE.TRANS64 RZ, [R0+URZ+0x26818], R3 ;  /* 0x0268180300ff79a7 */ /* 0x0007f0000800003f */
[----:B------:R-:W-:Y:S05]  /*7810*/  @!P1 BRA `(.L_x_418) ;  /* 0x0000000000049947 */ /* 0x000fea0003800000 */
[----:B------:R-:W-:Y:S01]  /*7820*/  BPT.TRAP 0x1 ;  /* 0x000000040000795c */ /* 0x000fe20000300000 */
.L_x_418:
        /* <DEDUP_REMOVED lines=34> */
.L_x_457:
[----:B-123--:R-:W-:Y:S01]  /*7a50*/  SHF.R.S32.HI R20, RZ, 0x1f, R19 ;  /* 0x0000001fff147819 */ /* 0x00efe20000011413 */
[----:B------:R-:W-:Y:S06]  /*7a60*/  @P0 BRA `(.L_x_420) ;  /* 0x0000000000140947 */ /* 0x000fec0003800000 */
[----:B------:R-:W-:Y:S01]  /*7a70*/  ISETP.NE.AND P1, PT, R13, RZ, PT ;  /* 0x000000ff0d00720c */ /* 0x000fe20003f25270 */
[----:B------:R-:W-:-:S04]  /*7a80*/  IMAD.MOV.U32 R21, RZ, RZ, 0x3100 ;  /* 0x00003100ff157424 */ /* 0x000fc800078e00ff */
[----:B------:R1:W-:Y:S08]  /*7a90*/  SYNCS.ARRIVE.TRANS64 RZ, [R0+URZ+0x26838], R21 ;  /* 0x0268381500ff79a7 */ /* 0x0003f0000800003f */
[----:B------:R-:W-:Y:S05]  /*7aa0*/  @!P1 BRA `(.L_x_420) ;  /* 0x0000000000049947 */ /* 0x000fea0003800000 */
[----:B------:R-:W-:Y:S01]  /*7ab0*/  BPT.TRAP 0x1 ;  /* 0x000000040000795c */ /* 0x000fe20000300000 */
.L_x_420:
        /* <DEDUP_REMOVED lines=38> */
.L_x_459:
[----:B------:R-:W-:Y:S05]  /*7d20*/  @P0 BRA `(.L_x_422) ;  /* 0x0000000000140947 */ /* 0x000fea0003800000 */
[----:B------:R-:W-:Y:S01]  /*7d30*/  ISETP.NE.AND P1, PT, R13, RZ, PT ;  /* 0x000000ff0d00720c */ /* 0x000fe20003f25270 */
[----:B--2---:R-:W-:-:S04]  /*7d40*/  IMAD.MOV.U32 R5, RZ, RZ, 0x3100 ;  /* 0x00003100ff057424 */ /* 0x004fc800078e00ff */
[----:B------:R3:W-:Y:S08]  /*7d50*/  SYNCS.ARRIVE.TRANS64 RZ, [R0+URZ+0x26810], R5 ;  /* 0x0268100500ff79a7 */ /* 0x0007f0000800003f */
[----:B------:R-:W-:Y:S05]  /*7d60*/  @!P1 BRA `(.L_x_422) ;  /* 0x0000000000049947 */ /* 0x000fea0003800000 */
[----:B------:R-:W-:Y:S01]  /*7d70*/  BPT.TRAP 0x1 ;  /* 0x000000040000795c */ /* 0x000fe20000300000 */
.L_x_422:
        /* <DEDUP_REMOVED lines=36> */
.L_x_414:
[----:B------:R-:W-:-:S13]  /*7fc0*/  ISETP.NE.AND P1, PT, R17, RZ, PT ;  /* 0x000000ff1100720c */ /* 0x000fda0003f25270 */
[----:B------:R-:W-:Y:S05]  /*7fd0*/  @!P1 BRA `(.L_x_413) ;  /* 0x0000000400609947 */ /* 0x000fea0003800000 */
[----:B------:R-:W-:-:S04]  /*7fe0*/  SHF.L.U32 R7, R9, 0x1f, RZ ;  /* 0x0000001f09077819 */ /* 0x000fc800000006ff */
[----:B------:R-:W2:Y:S02]  /*7ff0*/  SYNCS.PHASECHK.TRANS64.TRYWAIT P1, [R0+URZ+0x26840], R7 ;  /* 0x02684007000075a7 */ /* 0x000ea4000802017f */
[----:B--2---:R-:W-:Y:S05]  /*8000*/  @!P1 BRA `(.L_x_424) ;  /* 0x0000001000409947 */ /* 0x004fea0003800000 */
.L_x_460:
[----:B------:R-:W-:Y:S05]  /*8010*/  @P0 BRA `(.L_x_425) ;  /* 0x0000000000140947 */ /* 0x000fea0003800000 */
[----:B------:R-:W-:Y:S01]  /*8020*/  ISETP.NE.AND P1, PT, R13, RZ, PT ;  /* 0x000000ff0d00720c */ /* 0x000fe20003f25270 */
[----:B------:R-:W-:-:S04]  /*8030*/  IMAD.MOV.U32 R5, RZ, RZ, 0x3100 ;  /* 0x00003100ff057424 */ /* 0x000fc800078e00ff */
[----:B------:R3:W-:Y:S08]  /*8040*/  SYNCS.ARRIVE.TRANS64 RZ, [R0+URZ+0x26830], R5 ;  /* 0x0268300500ff79a7 */ /* 0x0007f0000800003f */
[----:B------:R-:W-:Y:S05]  /*8050*/  @!P1 BRA `(.L_x_425) ;  /* 0x0000000000049947 */ /* 0x000fea0003800000 */
[----:B------:R-:W-:Y:S01]  /*8060*/  BPT.TRAP 0x1 ;  /* 0x000000040000795c */ /* 0x000fe20000300000 */
.L_x_425:
        /* <DEDUP_REMOVED lines=40> */
.L_x_461:
[----:B------:R-:W-:Y:S05]  /*82f0*/  @P0 BRA `(.L_x_427) ;  /* 0x0000000000140947 */ /* 0x000fea0003800000 */
[----:B------:R-:W-:Y:S01]  /*8300*/  ISETP.NE.AND P0, PT, R13, RZ, PT ;  /* 0x000000ff0d00720c */ /* 0x000fe20003f05270 */
[----:B------:R-:W-:-:S04]  /*8310*/  IMAD.MOV.U32 R5, RZ, RZ, 0x3100 ;  /* 0x00003100ff057424 */ /* 0x000fc800078e00ff */
[----:B------:R4:W-:Y:S08]  /*8320*/  SYNCS.ARRIVE.TRANS64 RZ, [R0+URZ+0x26818], R5 ;  /* 0x0268180500ff79a7 */ /* 0x0009f0000800003f */
[----:B------:R-:W-:Y:S05]  /*8330*/  @!P0 BRA `(.L_x_427) ;  /* 0x0000000000048947 */ /* 0x000fea0003800000 */
[----:B------:R-:W-:Y:S01]  /*8340*/  BPT.TRAP 0x1 ;  /* 0x000000040000795c */ /* 0x000fe20000300000 */
.L_x_427:
        /* <DEDUP_REMOVED lines=33> */
.L_x_413:
[----:B------:R-:W4:Y:S01]  /*8560*/  S2R R2, SR_TID.X ;  /* 0x0000000000027919 */ /* 0x000f220000002100 */
[----:B------:R-:W-:Y:S01]  /*8570*/  IMAD R3, R12, 0x8, R0 ;  /* 0x000000080c037824 */ /* 0x000fe200078e0200 */
[----:B----4-:R-:W-:Y:S02]  /*8580*/  LOP3.LUT R4, R2, 0x7f, RZ, 0xc0, !PT ;  /* 0x0000007f02047812 */ /* 0x010fe400078ec0ff */
[----:B------:R-:W-:Y:S02]  /*8590*/  SHF.L.U32 R2, R9, 0x1f, RZ ;  /* 0x0000001f09027819 */ /* 0x000fe400000006ff */
[----:B------:R-:W-:Y:S02]  /*85a0*/  ISETP.NE.AND P1, PT, R4, RZ, PT ;  /* 0x000000ff0400720c */ /* 0x000fe40003f25270 */
[----:B------:R-:W4:Y:S02]  /*85b0*/  SYNCS.PHASECHK.TRANS64.TRYWAIT P0, [R3+URZ+0x26840], R2 ;  /* 0x02684002030075a7 */ /* 0x000f24000800017f */
[----:B----4-:R-:W-:Y:S09]  /*85c0*/  @!P0 BRA `(.L_x_428) ;  /* 0x0000000800f88947 */ /* 0x010ff20003800000 */
.L_x_462:
[----:B------:R-:W-:Y:S05]  /*85d0*/  @P1 BRA `(.L_x_429) ;  /* 0x0000000000181947 */ /* 0x000fea0003800000 */
[----:B------:R-:W5:Y:S01]  /*85e0*/  S2R R4, SR_TID.X ;  /* 0x0000000000047919 */ /* 0x000f620000002100 */
[----:B----4-:R-:W-:-:S04]  /*85f0*/  IMAD.MOV.U32 R2, RZ, RZ, 0x3100 ;  /* 0x00003100ff027424 */ /* 0x010fc800078e00ff */
[----:B------:R4:W-:Y:S01]  /*8600*/  SYNCS.ARRIVE.TRANS64 RZ, [R3+URZ+0x26830], R2 ;  /* 0x0268300203ff79a7 */ /* 0x0009e2000800003f */
[----:B-----5:R-:W-:-:S13]  /*8610*/  LOP3.LUT P0, RZ, R4, 0x1f, RZ, 0xc0, !PT ;  /* 0x0000001f04ff7812 */ /* 0x020fda000780c0ff */
[----:B----4-:R-:W-:Y:S05]  /*8620*/  @!P0 BRA `(.L_x_429) ;  /* 0x0000000000048947 */ /* 0x010fea0003800000 */
[----:B------:R-:W-:Y:S01]  /*8630*/  BPT.TRAP 0x1 ;  /* 0x000000040000795c */ /* 0x000fe20000300000 */
.L_x_429:
        /* <DEDUP_REMOVED lines=47> */
.L_x_410:
[----:B------:R-:W-:Y:S05]  /*8930*/  BSYNC B0 ;  /* 0x0000000000007941 */ /* 0x000fea0003800000 */
.L_x_409:
[----:B------:R-:W-:-:S03]  /*8940*/  UMOV UR5, 0xffffffff ;  /* 0xffffffff00057882 */ /* 0x000fc60000000000 */
[----:B------:R-:W-:Y:S05]  /*8950*/  BRA.DIV UR5, `(.L_x_430) ;  /* 0x0000000a05287947 */ /* 0x000fea000b800000 */
[----:B------:R-:W-:-:S13]  /*8960*/  ELECT P0, URZ, PT ;  /* 0x00000000003f782f */ /* 0x000fda0003800000 */
.L_x_465:
[----:B------:R-:W-:Y:S05]  /*8970*/  @!P0 BRA `(.L_x_335) ;  /* 0x0000000000848947 */ /* 0x000fea0003800000 */
[----:B------:R-:W-:-:S06]  /*8980*/  ULOP3.LUT UR5, UR38, 0x2, URZ, 0xfc, !UPT ;  /* 0x0000000226057892 */ /* 0x000fcc000f8efc3f */
[----:B------:R-:W-:-:S05]  /*8990*/  IMAD.U32 R2, RZ, RZ, UR5 ;  /* 0x00000005ff027e24 */ /* 0x000fca000f8e00ff */
[----:B------:R-:W-:-:S13]  /*89a0*/  ISETP.NE.AND P0, PT, R2, 0x3, PT ;  /* 0x000000030200780c */ /* 0x000fda0003f05270 */
[----:B------:R-:W-:Y:S05]  /*89b0*/  @!P0 BRA `(.L_x_431) ;  /* 0x0000000000048947 */ /* 0x000fea0003800000 */
[----:B------:R-:W-:Y:S01]  /*89c0*/  BPT.TRAP 0x1 ;  /* 0x000000040000795c */ /* 0x000fe20000300000 */
.L_x_431:
        /* <DEDUP_REMOVED lines=15> */
.L_x_466:
[----:B------:R-:W2:Y:S02]  /*8ac0*/  SYNCS.PHASECHK.TRANS64.TRYWAIT P1, [R3+URZ], R2 ;  /* 0x00000002030075a7 */ /* 0x000ea4000802017f */
[----:B--2---:R-:W-:Y:S05]  /*8ad0*/  @!P1 BRA `(.L_x_433) ;  /* 0x0000000800009947 */ /* 0x004fea0003800000 */
.L_x_467:
[----:B------:R-:W-:Y:S05]  /*8ae0*/  @!P0 BRA `(.L_x_434) ;  /* 0x0000000000048947 */ /* 0x000fea0003800000 */
[----:B------:R-:W-:Y:S01]  /*8af0*/  BPT.TRAP 0x1 ;  /* 0x000000040000795c */ /* 0x000fe20000300000 */
.L_x_434:
[----:B--2---:R-:W-:-:S04]  /*8b00*/  VIADD R3, R7, 0x26840 ;  /* 0x0002684007037836 */ /* 0x004fc80000000000 */
[----:B------:R-:W-:-:S04]  /*8b10*/  IMAD R0, R0, 0x8, R3 ;  /* 0x0000000800007824 */ /* 0x000fc800078e0203 */
[----:B------:R-:W2:Y:S02]  /*8b20*/  SYNCS.PHASECHK.TRANS64.TRYWAIT P0, [R0+URZ], R5 ;  /* 0x00000005000075a7 */ /* 0x000ea4000800017f */
[----:B--2---:R-:W-:Y:S05]  /*8b30*/  @!P0 BRA `(.L_x_435) ;  /* 0x0000000400fc8947 */ /* 0x004fea0003800000 */
.L_x_468:
[----:B------:R-:W-:-:S07]  /*8b40*/  IMAD R3, R4, 0x8, R3 ;  /* 0x0000000804037824 */ /* 0x000fce00078e0203 */
.L_x_436:
[----:B---3--:R3:W4:Y:S02]  /*8b50*/  SYNCS.PHASECHK.TRANS64.TRYWAIT P0, [R3+URZ], R2 ;  /* 0x00000002030075a7 */ /* 0x008724000800017f */
[----:B----4-:R-:W-:Y:S05]  /*8b60*/  @!P0 NANOSLEEP.SYNCS 0x989680 ;  /* 0x009896800000895d */ /* 0x010fea0003900000 */
[----:B------:R-:W4:Y:S02]  /*8b70*/  @!P0 SYNCS.PHASECHK.TRANS64 P0, [R3+URZ], R2 ;  /* 0x00000002030085a7 */ /* 0x000f24000800007f */
[----:B----4-:R-:W-:Y:S05]  /*8b80*/  @!P0 BRA `(.L_x_436) ;  /* 0xfffffffc00f08947 */ /* 0x010fea000383ffff */
.L_x_335:
[----:B------:R-:W-:Y:S05]  /*8b90*/  BSYNC B6 ;  /* 0x0000000000067941 */ /* 0x000fea0003800000 */
.L_x_332:
[----:B------:R-:W-:Y:S05]  /*8ba0*/  EXIT ;  /* 0x000000000000794d */ /* 0x000fea0003800000 */
.L_x_340:
[----:B------:R-:W-:Y:S02]  /*8bb0*/  IMAD.MOV.U32 R13, RZ, RZ, R16 ;  /* 0x000000ffff0d7224 */ /* 0x000fe400078e0010 */
[----:B------:R-:W-:Y:S02]  /*8bc0*/  IMAD.MOV.U32 R12, RZ, RZ, RZ ;  /* 0x000000ffff0c7224 */ /* 0x000fe400078e00ff */
[----:B------:R-:W-:Y:S02]  /*8bd0*/  IMAD.MOV.U32 R11, RZ, RZ, 0x1f ;  /* 0x0000001fff0b7424 */ /* 0x000fe400078e00ff */
[----:B------:R-:W-:-:S07]  /*8be0*/  IMAD.MOV.U32 R15, RZ, RZ, -0x1 ;  /* 0xffffffffff0f7424 */ /* 0x000fce00078e00ff */
[----:B------:R-:W-:Y:S05]  /*8bf0*/  WARPSYNC.COLLECTIVE R15, `(.L_x_437) ;  /* 0x000000000f087348 */ /* 0x000fea0003c00000 */
[----:B------:R1:W2:Y:S02]  /*8c00*/  SHFL.IDX P6, R14, R13, R12, R11 ;  /* 0x0000000c0d0e7389 */ /* 0x0002a400000c000b */
[----:B-12---:R-:W-:Y:S01]  /*8c10*/  ENDCOLLECTIVE ;  /* 0x000000000000791b */ /* 0x006fe20003800000 */
.L_x_437:
[----:B------:R-:W-:Y:S05]  /*8c20*/  BRA `(.L_x_438) ;  /* 0xffffff7c00c47947 */ /* 0x000fea000383ffff */
.L_x_342:
[----:B--2---:R2:W3:Y:S02]  /*8c30*/  SYNCS.PHASECHK.TRANS64.TRYWAIT P0, [R18+URZ+0x26800], R5 ;  /* 0x02680005120075a7 */ /* 0x0044e4000800017f */
[----:B---3--:R-:W-:Y:S05]  /*8c40*/  @!P0 NANOSLEEP.SYNCS 0x989680 ;  /* 0x009896800000895d */ /* 0x008fea0003900000 */
[----:B------:R-:W3:Y:S02]  /*8c50*/  @!P0 SYNCS.PHASECHK.TRANS64 P0, [R18+URZ+0x26800], R5 ;  /* 0x02680005120085a7 */ /* 0x000ee4000800007f */
[----:B---3--:R-:W-:Y:S05]  /*8c60*/  @!P0 BRA `(.L_x_342) ;  /* 0xfffffffc00f08947 */ /* 0x008fea000383ffff */
[----:B------:R-:W-:Y:S05]  /*8c70*/  BRA `(.L_x_341) ;  /* 0xffffff7c00ec7947 */ /* 0x000fea000383ffff */
.L_x_348:
[----:B---3--:R-:W-:-:S04]  /*8c80*/  IMAD.U32 R5, RZ, RZ, UR8 ;  /* 0x00000008ff057e24 */ /* 0x008fc8000f8e00ff */
[----:B------:R3:W1:Y:S03]  /*8c90*/  SYNCS.PHASECHK.TRANS64.TRYWAIT P1, [R5+URZ+0x26810], R120 ;  /* 0x02681078050075a7 */ /* 0x000666000802017f */
[----:B-1----:R-:W-:Y:S05]  /*8ca0*/  @!P1 NANOSLEEP.SYNCS 0x989680 ;  /* 0x009896800000995d */ /* 0x002fea0003900000 */
[----:B------:R-:W1:Y:S02]  /*8cb0*/  @!P1 SYNCS.PHASECHK.TRANS64 P1, [R5+URZ+0x26810], R120 ;  /* 0x02681078050095a7 */ /* 0x000e64000802007f */
[----:B-1----:R-:W-:Y:S05]  /*8cc0*/  @!P1 BRA `(.L_x_348) ;  /* 0xfffffffc00ec9947 */ /* 0x002fea000383ffff */
[----:B------:R-:W-:Y:S05]  /*8cd0*/  BRA `(.L_x_347) ;  /* 0xffffff8c001c7947 */ /* 0x000fea000383ffff */
.L_x_352:
[----:B------:R-:W-:-:S04]  /*8ce0*/  IMAD.U32 R121, RZ, RZ, UR8 ;  /* 0x00000008ff797e24 */ /* 0x000fc8000f8e00ff */
[----:B------:R1:W1:Y:S03]  /*8cf0*/  SYNCS.PHASECHK.TRANS64.TRYWAIT P1, [R121+URZ+0x26830], R120 ;  /* 0x02683078790075a7 */ /* 0x000266000802017f */
[----:B-1----:R-:W-:Y:S05]  /*8d00*/  @!P1 NANOSLEEP.SYNCS 0x989680 ;  /* 0x009896800000995d */ /* 0x002fea0003900000 */
[----:B------:R-:W1:Y:S02]  /*8d10*/  @!P1 SYNCS.PHASECHK.TRANS64 P1, [R121+URZ+0x26830], R120 ;  /* 0x02683078790095a7 */ /* 0x000e64000802007f */
[----:B-1----:R-:W-:Y:S05]  /*8d20*/  @!P1 BRA `(.L_x_352) ;  /* 0xfffffffc00ec9947 */ /* 0x002fea000383ffff */
[----:B------:R-:W-:Y:S05]  /*8d30*/  BRA `(.L_x_351) ;  /* 0xffffff9000287947 */ /* 0x000fea000383ffff */
.L_x_359:
[----:B------:R-:W-:Y:S01]  /*8d40*/  BSSY B0, `(.L_x_439) ;  /* 0x0000005000007945 */ /* 0x000fe20003800000 */
[----:B------:R-:W-:-:S07]  /*8d50*/  IMAD.MOV.U32 R15, RZ, RZ, -0x1 ;  /* 0xffffffffff0f7424 */ /* 0x000fce00078e00ff */
[----:B-1----:R-:W-:Y:S05]  /*8d60*/  WARPSYNC.COLLECTIVE R15, `(.L_x_440) ;  /* 0x000000000f087348 */ /* 0x002fea0003c00000 */
[----:B------:R-:W-:Y:S01]  /*8d70*/  NOP ;  /* 0x0000000000007918 */ /* 0x000fe20000000000 */
[----:B-1----:R-:W-:Y:S01]  /*8d80*/  ENDCOLLECTIVE ;  /* 0x000000000000791b */ /* 0x002fe20003800000 */
.L_x_440:
[----:B------:R-:W-:Y:S05]  /*8d90*/  BSYNC B0 ;  /* 0x0000000000007941 */ /* 0x000fea0003800000 */
.L_x_439:
[----:B------:R-:W-:Y:S05]  /*8da0*/  BRA `(.L_x_441) ;  /* 0xffffffc0001c7947 */ /* 0x000fea000383ffff */
.L_x_368:
[----:B------:R-:W-:Y:S01]  /*8db0*/  BSSY B0, `(.L_x_442) ;  /* 0x0000005000007945 */ /* 0x000fe20003800000 */
[----:B------:R-:W-:-:S07]  /*8dc0*/  IMAD.MOV.U32 R15, RZ, RZ, -0x1 ;  /* 0xffffffffff0f7424 */ /* 0x000fce00078e00ff */
[----:B-12---:R-:W-:Y:S05]  /*8dd0*/  WARPSYNC.COLLECTIVE R15, `(.L_x_443) ;  /* 0x000000000f087348 */ /* 0x006fea0003c00000 */
[----:B------:R-:W-:Y:S01]  /*8de0*/  NOP ;  /* 0x0000000000007918 */ /* 0x000fe20000000000 */
[----:B-12---:R-:W-:Y:S01]  /*8df0*/  ENDCOLLECTIVE ;  /* 0x000000000000791b */ /* 0x006fe20003800000 */
.L_x_443:
[----:B------:R-:W-:Y:S05]  /*8e00*/  BSYNC B0 ;  /* 0x0000000000007941 */ /* 0x000fea0003800000 */
.L_x_442:
[----:B------:R-:W-:Y:S05]  /*8e10*/  BRA `(.L_x_444) ;  /* 0xffffffc400107947 */ /* 0x000fea000383ffff */
.L_x_377:
[----:B------:R-:W-:Y:S01]  /*8e20*/  BSSY B0, `(.L_x_445) ;  /* 0x0000005000007945 */ /* 0x000fe20003800000 */
[----:B------:R-:W-:-:S07]  /*8e30*/  IMAD.MOV.U32 R15, RZ, RZ, -0x1 ;  /* 0xffffffffff0f7424 */ /* 0x000fce00078e00ff */
[----:B------:R-:W-:Y:S05]  /*8e40*/  WARPSYNC.COLLECTIVE R15, `(.L_x_446) ;  /* 0x000000000f087348 */ /* 0x000fea0003c00000 */
[----:B------:R-:W-:Y:S01]  /*8e50*/  NOP ;  /* 0x0000000000007918 */ /* 0x000fe20000000000 */
[----:B------:R-:W-:Y:S01]  /*8e60*/  ENDCOLLECTIVE ;  /* 0x000000000000791b */ /* 0x000fe20003800000 */
.L_x_446:
[----:B------:R-:W-:Y:S05]  /*8e70*/  BSYNC B0 ;  /* 0x0000000000007941 */ /* 0x000fea0003800000 */
.L_x_445:
[----:B------:R-:W-:Y:S05]  /*8e80*/  BRA `(.L_x_447) ;  /* 0xffffffc800f07947 */ /* 0x000fea000383ffff */
.L_x_389:
[----:B------:R-:W-:Y:S01]  /*8e90*/  BSSY B0, `(.L_x_448) ;  /* 0x0000005000007945 */ /* 0x000fe20003800000 */
[----:B------:R-:W-:-:S07]  /*8ea0*/  IMAD.MOV.U32 R15, RZ, RZ, -0x1 ;  /* 0xffffffffff0f7424 */ /* 0x000fce00078e00ff */
[----:B------:R-:W-:Y:S05]  /*8eb0*/  WARPSYNC.COLLECTIVE R15, `(.L_x_449) ;  /* 0x000000000f087348 */ /* 0x000fea0003c00000 */
[----:B------:R-:W-:Y:S01]  /*8ec0*/  NOP ;  /* 0x0000000000007918 */ /* 0x000fe20000000000 */
[----:B------:R-:W-:Y:S01]  /*8ed0*/  ENDCOLLECTIVE ;  /* 0x000000000000791b */ /* 0x000fe20003800000 */
.L_x_449:
[----:B------:R-:W-:Y:S05]  /*8ee0*/  BSYNC B0 ;  /* 0x0000000000007941 */ /* 0x000fea0003800000 */
.L_x_448:
[----:B------:R-:W-:Y:S05]  /*8ef0*/  BRA `(.L_x_450) ;  /* 0xffffffd000087947 */ /* 0x000fea000383ffff */
.L_x_402:
[----:B------:R-:W-:Y:S01]  /*8f00*/  BSSY B0, `(.L_x_451) ;  /* 0x0000005000007945 */ /* 0x000fe20003800000 */
[----:B------:R-:W-:-:S07]  /*8f10*/  IMAD.MOV.U32 R15, RZ, RZ, -0x1 ;  /* 0xffffffffff0f7424 */ /* 0x000fce00078e00ff */
[----:B------:R-:W-:Y:S05]  /*8f20*/  WARPSYNC.COLLECTIVE R15, `(.L_x_452) ;  /* 0x000000000f087348 */ /* 0x000fea0003c00000 */
[----:B------:R-:W-:Y:S01]  /*8f30*/  NOP ;  /* 0x0000000000007918 */ /* 0x000fe20000000000 */
[----:B------:R-:W-:Y:S01]  /*8f40*/  ENDCOLLECTIVE ;  /* 0x000000000000791b */ /* 0x000fe20003800000 */
.L_x_452:
[----:B------:R-:W-:Y:S05]  /*8f50*/  BSYNC B0 ;  /* 0x0000000000007941 */ /* 0x000fea0003800000 */
.L_x_451:
[----:B------:R-:W-:Y:S05]  /*8f60*/  BRA `(.L_x_453) ;  /* 0xffffffd400247947 */ /* 0x000fea000383ffff */
.L_x_411:
[----:B-1----:R1:W2:Y:S02]  /*8f70*/  SYNCS.PHASECHK.TRANS64.TRYWAIT P0, [R0+URZ+0x26820], R3 ;  /* 0x02682003000075a7 */ /* 0x0022a4000800017f */
[----:B--2---:R-:W-:Y:S05]  /*8f80*/  @!P0 NANOSLEEP.SYNCS 0x989680 ;  /* 0x009896800000895d */ /* 0x004fea0003900000 */
[----:B------:R-:W2:Y:S02]  /*8f90*/  @!P0 SYNCS.PHASECHK.TRANS64 P0, [R0+URZ+0x26820], R3 ;  /* 0x02682003000085a7 */ /* 0x000ea4000800007f */
[----:B--2---:R-:W-:Y:S05]  /*8fa0*/  @!P0 BRA `(.L_x_411) ;  /* 0xfffffffc00f08947 */ /* 0x004fea000383ffff */
[----:B------:R-:W-:Y:S05]  /*8fb0*/  BRA `(.L_x_454) ;  /* 0xffffffd800e07947 */ /* 0x000fea000383ffff */
.L_x_415:
[----:B-1----:R1:W2:Y:S02]  /*8fc0*/  SYNCS.PHASECHK.TRANS64.TRYWAIT P1, [R0+URZ+0x26840], R20 ;  /* 0x02684014000075a7 */ /* 0x0022a4000802017f */
[----:B--2---:R-:W-:Y:S05]  /*8fd0*/  @!P1 NANOSLEEP.SYNCS 0x989680 ;  /* 0x009896800000995d */ /* 0x004fea0003900000 */
[----:B------:R-:W2:Y:S02]  /*8fe0*/  @!P1 SYNCS.PHASECHK.TRANS64 P1, [R0+URZ+0x26840], R20 ;  /* 0x02684014000095a7 */ /* 0x000ea4000802007f */
[----:B--2---:R-:W-:Y:S05]  /*8ff0*/  @!P1 BRA `(.L_x_415) ;  /* 0xfffffffc00f09947 */ /* 0x004fea000383ffff */
[----:B------:R-:W-:Y:S05]  /*9000*/  BRA `(.L_x_455) ;  /* 0xffffffe400307947 */ /* 0x000fea000383ffff */
.L_x_417:
[----:B--2---:R2:W3:Y:S02]  /*9010*/  SYNCS.PHASECHK.TRANS64.TRYWAIT P1, [R0+URZ+0x26828], R20 ;  /* 0x02682814000075a7 */ /* 0x0044e4000802017f */
[----:B---3--:R-:W-:Y:S05]  /*9020*/  @!P1 NANOSLEEP.SYNCS 0x989680 ;  /* 0x009896800000995d */ /* 0x008fea0003900000 */
[----:B------:R-:W3:Y:S02]  /*9030*/  @!P1 SYNCS.PHASECHK.TRANS64 P1, [R0+URZ+0x26828], R20 ;  /* 0x02682814000095a7 */ /* 0x000ee4000802007f */
[----:B---3--:R-:W-:Y:S05]  /*9040*/  @!P1 BRA `(.L_x_417) ;  /* 0xfffffffc00f09947 */ /* 0x008fea000383ffff */
[----:B------:R-:W-:Y:S05]  /*9050*/  BRA `(.L_x_456) ;  /* 0xffffffe400dc7947 */ /* 0x000fea000383ffff */
.L_x_419:
[----:B---3--:R3:W4:Y:S02]  /*9060*/  SYNCS.PHASECHK.TRANS64.TRYWAIT P1, [R0+URZ+0x26848], R20 ;  /* 0x02684814000075a7 */ /* 0x008724000802017f */
[----:B----4-:R-:W-:Y:S05]  /*9070*/  @!P1 NANOSLEEP.SYNCS 0x989680 ;  /* 0x009896800000995d */ /* 0x010fea0003900000 */
[----:B------:R-:W4:Y:S02]  /*9080*/  @!P1 SYNCS.PHASECHK.TRANS64 P1, [R0+URZ+0x26848], R20 ;  /* 0x02684814000095a7 */ /* 0x000f24000802007f */
[----:B----4-:R-:W-:Y:S05]  /*9090*/  @!P1 BRA `(.L_x_419) ;  /* 0xfffffffc00f09947 */ /* 0x010fea000383ffff */
[----:B------:R-:W-:Y:S05]  /*90a0*/  BRA `(.L_x_457) ;  /* 0xffffffe800687947 */ /* 0x000fea000383ffff */
.L_x_421:
[----:B------:R-:W-:-:S07]  /*90b0*/  SHF.L.U32 R5, R9, 0x1f, RZ ;  /* 0x0000001f09057819 */ /* 0x000fce00000006ff */
.L_x_458:
[----:B--2---:R2:W3:Y:S02]  /*90c0*/  SYNCS.PHASECHK.TRANS64.TRYWAIT P1, [R0+URZ+0x26820], R5 ;  /* 0x02682005000075a7 */ /* 0x0044e4000802017f */
[----:B---3--:R-:W-:Y:S05]  /*90d0*/  @!P1 NANOSLEEP.SYNCS 0x989680 ;  /* 0x009896800000995d */ /* 0x008fea0003900000 */
[----:B------:R-:W3:Y:S02]  /*90e0*/  @!P1 SYNCS.PHASECHK.TRANS64 P1, [R0+URZ+0x26820], R5 ;  /* 0x02682005000095a7 */ /* 0x000ee4000802007f */
[----:B---3--:R-:W-:Y:S05]  /*90f0*/  @!P1 BRA `(.L_x_458) ;  /* 0xfffffffc00f09947 */ /* 0x008fea000383ffff */
[----:B------:R-:W-:Y:S05]  /*9100*/  BRA `(.L_x_459) ;  /* 0xffffffec00047947 */ /* 0x000fea000383ffff */
.L_x_424:
[----:B--2---:R2:W3:Y:S02]  /*9110*/  SYNCS.PHASECHK.TRANS64.TRYWAIT P1, [R0+URZ+0x26840], R7 ;  /* 0x02684007000075a7 */ /* 0x0044e4000802017f */
[----:B---3--:R-:W-:Y:S05]  /*9120*/  @!P1 NANOSLEEP.SYNCS 0x989680 ;  /* 0x009896800000995d */ /* 0x008fea0003900000 */
[----:B------:R-:W3:Y:S02]  /*9130*/  @!P1 SYNCS.PHASECHK.TRANS64 P1, [R0+URZ+0x26840], R7 ;  /* 0x02684007000095a7 */ /* 0x000ee4000802007f */
[----:B---3--:R-:W-:Y:S05]  /*9140*/  @!P1 BRA `(.L_x_424) ;  /* 0xfffffffc00f09947 */ /* 0x008fea000383ffff */
[----:B------:R-:W-:Y:S05]  /*9150*/  BRA `(.L_x_460) ;  /* 0xffffffec00ac7947 */ /* 0x000fea000383ffff */
.L_x_426:
[----:B---3--:R3:W4:Y:S02]  /*9160*/  SYNCS.PHASECHK.TRANS64.TRYWAIT P1, [R0+URZ+0x26828], R7 ;  /* 0x02682807000075a7 */ /* 0x008724000802017f */
[----:B----4-:R-:W-:Y:S05]  /*9170*/  @!P1 NANOSLEEP.SYNCS 0x989680 ;  /* 0x009896800000995d */ /* 0x010fea0003900000 */
[----:B------:R-:W4:Y:S02]  /*9180*/  @!P1 SYNCS.PHASECHK.TRANS64 P1, [R0+URZ+0x26828], R7 ;  /* 0x02682807000095a7 */ /* 0x000f24000802007f */
[----:B----4-:R-:W-:Y:S05]  /*9190*/  @!P1 BRA `(.L_x_426) ;  /* 0xfffffffc00f09947 */ /* 0x010fea000383ffff */
[----:B------:R-:W-:Y:S05]  /*91a0*/  BRA `(.L_x_461) ;  /* 0xfffffff000507947 */ /* 0x000fea000383ffff */
.L_x_428:
[----:B----4-:R4:W1:Y:S02]  /*91b0*/  SYNCS.PHASECHK.TRANS64.TRYWAIT P0, [R3+URZ+0x26840], R2 ;  /* 0x02684002030075a7 */ /* 0x010864000800017f */
[----:B-1----:R-:W-:Y:S05]  /*91c0*/  @!P0 NANOSLEEP.SYNCS 0x989680 ;  /* 0x009896800000895d */ /* 0x002fea0003900000 */
[----:B------:R-:W1:Y:S02]  /*91d0*/  @!P0 SYNCS.PHASECHK.TRANS64 P0, [R3+URZ+0x26840], R2 ;  /* 0x02684002030085a7 */ /* 0x000e64000800007f */
[----:B-1----:R-:W-:Y:S05]  /*91e0*/  @!P0 BRA `(.L_x_428) ;  /* 0xfffffffc00f08947 */ /* 0x002fea000383ffff */
[----:B------:R-:W-:Y:S05]  /*91f0*/  BRA `(.L_x_462) ;  /* 0xfffffff000f47947 */ /* 0x000fea000383ffff */
.L_x_430:
[----:B------:R-:W-:Y:S01]  /*9200*/  BSSY B0, `(.L_x_463) ;  /* 0x0000006000007945 */ /* 0x000fe20003800000 */
[----:B------:R-:W-:-:S07]  /*9210*/  IMAD.MOV.U32 R15, RZ, RZ, -0x1 ;  /* 0xffffffffff0f7424 */ /* 0x000fce00078e00ff */
[----:B------:R-:W-:Y:S05]  /*9220*/  WARPSYNC.COLLECTIVE R15, `(.L_x_464) ;  /* 0x000000000f0c7348 */ /* 0x000fea0003c00000 */
[----:B------:R-:W-:Y:S02]  /*9230*/  ELECT P6, UR62, PT ;  /* 0x00000000003e782f */ /* 0x000fe400038c0000 */
[----:B------:R-:W-:Y:S01]  /*9240*/  MOV R14, UR62 ;  /* 0x0000003e000e7c02 */ /* 0x000fe20008000f00 */
[----:B------:R-:W-:Y:S10]  /*9250*/  ENDCOLLECTIVE ;  /* 0x000000000000791b */ /* 0x000ff40003800000 */
.L_x_464:
[----:B------:R-:W-:Y:S05]  /*9260*/  BSYNC B0 ;  /* 0x0000000000007941 */ /* 0x000fea0003800000 */
.L_x_463:
[----:B------:R-:W-:Y:S01]  /*9270*/  PLOP3.LUT P0, PT, P6, PT, PT, 0x80, 0x0 ;  /* 0x000000000000781c */ /* 0x000fe2000370f070 */
[----:B------:R-:W-:-:S12]  /*9280*/  BRA `(.L_x_465) ;  /* 0xfffffff400b87947 */ /* 0x000fd8000383ffff */
.L_x_432:
[----:B-1----:R1:W2:Y:S02]  /*9290*/  SYNCS.PHASECHK.TRANS64.TRYWAIT P1, [R6+URZ], R5 ;  /* 0x00000005060075a7 */ /* 0x0022a4000802017f */
[----:B--2---:R-:W-:Y:S05]  /*92a0*/  @!P1 NANOSLEEP.SYNCS 0x989680 ;  /* 0x009896800000995d */ /* 0x004fea0003900000 */
[----:B------:R-:W2:Y:S02]  /*92b0*/  @!P1 SYNCS.PHASECHK.TRANS64 P1, [R6+URZ], R5 ;  /* 0x00000005060095a7 */ /* 0x000ea4000802007f */
[----:B--2---:R-:W-:Y:S05]  /*92c0*/  @!P1 BRA `(.L_x_432) ;  /* 0xfffffffc00f09947 */ /* 0x004fea000383ffff */
[----:B------:R-:W-:Y:S05]  /*92d0*/  BRA `(.L_x_466) ;  /* 0xfffffff400f87947 */ /* 0x000fea000383ffff */
.L_x_433:
[----:B--2---:R2:W3:Y:S02]  /*92e0*/  SYNCS.PHASECHK.TRANS64.TRYWAIT P1, [R3+URZ], R2 ;  /* 0x00000002030075a7 */ /* 0x0044e4000802017f */
[----:B---3--:R-:W-:Y:S05]  /*92f0*/  @!P1 NANOSLEEP.SYNCS 0x989680 ;  /* 0x009896800000995d */ /* 0x008fea0003900000 */
[----:B------:R-:W3:Y:S02]  /*9300*/  @!P1 SYNCS.PHASECHK.TRANS64 P1, [R3+URZ], R2 ;  /* 0x00000002030095a7 */ /* 0x000ee4000802007f */
[----:B---3--:R-:W-:Y:S05]  /*9310*/  @!P1 BRA `(.L_x_433) ;  /* 0xfffffffc00f09947 */ /* 0x008fea000383ffff */
[----:B------:R-:W-:Y:S05]  /*9320*/  BRA `(.L_x_467) ;  /* 0xfffffff400ec7947 */ /* 0x000fea000383ffff */
.L_x_435:
[----:B--2---:R2:W3:Y:S02]  /*9330*/  SYNCS.PHASECHK.TRANS64.TRYWAIT P0, [R0+URZ], R5 ;  /* 0x00000005000075a7 */ /* 0x0044e4000800017f */
[----:B---3--:R-:W-:Y:S05]  /*9340*/  @!P0 NANOSLEEP.SYNCS 0x989680 ;  /* 0x009896800000895d */ /* 0x008fea0003900000 */
[----:B------:R-:W3:Y:S02]  /*9350*/  @!P0 SYNCS.PHASECHK.TRANS64 P0, [R0+URZ], R5 ;  /* 0x00000005000085a7 */ /* 0x000ee4000800007f */
[----:B---3--:R-:W-:Y:S05]  /*9360*/  @!P0 BRA `(.L_x_435) ;  /* 0xfffffffc00f08947 */ /* 0x008fea000383ffff */
[----:B------:R-:W-:Y:S05]  /*9370*/  BRA `(.L_x_468) ;  /* 0xfffffff400f07947 */ /* 0x000fea000383ffff */
.L_x_469:
        /* <DEDUP_REMOVED lines=16> */
.L_x_3298:


//--------------------- .text._ZN7cutlass13device_kernelIN5flash11enable_sm90INS1_16FlashAttnBwdSm90INS1_25CollectiveMainloopBwdSm90ILi2ELi2ELi2EN4cute5tupleIJNS5_1CILi1EEES8_S8_EEENS6_IJNS7_ILi64EEENS7_ILi128EEENS7_ILi96EEEEEENS_6half_tEfNS_4arch4Sm90ELb0ELb0ELb1ELb1ELb0ELb1ELb0ELb0ELi2ELi1ELi2ELi1ELb1EEENS1_21CollectiveEpilogueBwdISD_SE_SG_Li256ELb1ELb0ELi1EEENS1_19SingleTileSchedulerILb1ELb0ELb0ELi128EEEEEEEEEvNT_6ParamsE --------------------------
	.section	.text._ZN7cutlass13device_kernelIN5flash11enable_sm90INS1_16FlashAttnBwdSm90INS1_25CollectiveMainloopBwdSm90ILi2ELi2ELi2EN4cute5tupleIJNS5_1CILi1EEES8_S8_EEENS6_IJNS7_ILi64EEENS7_ILi128EEENS7_ILi96EEEEEENS_6half_tEfNS_4arch4Sm90ELb0ELb0ELb1ELb1ELb0ELb1ELb0ELb0ELi2ELi1ELi2ELi1ELb1EEENS1_21CollectiveEpilogueBwdISD_SE_SG_Li256ELb1ELb0ELi1EEENS1_19SingleTileSchedulerILb1ELb0ELb0ELi128EEEEEEEEEvNT_6ParamsE,"ax",@progbits
	.align	128
.text._ZN7cutlass13device_kernelIN5flash11enable_sm90INS1_16FlashAttnBwdSm90INS1_25CollectiveMainloopBwdSm90ILi2ELi2ELi2EN4cute5tupleIJNS5_1CILi1EEES8_S8_EEENS6_IJNS7_ILi64EEENS7_ILi128EEENS7_ILi96EEEEEENS_6half_tEfNS_4arch4Sm90ELb0ELb0ELb1ELb1ELb0ELb1ELb0ELb0ELi2ELi1ELi2ELi1ELb1EEENS1_21CollectiveEpilogueBwdISD_SE_SG_Li256ELb1ELb0ELi1EEENS1_19SingleTileSchedulerILb1ELb0ELb0ELi128EEEEEEEEEvNT_6ParamsE:
        .type           _ZN7cutlass13device_kernelIN5flash11enable_sm90INS1_16FlashAttnBwdSm90INS1_25CollectiveMainloopBwdSm90ILi2ELi2ELi2EN4cute5tupleIJNS5_1CILi1EEES8_S8_EEENS6_IJNS7_ILi64EEENS7_ILi128EEENS7_ILi96EEEEEENS_6half_tEfNS_4arch4Sm90ELb0ELb0ELb1ELb1ELb0ELb1ELb0ELb0ELi2ELi1ELi2ELi1ELb1EEENS1_21CollectiveEpilogueBwdISD_SE_SG_Li256ELb1ELb0ELi1EEENS1_19SingleTileSchedulerILb1ELb0ELb0ELi128EEEEEEEEEvNT_6ParamsE,@function
        .size           _ZN7cutlass13device_kernelIN5flash11enable_sm90INS1_16FlashAttnBwdSm90INS1_25CollectiveMainloopBwdSm90ILi2ELi2ELi2EN4cute5tupleIJNS5_1CILi1EEES8_S8_EEENS6_IJNS7_ILi64EEENS7_ILi128EEENS7_ILi96EEEEEENS_6half_tEfNS_4arch4Sm90ELb0ELb0ELb1ELb1ELb0ELb1ELb0ELb0ELi2ELi1ELi2ELi1ELb1EEENS1_21CollectiveEpilogueBwdISD_SE_SG_Li256ELb1ELb0ELi1EEENS1_19SingleTileSchedulerILb1ELb0ELb0ELi128EEEEEEEEEvNT_6ParamsE,(.L_x_3299 - _ZN7cutlass13device_kernelIN5flash11enable_sm90INS1_16FlashAttnBwdSm90INS1_25CollectiveMainloopBwdSm90ILi2ELi2ELi2EN4cute5tupleIJNS5_1CILi1EEES8_S8_EEENS6_IJNS7_ILi64EEENS7_ILi128EEENS7_ILi96EEEEEENS_6half_tEfNS_4arch4Sm90ELb0ELb0ELb1ELb1ELb0ELb1ELb0ELb0ELi2ELi1ELi2ELi1ELb1EEENS1_21CollectiveEpilogueBwdISD_SE_SG_Li256ELb1ELb0ELi1EEENS1_19SingleTileSchedulerILb1ELb0ELb0ELi128EEEEEEEEEvNT_6ParamsE)
        .other          _ZN7cutlass13device_kernelIN5flash11enable_sm90INS1_16FlashAttnBwdSm90INS1_25CollectiveMainloopBwdSm90ILi2ELi2ELi2EN4cute5tupleIJNS5_1CILi1EEES8_S8_EEENS6_IJNS7_ILi64EEENS7_ILi128EEENS7_ILi96EEEEEENS_6half_tEfNS_4arch4Sm90ELb0ELb0ELb1ELb1ELb0ELb1ELb0ELb0ELi2ELi1ELi2ELi1ELb1EEENS1_21CollectiveEpilogueBwdISD_SE_SG_Li256ELb1ELb0ELi1EEENS1_19SingleTileSchedulerILb1ELb0ELb0ELi128EEEEEEEEEvNT_6ParamsE,@"STO_CUDA_ENTRY STV_DEFAULT"
_ZN7cutlass13device_kernelIN5flash11enable_sm90INS1_16FlashAttnBwdSm90INS1_25CollectiveMainloopBwdSm90ILi2ELi2ELi2EN4cute5tupleIJNS5_1CILi1EEES8_S8_EEENS6_IJNS7_ILi64EEENS7_ILi128EEENS7_ILi96EEEEEENS_6half_tEfNS_4arch4Sm90ELb0ELb0ELb1ELb1ELb0ELb1ELb0ELb0ELi2ELi1ELi2ELi1ELb1EEENS1_21CollectiveEpilogueBwdISD_SE_SG_Li256ELb1ELb0ELi1EEENS1_19SingleTileSchedulerILb1ELb0ELb0ELi128EEEEEEEEEvNT_6ParamsE:
        /* <DEDUP_REMOVED lines=23> */
.L_x_471:
[----:B------:R-:W-:Y:S05]  /*0170*/  BSYNC B0 ;  /* 0x0000000000007941 */ /* 0x000fea0003800000 */
.L_x_470:
        /* <DEDUP_REMOVED lines=37> */
.L_x_472:
        /* <DEDUP_REMOVED lines=22> */
.L_x_473:
[----:B------:R-:W-:Y:S01]  /*0530*/  PLOP3.LUT P0, PT, PT, PT, UP0, 0x80, 0x0 ;  /* 0x000000000000781c */ /* 0x000fe20003f0f008 */
[----:B------:R-:W-:Y:S01]  /*0540*/  NOP ;  /* 0x0000000000007918 */ /* 0x000fe20000000000 */
[----:B------:R-:W-:Y:S01]  /*0550*/  ULDC.64 UR46, c[0x0][0x208] ;  /* 0x00008200002e7ab9 */ /* 0x000fe20000000a00 */
[----:B------:R-:W-:Y:S01]  /*0560*/  BSSY B6, `(.L_x_474) ;  /* 0x00009c1000067945 */ /* 0x000fe20003800000 */
[----:B-12-4-:R-:W-:Y:S09]  /*0570*/  BAR.SYNC.DEFER_BLOCKING 0x0 ;  /* 0x0000000000007b1d */ /* 0x016ff20000010000 */
[----:B------:R-:W-:Y:S05]  /*0580*/  @!P0 BRA `(.L_x_475) ;  /* 0x0000006000b88947 */ /* 0x000fea0003800000 */
.L_x_476:
[----:B------:R-:W-:-:S08]  /*0590*/  NOP ;  /* 0x0000000000007918 */ /* 0x000fd00000000000 */
[----:B------:R-:W1:Y:S02]  /*05a0*/  USETMAXREG.TRY_ALLOC.CTAPOOL UP0, 0xf0 ;  /* 0x000000f0000079c8 */ /* 0x000e640008000600 */
[----:B-1----:R-:W-:-:S13]  /*05b0*/  PLOP3.LUT P0, PT, PT, PT, UP0, 0x80, 0x0 ;  /* 0x000000000000781c */ /* 0x002fda0003f0f008 */
[----:B------:R-:W-:Y:S05]  /*05c0*/  @!P0 BRA `(.L_x_476) ;  /* 0xfffffffc00f08947 */ /* 0x000fea000383ffff */
[----:B------:R-:W-:Y:S01]  /*05d0*/  LOP3.LUT R0, R0, 0x3, RZ, 0xc0, !PT ;  /* 0x0000000300007812 */ /* 0x000fe200078ec0ff */
[----:B------:R-:W-:Y:S01]  /*05e0*/  ULDC.64 UR4, c[0x0][0x8d8] ;  /* 0x0002360000047ab9 */ /* 0x000fe20000000a00 */
[----:B------:R-:W1:Y:S04]  /*05f0*/  S2UR UR36, SR_CTAID.Z ;  /* 0x00000000002479c3 */ /* 0x000e680000002700 */
[----:B------:R-:W2:Y:S02]  /*0600*/  SHFL.IDX PT, R0, R0, RZ, 0x1f ;  /* 0x00001fff00007589 */ /* 0x000ea400000e0000 */
[----:B--2---:R-:W-:-:S13]  /*0610*/  ISETP.NE.AND P0, PT, R0, RZ, PT ;  /* 0x000000ff0000720c */ /* 0x004fda0003f05270 */
[----:B------:R-:W-:-:S05]  /*0620*/  @!P0 VIADD R3, R2, 0x9 ;  /* 0x0000000902038836 */ /* 0x000fca0000000000 */
[----:B------:R2:W-:Y:S06]  /*0630*/  @!P0 BAR.ARV R3, 0xa0 ;  /* 0x000280030000851d */ /* 0x0005ec0000002000 */
[----:B------:R-:W-:-:S04]  /*0640*/  ISETP.NE.U32.AND P0, PT, RZ, UR4, PT ;  /* 0x00000004ff007c0c */ /* 0x000fc8000bf05070 */
[----:B------:R-:W-:-:S13]  /*0650*/  ISETP.NE.AND.EX P0, PT, RZ, UR5, PT, P0 ;  /* 0x00000005ff007c0c */ /* 0x000fda000bf05300 */
[----:B-12---:R-:W-:Y:S05]  /*0660*/  @!P0 BRA `(.L_x_477) ;  /* 0x00000000001c8947 */ /* 0x006fea0003800000 */
[----:B------:R-:W-:Y:S02]  /*0670*/  ULDC.64 UR4, c[0x0][0x8d8] ;  /* 0x0002360000047ab9 */ /* 0x000fe40000000a00 */
[----:B------:R-:W-:-:S06]  /*0680*/  UIMAD.WIDE UR4, UR36, 0x4, UR4 ;  /* 0x00000004240478a5 */ /* 0x000fcc000f8e0204 */
[----:B------:R-:W-:Y:S02]  /*0690*/  IMAD.U32 R4, RZ, RZ, UR4 ;  /* 0x00000004ff047e24 */ /* 0x000fe4000f8e00ff */
[----:B------:R-:W-:-:S05]  /*06a0*/  IMAD.U32 R5, RZ, RZ, UR5 ;  /* 0x00000005ff057e24 */ /* 0x000fca000f8e00ff */
[----:B------:R-:W2:Y:S02]  /*06b0*/  LDG.E R4, desc[UR46][R4.64] ;  /* 0x0000002e04047981 */ /* 0x000ea4000c1e1900 */
[----:B--2---:R-:W-:Y:S01]  /*06c0*/  R2UR UR4, R4 ;  /* 0x00000000040472ca */ /* 0x004fe200000e0000 */
[----:B------:R-:W-:-:S14]  /*06d0*/  BRA `(.L_x_478) ;  /* 0x00000000003c7947 */ /* 0x000fdc0003800000 */
.L_x_477:
[----:B------:R-:W-:Y:S02]  /*06e0*/  ULDC.64 UR4, c[0x0][0x8d0] ;  /* 0x0002340000047ab9 */ /* 0x000fe40000000a00 */
[----:B------:R-:W-:-:S04]  /*06f0*/  ISETP.NE.U32.AND P0, PT, RZ, UR4, PT ;  /* 0x00000004ff007c0c */ /* 0x000fc8000bf05070 */
[----:B------:R-:W-:-:S13]  /*0700*/  ISETP.NE.AND.EX P0, PT, RZ, UR5, PT, P0 ;  /* 0x00000005ff007c0c */ /* 0x000fda000bf05300 */
[----:B------:R-:W-:Y:S05]  /*0710*/  @!P0 BRA `(.L_x_479) ;  /* 0x0000000000288947 */ /* 0x000fea0003800000 */
[----:B------:R-:W-:Y:S02]  /*0720*/  ULDC.64 UR4, c[0x0][0x8d0] ;  /* 0x0002340000047ab9 */ /* 0x000fe40000000a00 */
[----:B------:R-:W-:-:S06]  /*0730*/  UIMAD.WIDE UR4, UR36, 0x4, UR4 ;  /* 0x00000004240478a5 */ /* 0x000fcc000f8e0204 */
[----:B------:R-:W-:Y:S02]  /*0740*/  IMAD.U32 R4, RZ, RZ, UR4 ;  /* 0x00000004ff047e24 */ /* 0x000fe4000f8e00ff */
[----:B------:R-:W-:-:S05]  /*0750*/  IMAD.U32 R5, RZ, RZ, UR5 ;  /* 0x00000005ff057e24 */ /* 0x000fca000f8e00ff */
[----:B------:R-:W2:Y:S04]  /*0760*/  LDG.E R3, desc[UR46][R4.64] ;  /* 0x0000002e04037981 */ /* 0x000ea8000c1e1900 */
[----:B------:R-:W3:Y:S01]  /*0770*/  LDG.E R0, desc[UR46][R4.64+0x4] ;  /* 0x0000042e04007981 */ /* 0x000ee2000c1e1900 */
[----:B--2---:R-:W-:Y:S02]  /*0780*/  R2UR UR4, R3 ;  /* 0x00000000030472ca */ /* 0x004fe400000e0000 */
[----:B---3--:R-:W-:-:S13]  /*0790*/  R2UR UR5, R0 ;  /* 0x00000000000572ca */ /* 0x008fda00000e0000 */
[----:B------:R-:W-:Y:S01]  /*07a0*/  UIADD3 UR4, -UR4, UR5, URZ ;  /* 0x0000000504047290 */ /* 0x000fe2000fffe13f */
[----:B------:R-:W-:Y:S11]  /*07b0*/  BRA `(.L_x_478) ;  /* 0x0000000000047947 */ /* 0x000ff60003800000 */
.L_x_479:
[----:B------:R-:W-:-:S05]  /*07c0*/  ULDC UR4, c[0x0][0x8bc] ;  /* 0x00022f0000047ab9 */ /* 0x000fca0000000800 */
.L_x_478:
[----:B------:R-:W1:Y:S02]  /*07d0*/  S2UR UR37, SR_CTAID.X ;  /* 0x00000000002579c3 */ /* 0x000e640000002500 */
[----:B-1----:R-:W-:-:S04]  /*07e0*/  USHF.L.U32 UR37, UR37, 0x7, URZ ;  /* 0x0000000725257899 */ /* 0x002fc8000800063f */
[----:B------:R-:W-:-:S04]  /*07f0*/  UISETP.GE.AND UP0, UPT, UR37, UR4, UPT ;  /* 0x000000042500728c */ /* 0x000fc8000bf06270 */
[----:B------:R-:W-:-:S06]  /*0800*/  USEL UR36, UR36, 0xffffffff, !UP0 ;  /* 0xffffffff24247887 */ /* 0x000fcc000c000000 */
[----:B------:R-:W-:-:S13]  /*0810*/  ISETP.LE.AND P0, PT, RZ, UR36, PT ;  /* 0x00000024ff007c0c */ /* 0x000fda000bf03270 */
[----:B------:R-:W-:Y:S05]  /*0820*/  @!P0 BRA `(.L_x_480) ;  /* 0x0000009800508947 */ /* 0x000fea0003800000 */
[----:B------:R-:W1:Y:S01]  /*0830*/  S2R R0, SR_TID.X ;  /* 0x0000000000007919 */ /* 0x000e620000002100 */
[----:B------:R-:W-:Y:S02]  /*0840*/  ULDC.64 UR4, c[0x0][0x780] ;  /* 0x0001e00000047ab9 */ /* 0x000fe40000000a00 */
[----:B------:R-:W-:Y:S01]  /*0850*/  ISETP.NE.U32.AND P0, PT, RZ, UR4, PT ;  /* 0x00000004ff007c0c */ /* 0x000fe2000bf05070 */
[----:B------:R-:W-:Y:S02]  /*0860*/  ULDC UR4, c[0x0][0x290] ;  /* 0x0000a40000047ab9 */ /* 0x000fe40000000800 */
[----:B------:R-:W-:Y:S01]  /*0870*/  IMAD.U32 R24, RZ, RZ, UR4 ;  /* 0x00000004ff187e24 */ /* 0x000fe2000f8e00ff */
[----:B------:R-:W-:Y:S01]  /*0880*/  ISETP.NE.AND.EX P0, PT, RZ, UR5, PT, P0 ;  /* 0x00000005ff007c0c */ /* 0x000fe2000bf05300 */
[----:B-1----:R-:W-:-:S12]  /*0890*/  VIADD R22, R0, 0xffffff80 ;  /* 0xffffff8000167836 */ /* 0x002fd80000000000 */
[----:B------:R-:W-:Y:S05]  /*08a0*/  @!P0 BRA `(.L_x_481) ;  /* 0x00000000001c8947 */ /* 0x000fea0003800000 */
[----:B------:R-:W-:Y:S02]  /*08b0*/  ULDC.64 UR4, c[0x0][0x780] ;  /* 0x0001e00000047ab9 */ /* 0x000fe40000000a00 */
[----:B------:R-:W-:-:S06]  /*08c0*/  UIMAD.WIDE UR4, UR36, 0x4, UR4 ;  /* 0x00000004240478a5 */ /* 0x000fcc000f8e0204 */
[----:B------:R-:W-:Y:S02]  /*08d0*/  IMAD.U32 R4, RZ, RZ, UR4 ;  /* 0x00000004ff047e24 */ /* 0x000fe4000f8e00ff */
[----:B------:R-:W-:-:S05]  /*08e0*/  IMAD.U32 R5, RZ, RZ, UR5 ;  /* 0x00000005ff057e24 */ /* 0x000fca000f8e00ff */
[----:B------:R-:W2:Y:S02]  /*08f0*/  LDG.E R4, desc[UR46][R4.64] ;  /* 0x0000002e04047981 */ /* 0x000ea4000c1e1900 */
[----:B--2---:R-:W-:Y:S01]  /*0900*/  R2UR UR39, R4 ;  /* 0x00000000042772ca */ /* 0x004fe200000e0000 */
[----:B------:R-:W-:-:S14]  /*0910*/  BRA `(.L_x_482) ;  /* 0x0000000000387947 */ /* 0x000fdc0003800000 */
.L_x_481:
[----:B------:R-:W-:Y:S01]  /*0920*/  ULDC.64 UR4, c[0x0][0x770] ;  /* 0x0001dc0000047ab9 */ /* 0x000fe20000000a00 */
[----:B------:R-:W-:Y:S01]  /*0930*/  ULDC UR39, c[0x0][0x280] ;  /* 0x0000a00000277ab9 */ /* 0x000fe20000000800 */
        /* <DEDUP_REMOVED lines=11> */
[----:B------:R-:W-:-:S12]  /*09f0*/  UIADD3 UR39, -UR39, UR4, URZ ;  /* 0x0000000427277290 */ /* 0x000fd8000fffe13f */
.L_x_482:
        /* <DEDUP_REMOVED lines=8> */
[----:B------:R1:W5:Y:S01]  /*0a80*/  LDG.E R24, desc[UR46][R4.64] ;  /* 0x0000002e04187981 */ /* 0x000362000c1e1900 */
[----:B------:R-:W-:Y:S05]  /*0a90*/  BRA `(.L_x_484) ;  /* 0x00000000002c7947 */ /* 0x000fea0003800000 */
.L_x_483:
        /* <DEDUP_REMOVED lines=9> */
[----:B------:R-:W2:Y:S02]  /*0b30*/  LDG.E R3, desc[UR46][R4.64+0x4] ;  /* 0x0000042e04037981 */ /* 0x000ea4000c1e1900 */
[----:B--2---:R-:W-:-:S07]  /*0b40*/  IMAD.IADD R24, R3, 0x1, -R24 ;  /* 0x0000000103187824 */ /* 0x004fce00078e0a18 */
.L_x_484:
[----:B------:R-:W-:Y:S01]  /*0b50*/  UISETP.GE.AND UP0, UPT, UR39, 0x1, UPT ;  /* 0x000000012700788c */ /* 0x000fe2000bf06270 */
[----:B------:R-:W-:Y:S02]  /*0b60*/  PLOP3.LUT P0, PT, PT, PT, PT, 0x80, 0x0 ;  /* 0x000000000000781c */ /* 0x000fe40003f0f070 */
[----:B------:R-:W-:Y:S02]  /*0b70*/  CS2R R70, SRZ ;  /* 0x0000000000467805 */ /* 0x000fe4000001ff00 */
[----:B------:R-:W-:Y:S02]  /*0b80*/  CS2R R68, SRZ ;  /* 0x0000000000447805 */ /* 0x000fe4000001ff00 */
[----:B------:R-:W-:Y:S02]  /*0b90*/  CS2R R66, SRZ ;  /* 0x0000000000427805 */ /* 0x000fe4000001ff00 */
[----:B------:R-:W-:Y:S02]  /*0ba0*/  CS2R R64, SRZ ;  /* 0x0000000000407805 */ /* 0x000fe4000001ff00 */
[----:B------:R-:W-:-:S02]  /*0bb0*/  PLOP3.LUT P1, PT, PT, PT, UP0, 0x80, 0x0 ;  /* 0x000000000000781c */ /* 0x000fc40003f2f008 */
        /* <DEDUP_REMOVED lines=18> */
[----:B------:R-:W-:Y:S01]  /*0ce0*/  CS2R R26, SRZ ;  /* 0x00000000001a7805 */ /* 0x000fe2000001ff00 */
[----:B------:R-:W-:Y:S01]  /*0cf0*/  IMAD.MOV.U32 R25, RZ, RZ, RZ ;  /* 0x000000ffff197224 */ /* 0x000fe200078e00ff */
[----:B------:R-:W-:Y:S01]  /*0d00*/  CS2R R118, SRZ ;  /* 0x0000000000767805 */ /* 0x000fe2000001ff00 */
[----:B------:R-:W-:Y:S01]  /*0d10*/  IMAD.MOV.U32 R0, RZ, RZ, RZ ;  /* 0x000000ffff007224 */ /* 0x000fe200078e00ff */
        /* <DEDUP_REMOVED lines=23> */
[----:B------:R-:W-:Y:S06]  /*0e90*/  @!P1 BRA `(.L_x_485) ;  /* 0x0000003c00889947 */ /* 0x000fec0003800000 */
[----:B------:R-:W-:-:S04]  /*0ea0*/  MOV R0, RZ ;  /* 0x000000ff00007202 */ /* 0x000fc80000000f00 */
[----:B------:R-:W-:-:S13]  /*0eb0*/  LOP3.LUT P0, RZ, R0, 0x3ff, RZ, 0xc0, !PT ;  /* 0x000003ff00ff7812 */ /* 0x000fda000780c0ff */
[----:B------:R-:W-:Y:S05]  /*0ec0*/  @!P0 BRA `(.L_x_486) ;  /* 0x00000000007c8947 */ /* 0x000fea0003800000 */
[----:B------:R-:W-:Y:S01]  /*0ed0*/  MOV R16, 0x0 ;  /* 0x0000000000107802 */ /* 0x000fe20000000f00 */
[----:B------:R-:W-:Y:S01]  /*0ee0*/  ULDC.64 UR4, c[0x4][0x88] ;  /* 0x0100220000047ab9 */ /* 0x000fe20000000a00 */
[----:B------:R-:W-:Y:S01]  /*0ef0*/  ULDC.64 UR6, c[0x4][0x8] ;  /* 0x0100020000067ab9 */ /* 0x000fe20000000a00 */
[----:B-1----:R-:W-:Y:S01]  /*0f00*/  IMAD.U32 R4, RZ, RZ, UR4 ;  /* 0x00000004ff047e24 */ /* 0x002fe2000f8e00ff */
        /* <DEDUP_REMOVED lines=11> */
[----:B--2--5:R-:W-:Y:S05]  /*0fc0*/  CALL.ABS.NOINC R14 ;  /* 0x000000000e007343 */ /* 0x024fea0003c00000 */
.L_x_487:
        /* <DEDUP_REMOVED lines=15> */
.L_x_486:
[----:B------:R-:W2:Y:S01]  /*10c0*/  S2R R3, SR_CgaCtaId ;  /* 0x0000000000037919 */ /* 0x000ea20000008800 */
[----:B------:R-:W-:-:S04]  /*10d0*/  MOV R18, 0x400 ;  /* 0x0000040000127802 */ /* 0x000fc80000000f00 */
[----:B--2---:R-:W-:-:S05]  /*10e0*/  LEA R18, R3, R18, 0x18 ;  /* 0x0000001203127211 */ /* 0x004fca00078ec0ff */
[----:B------:R-:W-:-:S05]  /*10f0*/  VIADD R19, R18, 0x1e800 ;  /* 0x0001e80012137836 */ /* 0x000fca0000000000 */
        /* <DEDUP_REMOVED lines=18> */
.L_x_489:
        /* <DEDUP_REMOVED lines=15> */
.L_x_488:
[----:B------:R-:W-:Y:S01]  /*1310*/  SHF.R.S32.HI R25, RZ, 0x1f, R22 ;  /* 0x0000001fff197819 */ /* 0x000fe20000011416 */
[----:B------:R-:W-:-:S03]  /*1320*/  UMOV UR4, 0xffffffff ;  /* 0xffffffff00047882 */ /* 0x000fc60000000000 */
[----:B------:R-:W-:-:S04]  /*1330*/  LEA.HI R0, R25, R22, RZ, 0x7 ;  /* 0x0000001619007211 */ /* 0x000fc800078f38ff */
[----:B------:R-:W-:Y:S01]  /*1340*/  SHF.R.S32.HI R16, RZ, 0x7, R0 ;  /* 0x00000007ff107819 */ /* 0x000fe20000011400 */
[----:B------:R-:W-:Y:S06]  /*1350*/  BRA.DIV UR4, `(.L_x_490) ;  /* 0x0000008e048c7947 */ /* 0x000fec000b800000 */
[----:B------:R2:W3:Y:S02]  /*1360*/  SHFL.IDX PT, R14, R16, RZ, 0x1f ;  /* 0x00001fff100e7589 */ /* 0x0004e400000e0000 */
.L_x_578:
[----:B-1----:R-:W-:Y:S02]  /*1370*/  SHF.L.U32 R5, RZ, 0x1f, RZ ;  /* 0x0000001fff057819 */ /* 0x002fe400000006ff */
[----:B------:R-:W-:Y:S01]  /*1380*/  LOP3.LUT R3, R0, 0xffffff80, RZ, 0xc0, !PT ;  /* 0xffffff8000037812 */ /* 0x000fe200078ec0ff */
[----:B------:R-:W-:Y:S01]  /*1390*/  VIADD R0, R18, 0x6000 ;  /* 0x0000600012007836 */ /* 0x000fe20000000000 */
[----:B------:R-:W1:Y:S03]  /*13a0*/  SYNCS.PHASECHK.TRANS64.TRYWAIT P0, [R18+URZ+0x26800], R5 ;  /* 0x02680005120075a7 */ /* 0x000e66000800017f */
[----:B------:R-:W-:Y:S01]  /*13b0*/  IMAD.IADD R27, R22, 0x1, -R3 ;  /* 0x00000001161b7824 */ /* 0x000fe200078e0a03 */
[----:B------:R-:W-:Y:S02]  /*13c0*/  LOP3.LUT P1, RZ, R0, 0x1bf, RZ, 0xc0, !PT ;  /* 0x000001bf00ff7812 */ /* 0x000fe4000782c0ff */
[----:B---3--:R-:W-:-:S02]  /*13d0*/  LEA.HI R0, R14, R14, RZ, 0x1 ;  /* 0x0000000e0e007211 */ /* 0x008fc400078f08ff */
[----:B------:R-:W-:Y:S02]  /*13e0*/  SHF.R.S32.HI R26, RZ, 0x1f, R27 ;  /* 0x0000001fff1a7819 */ /* 0x000fe4000001141b */
[----:B------:R-:W-:Y:S02]  /*13f0*/  LOP3.LUT R23, R0, 0xfffffffe, RZ, 0xc0, !PT ;  /* 0xfffffffe00177812 */ /* 0x000fe400078ec0ff */
[----:B------:R-:W-:-:S04]  /*1400*/  LEA.HI R28, R26, R27, RZ, 0x2 ;  /* 0x0000001b1a1c7211 */ /* 0x000fc800078f10ff */
[----:B------:R-:W-:Y:S01]  /*1410*/  LOP3.LUT R0, R28, 0x7ffffffc, RZ, 0xc0, !PT ;  /* 0x7ffffffc1c007812 */ /* 0x000fe200078ec0ff */
[----:B-1----:R-:W-:Y:S06]  /*1420*/  @P0 BRA `(.L_x_491) ;  /* 0x0000000000080947 */ /* 0x002fec0003800000 */
[----:B------:R-:W1:Y:S02]  /*1430*/  SYNCS.PHASECHK.TRANS64.TRYWAIT P0, [R18+URZ+0x26800], R5 ;  /* 0x02680005120075a7 */ /* 0x000e64000800017f */
[----:B-1----:R-:W-:Y:S05]  /*1440*/  @!P0 BRA `(.L_x_492) ;  /* 0x0000008c00708947 */ /* 0x002fea0003800000 */
.L_x_491:
[----:B------:R-:W-:Y:S02]  /*1450*/  IMAD.IADD R23, R14, 0x1, -R23 ;  /* 0x000000010e177824 */ /* 0x000fe400078e0a17 */
[----:B------:R-:W-:Y:S01]  /*1460*/  IMAD.IADD R17, R27, 0x1, -R0 ;  /* 0x000000011b117824 */ /* 0x000fe200078e0a00 */
[----:B------:R-:W-:Y:S06]  /*1470*/  @!P1 BRA `(.L_x_493) ;  /* 0x0000000000409947 */ /* 0x000fec0003800000 */
[----:B------:R-:W-:Y:S01]  /*1480*/  MOV R0, 0x0 ;  /* 0x0000000000007802 */ /* 0x000fe20000000f00 */
[----:B------:R-:W-:Y:S01]  /*1490*/  ULDC.64 UR4, c[0x4][0x88] ;  /* 0x0100220000047ab9 */ /* 0x000fe20000000a00 */
[----:B------:R-:W-:Y:S01]  /*14a0*/  ULDC.64 UR6, c[0x4][0x90] ;  /* 0x0100240000067ab9 */ /* 0x000fe20000000a00 */
[----:B------:R-:W-:Y:S01]  /*14b0*/  IMAD.U32 R4, RZ, RZ, UR4 ;  /* 0x00000004ff047e24 */ /* 0x000fe2000f8e00ff */
[----:B------:R3:W4:Y:S01]  /*14c0*/  LDC.64 R14, c[0x4][R0] ;  /* 0x01000000000e7b82 */ /* 0x0007220000000a00 */
[----:B-1----:R-:W-:Y:S01]  /*14d0*/  IMAD.U32 R5, RZ, RZ, UR5 ;  /* 0x00000005ff057e24 */ /* 0x002fe2000f8e00ff */
        /* <DEDUP_REMOVED lines=9> */
[----:B--2-45:R-:W-:Y:S05]  /*1570*/  CALL.ABS.NOINC R14 ;  /* 0x000000000e007343 */ /* 0x034fea0003c00000 */
.L_x_493:
[----:B------:R-:W-:Y:S01]  /*1580*/  LEA.HI R0, R25, R22, RZ, 0x4 ;  /* 0x0000001619007211 */ /* 0x000fe200078f20ff */
[----:B------:R-:W-:Y:S05]  /*1590*/  WARPSYNC.ALL ;  /* 0x0000000000007948 */ /* 0x000fea0003800000 */
[----:B------:R-:W-:-:S05]  /*15a0*/  LOP3.LUT R3, R0, 0xfffffff0, RZ, 0xc0, !PT ;  /* 0xfffffff000037812 */ /* 0x000fca00078ec0ff */
[----:B-1----:R-:W-:Y:S01]  /*15b0*/  IMAD.IADD R5, R22, 0x1, -R3 ;  /* 0x0000000116057824 */ /* 0x002fe200078e0a03 */
[----:B------:R-:W-:-:S04]  /*15c0*/  SHF.R.S32.HI R3, RZ, 0x4, R0 ;  /* 0x00000004ff037819 */ /* 0x000fc80000011400 */
[----:B------:R-:W-:Y:S02]  /*15d0*/  LEA.HI R6, R5, R5, RZ, 0x1 ;  /* 0x0000000505067211 */ /* 0x000fe400078f08ff */
[----:B------:R-:W-:Y:S02]  /*15e0*/  LEA.HI R0, R0, R3, RZ, 0x1 ;  /* 0x0000000300007211 */ /* 0x000fe400078f08ff */
[--C-:B------:R-:W-:Y:S02]  /*15f0*/  SHF.R.S32.HI R7, RZ, 0x1, R6.reuse ;  /* 0x00000001ff077819 */ /* 0x100fe40000011406 */
[----:B------:R-:W-:Y:S02]  /*1600*/  SHF.R.S32.HI R4, RZ, 0x1f, R6 ;  /* 0x0000001fff047819 */ /* 0x000fe40000011406 */
[----:B------:R-:W-:Y:S02]  /*1610*/  SHF.R.S32.HI R10, RZ, 0x1f, R5 ;  /* 0x0000001fff0a7819 */ /* 0x000fe40000011405 */
[----:B------:R-:W-:-:S02]  /*1620*/  LEA.HI R4, R4, R7, RZ, 0x2 ;  /* 0x0000000704047211 */ /* 0x000fc400078f10ff */
[----:B------:R-:W-:Y:S02]  /*1630*/  LEA.HI R10, R10, R5, RZ, 0x3 ;  /* 0x000000050a0a7211 */ /* 0x000fe400078f18ff */
[----:B------:R-:W-:Y:S02]  /*1640*/  LOP3.LUT R8, R4, 0xfffffffc, RZ, 0xc0, !PT ;  /* 0xfffffffc04087812 */ /* 0x000fe400078ec0ff */
        /* <DEDUP_REMOVED lines=13> */
[----:B------:R-:W-:-:S03]  /*1720*/  IMAD R5, R9, 0x200, R10 ;  /* 0x0000020009057824 */ /* 0x000fc600078e020a */
[----:B------:R-:W-:Y:S01]  /*1730*/  LOP3.LUT R7, R0, 0x8, R7, 0xf8, !PT ;  /* 0x0000000800077812 */ /* 0x000fe200078ef807 */
[----:B------:R-:W-:Y:S01]  /*1740*/  IMAD R6, R6, 0x20, R5 ;  /* 0x0000002006067824 */ /* 0x000fe200078e0205 */
[----:B------:R-:W-:-:S04]  /*1750*/  SHF.R.U32.HI R0, RZ, 0x3, R0 ;  /* 0x00000003ff007819 */ /* 0x000fc80000011600 */
[----:B------:R-:W-:Y:S01]  /*1760*/  LOP3.LUT R7, R7, R0, RZ, 0x3c, !PT ;  /* 0x0000000007077212 */ /* 0x000fe200078e3cff */
[----:B------:R-:W-:-:S04]  /*1770*/  IMAD.SHL.U32 R0, R22, 0x40, RZ ;  /* 0x0000004016007824 */ /* 0x000fc800078e00ff */
[----:B------:R-:W-:Y:S01]  /*1780*/  IMAD.IADD R7, R7, 0x1, R6 ;  /* 0x0000000107077824 */ /* 0x000fe200078e0206 */
[----:B------:R-:W-:-:S03]  /*1790*/  LOP3.LUT R0, R0, 0x1c0, RZ, 0xc0, !PT ;  /* 0x000001c000007812 */ /* 0x000fc600078ec0ff */
[----:B------:R-:W-:Y:S01]  /*17a0*/  IMAD R7, R7, 0x2, R18 ;  /* 0x0000000207077824 */ /* 0x000fe200078e0212 */
[----:B------:R-:W-:Y:S01]  /*17b0*/  LEA.HI R26, R26, R27, RZ, 0x5 ;  /* 0x0000001b1a1a7211 */ /* 0x000fe200078f28ff */
[----:B------:R-:W-:-:S03]  /*17c0*/  IMAD.SHL.U32 R9, R9, 0x10, RZ ;  /* 0x0000001009097824 */ /* 0x000fc600078e00ff */
[----:B------:R-:W1:Y:S01]  /*17d0*/  LDSM.16.M88.4 R184, [R7+0x6000] ;  /* 0x0060000007b8783b */ /* 0x000e620000000200 */
[--C-:B------:R-:W-:Y:S01]  /*17e0*/  SHF.R.S32.HI R4, RZ, 0x2, R28.reuse ;  /* 0x00000002ff047819 */ /* 0x100fe2000001141c */
[----:B-----5:R-:W-:Y:S01]  /*17f0*/  VIADD R11, R24, -UR37 ;  /* 0x80000025180b7c36 */ /* 0x020fe20008000000 */
[----:B------:R-:W-:Y:S01]  /*1800*/  SHF.R.S32.HI R5, RZ, 0x1f, R28 ;  /* 0x0000001fff057819 */ /* 0x000fe2000001141c */
[----:B------:R-:W3:Y:S01]  /*1810*/  LDSM.16.M88.4 R188, [R7+0x8000] ;  /* 0x0080000007bc783b */ /* 0x000ee20000000200 */
[----:B------:R-:W-:Y:S01]  /*1820*/  SHF.R.S32.HI R26, RZ, 0x5, R26 ;  /* 0x00000005ff1a7819 */ /* 0x000fe2000001141a */
[----:B------:R-:W-:Y:S01]  /*1830*/  UIADD3 UR39, UR39, 0x3f, URZ ;  /* 0x0000003f27277890 */ /* 0x000fe2000fffe03f */
[----:B------:R-:W-:Y:S01]  /*1840*/  LEA.HI R22, R25, R22, RZ, 0x3 ;  /* 0x0000001619167211 */ /* 0x000fe200078f18ff */
[----:B------:R-:W4:Y:S01]  /*1850*/  LDSM.16.M88.4 R192, [R7+0xa000] ;  /* 0x00a0000007c0783b */ /* 0x000f220000000200 */
[----:B------:R-:W-:Y:S01]  /*1860*/  LOP3.LUT R9, R0, 0x30, R9, 0xf8, !PT ;  /* 0x0000003000097812 */ /* 0x000fe200078ef809 */
[----:B------:R-:W-:Y:S01]  /*1870*/  IMAD R11, R26, -0x10, R11 ;  /* 0xfffffff01a0b7824 */ /* 0x000fe200078e020b */
[----:B------:R-:W-:Y:S01]  /*1880*/  LEA.HI R5, R5, R4, RZ, 0x3 ;  /* 0x0000000405057211 */ /* 0x000fe200078f18ff */
[----:B------:R-:W-:Y:S01]  /*1890*/  USHF.R.S32.HI UR7, URZ, 0x1f, UR39 ;  /* 0x0000001f3f077899 */ /* 0x000fe20008011427 */
[----:B------:R-:W-:-:S02]  /*18a0*/  LEA.HI R6, R16, R16, RZ, 0x1 ;  /* 0x0000001010067211 */ /* 0x000fc400078f08ff */
[----:B------:R-:W-:Y:S02]  /*18b0*/  CS2R R70, SRZ ;  /* 0x0000000000467805 */ /* 0x000fe4000001ff00 */
[----:B------:R-:W-:Y:S01]  /*18c0*/  LOP3.LUT R22, R9, 0x8, R22, 0xf8, !PT ;  /* 0x0000000809167812 */ /* 0x000fe200078ef816 */
[----:B------:R-:W-:Y:S01]  /*18d0*/  ULEA.HI UR7, UR7, UR39, URZ, 0x6 ;  /* 0x0000002707077291 */ /* 0x000fe2000f8f303f */
[----:B------:R-:W-:Y:S02]  /*18e0*/  LOP3.LUT R5, R5, 0xfffffff8, RZ, 0xc0, !PT ;  /* 0xfffffff805057812 */ /* 0x000fe400078ec0ff */
[----:B------:R-:W-:Y:S02]  /*18f0*/  CS2R R68, SRZ ;  /* 0x0000000000447805 */ /* 0x000fe4000001ff00 */
[----:B------:R-:W-:Y:S02]  /*1900*/  LOP3.LUT R9, R6, 0xfffffffe, RZ, 0xc0, !PT ;  /* 0xfffffffe06097812 */ /* 0x000fe400078ec0ff */
[----:B------:R-:W-:-:S02]  /*1910*/  CS2R R66, SRZ ;  /* 0x0000000000427805 */ /* 0x000fc4000001ff00 */
[----:B------:R-:W-:Y:S02]  /*1920*/  SHF.R.U32.HI R13, RZ, 0x3, R0 ;  /* 0x00000003ff0d7819 */ /* 0x000fe40000011600 */
[----:B------:R-:W-:Y:S02]  /*1930*/  CS2R R64, SRZ ;  /* 0x0000000000407805 */ /* 0x000fe4000001ff00 */
[----:B------:R-:W-:Y:S01]  /*1940*/  IADD3 R0, R11, R5, -R4 ;  /* 0x000000050b007210 */ /* 0x000fe20007ffe804 */
[----:B------:R-:W-:Y:S01]  /*1950*/  IMAD R5, R16, 0x8, R3 ;  /* 0x0000000810057824 */ /* 0x000fe200078e0203 */
[----:B------:R-:W-:Y:S01]  /*1960*/  LOP3.LUT R4, R22, R13, RZ, 0x3c, !PT ;  /* 0x0000000d16047212 */ /* 0x000fe200078e3cff */
[C---:B------:R-:W-:Y:S01]  /*1970*/  IMAD.IADD R3, R16.reuse, 0x1, -R9 ;  /* 0x0000000110037824 */ /* 0x040fe200078e0a09 */
[----:B------:R-:W-:Y:S01]  /*1980*/  CS2R R62, SRZ ;  /* 0x00000000003e7805 */ /* 0x000fe2000001ff00 */
[----:B--2---:R-:W-:Y:S01]  /*1990*/  IMAD R16, R16, 0x300, R27 ;  /* 0x0000030010107824 */ /* 0x004fe200078e021b */
[----:B------:R-:W-:Y:S01]  /*19a0*/  CS2R R60, SRZ ;  /* 0x00000000003c7805 */ /* 0x000fe2000001ff00 */
[----:B------:R-:W-:Y:S01]  /*19b0*/  IMAD R3, R3, -0x40, R0 ;  /* 0xffffffc003037824 */ /* 0x000fe200078e0200 */
[----:B------:R-:W-:Y:S01]  /*19c0*/  CS2R R58, SRZ ;  /* 0x00000000003a7805 */ /* 0x000fe2000001ff00 */
[----:B------:R-:W-:Y:S01]  /*19d0*/  IMAD.MOV.U32 R0, RZ, RZ, 0x20 ;  /* 0x00000020ff007424 */ /* 0x000fe200078e00ff */
[----:B------:R-:W-:Y:S01]  /*19e0*/  CS2R R56, SRZ ;  /* 0x0000000000387805 */ /* 0x000fe2000001ff00 */
[----:B------:R-:W-:Y:S01]  /*19f0*/  IMAD.U32 R4, R5, 0x200, R4 ;  /* 0x0000020005047824 */ /* 0x000fe200078e0004 */
[----:B------:R-:W-:Y:S01]  /*1a00*/  CS2R R54, SRZ ;  /* 0x0000000000367805 */ /* 0x000fe2000001ff00 */
[----:B------:R-:W-:Y:S01]  /*1a10*/  IMAD.SHL.U32 R5, R16, 0x4, RZ ;  /* 0x0000000410057824 */ /* 0x000fe200078e00ff */
[----:B------:R-:W-:-:S02]  /*1a20*/  SEL R0, R0, 0xffffffe0, !P0 ;  /* 0xffffffe000007807 */ /* 0x000fc40004000000 */
[----:B------:R-:W-:Y:S02]  /*1a30*/  CS2R R52, SRZ ;  /* 0x0000000000347805 */ /* 0x000fe4000001ff00 */
[----:B------:R-:W-:Y:S02]  /*1a40*/  CS2R R50, SRZ ;  /* 0x0000000000327805 */ /* 0x000fe4000001ff00 */
[----:B------:R-:W-:Y:S02]  /*1a50*/  CS2R R48, SRZ ;  /* 0x0000000000307805 */ /* 0x000fe4000001ff00 */
[----:B------:R-:W-:Y:S01]  /*1a60*/  CS2R R46, SRZ ;  /* 0x00000000002e7805 */ /* 0x000fe2000001ff00 */
[----:B------:R-:W-:Y:S01]  /*1a70*/  IMAD.IADD R0, R7, 0x1, R0 ;  /* 0x0000000107007824 */ /* 0x000fe200078e0200 */
[----:B------:R-:W-:Y:S02]  /*1a80*/  CS2R R44, SRZ ;  /* 0x00000000002c7805 */ /* 0x000fe4000001ff00 */
[----:B------:R-:W-:-:S02]  /*1a90*/  CS2R R42, SRZ ;  /* 0x00000000002a7805 */ /* 0x000fc4000001ff00 */
[----:B------:R-:W-:Y:S02]  /*1aa0*/  CS2R R40, SRZ ;  /* 0x0000000000287805 */ /* 0x000fe4000001ff00 */
[----:B------:R-:W-:Y:S01]  /*1ab0*/  CS2R R38, SRZ ;  /* 0x0000000000267805 */ /* 0x000fe2000001ff00 */
[----:B------:R-:W2:Y:S01]  /*1ac0*/  LDSM.16.M88.4 R196, [R0+0x6000] ;  /* 0x0060000000c4783b */ /* 0x000ea20000000200 */
[----:B------:R-:W-:Y:S02]  /*1ad0*/  CS2R R36, SRZ ;  /* 0x0000000000247805 */ /* 0x000fe4000001ff00 */
[----:B------:R-:W-:Y:S02]  /*1ae0*/  CS2R R34, SRZ ;  /* 0x0000000000227805 */ /* 0x000fe4000001ff00 */
[----:B------:R-:W-:Y:S01]  /*1af0*/  CS2R R32, SRZ ;  /* 0x0000000000207805 */ /* 0x000fe2000001ff00 */
[----:B------:R-:W1:Y:S01]  /*1b00*/  LDSM.16.M88.4 R200, [R0+0x8000] ;  /* 0x0080000000c8783b */ /* 0x000e620000000200 */
[----:B------:R-:W-:-:S02]  /*1b10*/  CS2R R30, SRZ ;  /* 0x00000000001e7805 */ /* 0x000fc4000001ff00 */
[----:B------:R-:W-:Y:S02]  /*1b20*/  CS2R R28, SRZ ;  /* 0x00000000001c7805 */ /* 0x000fe4000001ff00 */
[----:B------:R-:W-:Y:S01]  /*1b30*/  CS2R R26, SRZ ;  /* 0x00000000001a7805 */ /* 0x000fe2000001ff00 */
[----:B------:R3:W1:Y:S01]  /*1b40*/  LDSM.16.M88.4 R204, [R0+0xa000] ;  /* 0x00a0000000cc783b */ /* 0x0006620000000200 */
        /* <DEDUP_REMOVED lines=24> */
[----:B------:R-:W-:Y:S01]  /*1cd0*/  CS2R R72, SRZ ;  /* 0x0000000000487805 */ /* 0x000fe2000001ff00 */
[----:B---3--:R-:W-:Y:S01]  /*1ce0*/  IMAD R0, R5, 0x4, R18 ;  /* 0x0000000405007824 */ /* 0x008fe200078e0212 */
[----:B------:R-:W-:Y:S01]  /*1cf0*/  ULOP3.LUT UR20, UR38, 0x1, URZ, 0xfc, !UPT ;  /* 0x0000000126147892 */ /* 0x000fe2000f8efc3f */
[----:B------:R-:W-:Y:S01]  /*1d00*/  UMOV UR4, URZ ;  /* 0x0000003f00047c82 */ /* 0x000fe20008000000 */
[----:B------:R-:W-:Y:S01]  /*1d10*/  UMOV UR5, URZ ;  /* 0x0000003f00057c82 */ /* 0x000fe20008000000 */
[----:B------:R-:W-:Y:S01]  /*1d20*/  UMOV UR6, URZ ;  /* 0x0000003f00067c82 */ /* 0x000fe20008000000 */
[----:B------:R-:W-:Y:S01]  /*1d30*/  USHF.R.S32.HI UR7, URZ, 0x6, UR7 ;  /* 0x000000063f077899 */ /* 0x000fe20008011407 */
[----:B------:R-:W-:Y:S01]  /*1d40*/  ULDC UR8, c[0x0][0x75c] ;  /* 0x0001d70000087ab9 */ /* 0x000fe20000000800 */
[----:B-12-4-:R-:W-:-:S10]  /*1d50*/  ULDC UR9, c[0x0][0x744] ;  /* 0x0001d10000097ab9 */ /* 0x016fd40000000800 */
.L_x_504:
[----:B------:R-:W-:-:S06]  /*1d60*/  UISETP.NE.AND UP0, UPT, UR20, 0x3, UPT ;  /* 0x000000031400788c */ /* 0x000fcc000bf05270 */
[----:B------:R-:W-:-:S13]  /*1d70*/  PLOP3.LUT P0, PT, PT, PT, UP0, 0x80, 0x0 ;  /* 0x000000000000781c */ /* 0x000fda0003f0f008 */
[----:B-1----:R-:W-:Y:S05]  /*1d80*/  @!P0 BRA `(.L_x_494) ;  /* 0x0000000000048947 */ /* 0x002fea0003800000 */
[----:B------:R-:W-:Y:S01]  /*1d90*/  BPT.TRAP 0x1 ;  /* 0x000000040000795c */ /* 0x000fe20000300000 */
.L_x_494:
[----:B------:R-:W-:Y:S01]  /*1da0*/  R2UR UR10, R18 ;  /* 0x00000000120a72ca */ /* 0x000fe200000e0000 */
[----:B------:R-:W-:-:S05]  /*1db0*/  IMAD.U32 R16, RZ, RZ, UR5 ;  /* 0x00000005ff107e24 */ /* 0x000fca000f8e00ff */
[----:B------:R-:W-:-:S07]  /*1dc0*/  SHF.L.U32 R16, R16, 0x1f, RZ ;  /* 0x0000001f10107819 */ /* 0x000fce00000006ff */
[----:B------:R-:W-:-:S09]  /*1dd0*/  ULEA UR10, UR6, UR10, 0x3 ;  /* 0x0000000a060a7291 */ /* 0x000fd2000f8e183f */
[----:B------:R1:W2:Y:S01]  /*1de0*/  SYNCS.PHASECHK.TRANS64.TRYWAIT P1, [UR10+0x26810], R16 ;  /* 0x02681010ff0075a7 */ /* 0x0002a2000802014a */
[----:B------:R-:W-:Y:S05]  /*1df0*/  @!P0 BRA `(.L_x_495) ;  /* 0x0000000000048947 */ /* 0x000fea0003800000 */
[----:B------:R-:W-:Y:S01]  /*1e00*/  BPT.TRAP 0x1 ;  /* 0x000000040000795c */ /* 0x000fe20000300000 */
.L_x_495:
[----:B--2---:R-:W-:Y:S05]  /*1e10*/  @P1 BRA `(.L_x_496) ;  /* 0x0000000000081947 */ /* 0x004fea0003800000 */
[----:B------:R-:W2:Y:S02]  /*1e20*/  SYNCS.PHASECHK.TRANS64.TRYWAIT P1, [UR10+0x26810], R16 ;  /* 0x02681010ff0075a7 */ /* 0x000ea4000802014a */
[----:B--2---:R-:W-:Y:S05]  /*1e30*/  @!P1 BRA `(.L_x_497) ;  /* 0x0000008400089947 */ /* 0x004fea0003800000 */
.L_x_496:
[----:B------:R-:W-:Y:S01]  /*1e40*/  R2UR UR11, R18 ;  /* 0x00000000120b72ca */ /* 0x000fe200000e0000 */
[----:B--2---:R-:W-:Y:S01]  /*1e50*/  IMAD R5, R23, 0x800, R18 ;  /* 0x0000080017057824 */ /* 0x004fe200078e0212 */
[----:B------:R-:W-:Y:S01]  /*1e60*/  WARPGROUP.ARRIVE ;  /* 0x00000000000079c5 */ /* 0x000fe20000000000 */
[----:B------:R-:W-:Y:S01]  /*1e70*/  UMOV UR13, 0xc0000010 ;  /* 0xc0000010000d7882 */ /* 0x000fe20000000000 */
[----:B------:R-:W-:Y:S01]  /*1e80*/  UMOV UR15, 0x80000020 ;  /* 0x80000020000f7882 */ /* 0x000fe20000000000 */
[----:B------:R-:W-:Y:S01]  /*1e90*/  IMAD.U32 R6, RZ, RZ, UR6 ;  /* 0x00000006ff067e24 */ /* 0x000fe2000f8e00ff */
[----:B------:R-:W-:-:S03]  /*1ea0*/  R2UR UR12, R5 ;  /* 0x00000000050c72ca */ /* 0x000fc600000e0000 */
[----:B------:R-:W-:-:S04]  /*1eb0*/  IMAD R5, R6, 0x20, R17 ;  /* 0x0000002006057824 */ /* 0x000fc800078e0211 */
[----:B------:R-:W-:Y:S01]  /*1ec0*/  UIADD3 UR11, UR11, 0x12000, URZ ;  /* 0x000120000b0b7890 */ /* 0x000fe2000fffe03f */
[----:B------:R-:W-:-:S03]  /*1ed0*/  IMAD.SHL.U32 R5, R5, 0x2, RZ ;  /* 0x0000000205057824 */ /* 0x000fc600078e00ff */
[----:B------:R-:W-:Y:S01]  /*1ee0*/  USHF.R.U32.HI UR11, URZ, 0x4, UR11 ;  /* 0x000000043f0b7899 */ /* 0x000fe2000801160b */
[----:B------:R-:W-:Y:S01]  /*1ef0*/  IMAD R5, R5, 0x4, R18 ;  /* 0x0000000405057824 */ /* 0x000fe200078e0212 */
[----:B------:R-:W-:Y:S02]  /*1f00*/  USHF.R.U32.HI UR12, URZ, 0x4, UR12 ;  /* 0x000000043f0c7899 */ /* 0x000fe4000801160c */
        /* <DEDUP_REMOVED lines=44> */
[----:B------:R2:W3:Y:S04]  /*21d0*/  LDS.64 R208, [R5+0x1e000] ;  /* 0x01e0000005d07984 */ /* 0x0004e80000000a00 */
[----:B------:R2:W4:Y:S04]  /*21e0*/  LDS.64 R210, [R5+0x1e020] ;  /* 0x01e0200005d27984 */ /* 0x0005280000000a00 */
        /* <DEDUP_REMOVED lines=8> */
.L_x_498:
[----:B------:R1:W1:Y:S01]  /*2270*/  SYNCS.PHASECHK.TRANS64.TRYWAIT P1, [UR10+0x26830], R16 ;  /* 0x02683010ff0075a7 */ /* 0x000262000802014a */
[----:B------:R-:W-:Y:S05]  /*2280*/  @!P0 BRA `(.L_x_499) ;  /* 0x0000000000048947 */ /* 0x000fea0003800000 */
[----:B------:R-:W-:Y:S01]  /*2290*/  BPT.TRAP 0x1 ;  /* 0x000000040000795c */ /* 0x000fe20000300000 */
.L_x_499:
[----:B-1----:R-:W-:Y:S05]  /*22a0*/  @P1 BRA `(.L_x_500) ;  /* 0x0000000000081947 */ /* 0x002fea0003800000 */
[----:B------:R-:W1:Y:S02]  /*22b0*/  SYNCS.PHASECHK.TRANS64.TRYWAIT P1, [UR10+0x26830], R16 ;  /* 0x02683010ff0075a7 */ /* 0x000e64000802014a */
[----:B-1----:R-:W-:Y:S05]  /*22c0*/  @!P1 BRA `(.L_x_501) ;  /* 0x0000007c00fc9947 */ /* 0x002fea0003800000 */
.L_x_500:
[----:B------:R-:W-:Y:S01]  /*22d0*/  R2UR UR12, R18 ;  /* 0x00000000120c72ca */ /* 0x000fe200000e0000 */
[----:B------:R-:W-:Y:S01]  /*22e0*/  WARPGROUP.ARRIVE ;  /* 0x00000000000079c5 */ /* 0x000fe20000000000 */
[----:B------:R-:W-:Y:S01]  /*22f0*/  UMOV UR15, 0x80000020 ;  /* 0x80000020000f7882 */ /* 0x000fe20000000000 */
[----:B------:R-:W-:Y:S01]  /*2300*/  FMUL.FTZ R16, R152, UR8 ;  /* 0x0000000898107c20 */ /* 0x000fe20008410000 */
[----:B------:R-:W-:Y:S01]  /*2310*/  FMUL.FTZ R22, R153, UR8 ;  /* 0x0000000899167c20 */ /* 0x000fe20008410000 */
[----:B------:R-:W-:Y:S01]  /*2320*/  FMUL.FTZ R156, R156, UR8 ;  /* 0x000000089c9c7c20 */ /* 0x000fe20008410000 */
[----:B------:R-:W-:Y:S01]  /*2330*/  FMUL.FTZ R157, R157, UR8 ;  /* 0x000000089d9d7c20 */ /* 0x000fe20008410000 */
[----:B------:R-:W-:Y:S01]  /*2340*/  FMUL.FTZ R160, R160, UR8 ;  /* 0x00000008a0a07c20 */ /* 0x000fe20008410000 */
[----:B------:R-:W-:Y:S01]  /*2350*/  ISETP.GT.AND P2, PT, R3, RZ, PT ;  /* 0x000000ff0300720c */ /* 0x000fe20003f44270 */
        /* <DEDUP_REMOVED lines=9> */
[----:B------:R-:W5:Y:S01]  /*23f0*/  MUFU.TANH R22, R22 ;  /* 0x0000001600167308 */ /* 0x000f620000002400 */
[----:B------:R-:W-:Y:S01]  /*2400*/  FMUL.FTZ R158, R158, UR8 ;  /* 0x000000089e9e7c20 */ /* 0x000fe20008410000 */
[----:B------:R-:W-:Y:S01]  /*2410*/  FMUL.FTZ R159, R159, UR8 ;  /* 0x000000089f9f7c20 */ /* 0x000fe20008410000 */
[----:B------:R-:W-:Y:S01]  /*2420*/  ULOP3.LUT UR12, UR12, 0x3fff, URZ, 0xc0, !UPT ;  /* 0x00003fff0c0c7892 */ /* 0x000fe2000f8ec03f */
[----:B------:R-:W-:Y:S01]  /*2430*/  FMUL.FTZ R162, R162, UR8 ;  /* 0x00000008a2a27c20 */ /* 0x000fe20008410000 */
[----:B------:R-:W-:Y:S01]  /*2440*/  ISETP.GT.AND P1, PT, R3, 0x8, PT ;  /* 0x000000080300780c */ /* 0x000fe20003f24270 */
[----:B------:R-:W-:Y:S01]  /*2450*/  FMUL.FTZ R163, R163, UR8 ;  /* 0x00000008a3a37c20 */ /* 0x000fe20008410000 */
[----:B------:R-:W-:Y:S01]  /*2460*/  ULOP3.LUT UR13, UR12, 0x10000, URZ, 0xfc, !UPT ;  /* 0x000100000c0d7892 */ /* 0x000fe2000f8efc3f */
[----:B------:R-:W2:Y:S01]  /*2470*/  MUFU.TANH R156, R156 ;  /* 0x0000009c009c7308 */ /* 0x000ea20000002400 */
[----:B-1----:R-:W-:Y:S01]  /*2480*/  FSEL R153, R16, -INF , P2 ;  /* 0xff80000010997808 */ /* 0x002fe20001000000 */
[----:B------:R-:W-:Y:S01]  /*2490*/  FMUL.FTZ R215, R165, UR8 ;  /* 0x00000008a5d77c20 */ /* 0x000fe20008410000 */
[----:B------:R-:W-:Y:S01]  /*24a0*/  UIMAD UR13, UR6, 0x300, UR13 ;  /* 0x00000300060d78a4 */ /* 0x000fe2000f8e020d */
[----:B------:R-:W-:Y:S01]  /*24b0*/  FMUL.FTZ R219, R169, UR8 ;  /* 0x00000008a9db7c20 */ /* 0x000fe20008410000 */
[----:B------:R-:W-:Y:S01]  /*24c0*/  FMUL.FTZ R218, R168, UR8 ;  /* 0x00000008a8da7c20 */ /* 0x000fe20008410000 */
[----:B---3--:R-:W-:Y:S01]  /*24d0*/  FFMA.FTZ R224, R153, UR9, -R208 ;  /* 0x0000000999e07c23 */ /* 0x008fe200080108d0 */
[----:B------:R-:W-:Y:S01]  /*24e0*/  FMUL.FTZ R220, R170, UR8 ;  /* 0x00000008aadc7c20 */ /* 0x000fe20008410000 */
[----:B------:R-:W1:Y:S01]  /*24f0*/  MUFU.TANH R157, R157 ;  /* 0x0000009d009d7308 */ /* 0x000e620000002400 */
[----:B-----5:R-:W-:Y:S01]  /*2500*/  FSEL R152, R22, -INF , P2 ;  /* 0xff80000016987808 */ /* 0x020fe20001000000 */
[----:B------:R-:W-:Y:S01]  /*2510*/  UMOV UR14, UR13 ;  /* 0x0000000d000e7c82 */ /* 0x000fe20008000000 */
[----:B------:R-:W-:Y:S01]  /*2520*/  FMUL.FTZ R221, R171, UR8 ;  /* 0x00000008abdd7c20 */ /* 0x000fe20008410000 */
[----:B------:R-:W-:Y:S01]  /*2530*/  HGMMA.64x64x16.F32 R120, R184, gdesc[UR12], RZ, !UPT, gsb0 ;  /* 0x00e0000cb8787df0 */ /* 0x000fe2000c0008ff */
[----:B------:R-:W-:Y:S01]  /*2540*/  UIADD3 UR14, UR13, 0x2, URZ ;  /* 0x000000020d0e7890 */ /* 0x000fe2000fffe03f */
[----:B------:R-:W-:Y:S01]  /*2550*/  FFMA.FTZ R223, R152, UR9, -R209 ;  /* 0x0000000998df7c23 */ /* 0x000fe200080108d1 */
[----:B------:R-:W-:Y:S01]  /*2560*/  UMOV UR15, 0x80000020 ;  /* 0x80000020000f7882 */ /* 0x000fe20000000000 */
[----:B------:R-:W3:Y:S01]  /*2570*/  MUFU.TANH R160, R160 ;  /* 0x000000a000a07308 */ /* 0x000ee20000002400 */
[----:B--2---:R-:W-:Y:S01]  /*2580*/  FSEL R153, R156, -INF , P2 ;  /* 0xff8000009c997808 */ /* 0x004fe20001000000 */
[----:B------:R-:W-:Y:S01]  /*2590*/  FMUL.FTZ R222, R179, UR8 ;  /* 0x00000008b3de7c20 */ /* 0x000fe20008410000 */
[----:B------:R-:W-:Y:S01]  /*25a0*/  FFMA.FTZ R16, -R16, R16, 1 ;  /* 0x3f80000010107423 */ /* 0x000fe20000010110 */
[----:B------:R-:W-:Y:S01]  /*25b0*/  FMUL.FTZ R225, R183, UR8 ;  /* 0x00000008b7e17c20 */ /* 0x000fe20008410000 */
[----:B------:R-:W-:Y:S01]  /*25c0*/  FMUL.FTZ R174, R174, UR8 ;  /* 0x00000008aeae7c20 */ /* 0x000fe20008410000 */
[----:B----4-:R-:W-:Y:S01]  /*25d0*/  FFMA.FTZ R167, R153, UR9, -R210 ;  /* 0x0000000999a77c23 */ /* 0x010fe200080108d2 */
[----:B------:R-:W-:Y:S01]  /*25e0*/  FMUL.FTZ R172, R172, UR8 ;  /* 0x00000008acac7c20 */ /* 0x000fe20008410000 */
[----:B------:R-:W2:Y:S01]  /*25f0*/  MUFU.TANH R212, R212 ;  /* 0x000000d400d47308 */ /* 0x000ea20000002400 */
[----:B-1----:R-:W-:Y:S01]  /*2600*/  FSEL R152, R157, -INF , P2 ;  /* 0xff8000009d987808 */ /* 0x002fe20001000000 */
[----:B------:R-:W-:Y:S01]  /*2610*/  FMUL.FTZ R176, R176, UR8 ;  /* 0x00000008b0b07c20 */ /* 0x000fe20008410000 */
[----:B------:R-:W-:Y:S01]  /*2620*/  FMUL.FTZ R173, R173, UR8 ;  /* 0x00000008adad7c20 */ /* 0x000fe20008410000 */
[----:B------:R-:W-:Y:S01]  /*2630*/  FMUL.FTZ R178, R178, UR8 ;  /* 0x00000008b2b27c20 */ /* 0x000fe20008410000 */
[----:B------:R-:W-:Y:S01]  /*2640*/  FFMA.FTZ R22, -R22, R22, 1 ;  /* 0x3f80000016167423 */ /* 0x000fe20000010116 */
[----:B------:R-:W-:Y:S01]  /*2650*/  FFMA.FTZ R166, R152, UR9, -R211 ;  /* 0x0000000998a67c23 */ /* 0x000fe200080108d3 */
[----:B------:R-:W-:Y:S01]  /*2660*/  FMUL.FTZ R175, R175, UR8 ;  /* 0x00000008afaf7c20 */ /* 0x000fe20008410000 */
[----:B------:R-:W1:Y:S01]  /*2670*/  MUFU.TANH R161, R161 ;  /* 0x000000a100a17308 */ /* 0x000e620000002400 */
[----:B---3--:R-:W-:Y:S01]  /*2680*/  FSEL R153, R160, -INF , P2 ;  /* 0xff800000a0997808 */ /* 0x008fe20001000000 */
[----:B------:R-:W-:Y:S01]  /*2690*/  FMUL.FTZ R177, R177, UR8 ;  /* 0x00000008b1b17c20 */ /* 0x000fe20008410000 */
[----:B------:R-:W-:Y:S01]  /*26a0*/  FFMA.FTZ R157, -R157, R157, 1 ;  /* 0x3f8000009d9d7423 */ /* 0x000fe2000001019d */
[----:B------:R-:W-:Y:S01]  /*26b0*/  FMUL.FTZ R180, R180, UR8 ;  /* 0x00000008b4b47c20 */ /* 0x000fe20008410000 */
[----:B------:R-:W-:Y:S01]  /*26c0*/  FMUL.FTZ R182, R182, UR8 ;  /* 0x00000008b6b67c20 */ /* 0x000fe20008410000 */
[----:B------:R-:W-:Y:S01]  /*26d0*/  FFMA.FTZ R164, R153, UR9, -R10 ;  /* 0x0000000999a47c23 */ /* 0x000fe2000801080a */
[----:B------:R-:W-:Y:S01]  /*26e0*/  FMUL.FTZ R181, R181, UR8 ;  /* 0x00000008b5b57c20 */ /* 0x000fe20008410000 */
[----:B------:R-:W3:Y:S01]  /*26f0*/  MUFU.TANH R213, R213 ;  /* 0x000000d500d57308 */ /* 0x000ee20000002400 */
[C---:B--2---:R-:W-:Y:S01]  /*2700*/  FSEL R155, R212.reuse, -INF , P1 ;  /* 0xff800000d49b7808 */ /* 0x044fe20000800000 */
[----:B------:R-:W-:Y:S01]  /*2710*/  FFMA.FTZ R212, -R212, R212, 1 ;  /* 0x3f800000d4d47423 */ /* 0x000fe200000101d4 */
[----:B------:R-:W-:Y:S01]  /*2720*/  FFMA.FTZ R160, -R160, R160, 1 ;  /* 0x3f800000a0a07423 */ /* 0x000fe200000101a0 */
[----:B------:R-:W-:-:S02]  /*2730*/  ULOP3.LUT UR12, UR12, 0x1000000, URZ, 0xfc, !UPT ;  /* 0x010000000c0c7892 */ /* 0x000fc4000f8efc3f */
[----:B------:R-:W-:Y:S01]  /*2740*/  FFMA.FTZ R169, R155, UR9, -R208 ;  /* 0x000000099ba97c23 */ /* 0x000fe200080108d0 */
[----:B------:R-:W-:Y:S01]  /*2750*/  UMOV UR19, 0xc0000010 ;  /* 0xc000001000137882 */ /* 0x000fe20000000000 */
[----:B------:R-:W2:Y:S01]  /*2760*/  MUFU.TANH R158, R158 ;  /* 0x0000009e009e7308 */ /* 0x000ea20000002400 */
[----:B-1----:R-:W-:Y:S01]  /*2770*/  FSEL R154, R161, -INF , P2 ;  /* 0xff800000a19a7808 */ /* 0x002fe20001000000 */
[----:B------:R-:W-:Y:S01]  /*2780*/  UIMAD UR12, UR6, 0x300, UR12 ;  /* 0x00000300060c78a4 */ /* 0x000fe2000f8e020c */
[----:B------:R-:W-:-:S03]  /*2790*/  UMOV UR17, 0x40000040 ;  /* 0x4000004000117882 */ /* 0x000fc60000000000 */
[----:B------:R-:W-:Y:S02]  /*27a0*/  FFMA.FTZ R165, R154, UR9, -R11 ;  /* 0x000000099aa57c23 */ /* 0x000fe4000801080b */
[----:B------:R-:W1:Y:S01]  /*27b0*/  MUFU.TANH R159, R159 ;  /* 0x0000009f009f7308 */ /* 0x000e620000002400 */
[C---:B---3--:R-:W-:Y:S01]  /*27c0*/  FSEL R154, R213.reuse, -INF , P1 ;  /* 0xff800000d59a7808 */ /* 0x048fe20000800000 */
[----:B------:R-:W-:-:S04]  /*27d0*/  FFMA.FTZ R213, -R213, R213, 1 ;  /* 0x3f800000d5d57423 */ /* 0x000fc800000101d5 */
[----:B------:R-:W-:Y:S02]  /*27e0*/  FFMA.FTZ R170, R154, UR9, -R209 ;  /* 0x000000099aaa7c23 */ /* 0x000fe400080108d1 */
[----:B------:R-:W3:Y:S01]  /*27f0*/  MUFU.TANH R162, R162 ;  /* 0x000000a200a27308 */ /* 0x000ee20000002400 */
[----:B--2---:R-:W-:-:S05]  /*2800*/  FSEL R155, R158, -INF , P1 ;  /* 0xff8000009e9b7808 */ /* 0x004fca0000800000 */
[----:B------:R-:W-:Y:S02]  /*2810*/  FFMA.FTZ R168, R155, UR9, -R210 ;  /* 0x000000099ba87c23 */ /* 0x000fe400080108d2 */
[----:B------:R-:W2:Y:S01]  /*2820*/  MUFU.TANH R163, R163 ;  /* 0x000000a300a37308 */ /* 0x000ea20000002400 */
[C---:B-1----:R-:W-:Y:S01]  /*2830*/  FSEL R154, R159.reuse, -INF , P1 ;  /* 0xff8000009f9a7808 */ /* 0x042fe20000800000 */
[----:B------:R-:W-:-:S04]  /*2840*/  FFMA.FTZ R159, -R159, R159, 1 ;  /* 0x3f8000009f9f7423 */ /* 0x000fc8000001019f */
[----:B------:R-:W-:Y:S02]  /*2850*/  FFMA.FTZ R171, R154, UR9, -R211 ;  /* 0x000000099aab7c23 */ /* 0x000fe400080108d3 */
[----:B------:R-:W-:Y:S01]  /*2860*/  MUFU.TANH R214, R214 ;  /* 0x000000d600d67308 */ /* 0x000fe20000002400 */
[----:B---3--:R-:W-:-:S05]  /*2870*/  FSEL R155, R162, -INF , P1 ;  /* 0xff800000a29b7808 */ /* 0x008fca0000800000 */
[----:B------:R-:W-:Y:S02]  /*2880*/  FFMA.FTZ R10, R155, UR9, -R10 ;  /* 0x000000099b0a7c23 */ /* 0x000fe4000801080a */
[----:B------:R-:W-:Y:S01]  /*2890*/  MUFU.EX2 R224, R224 ;  /* 0x000000e000e07308 */ /* 0x000fe20000000800 */
[----:B--2---:R-:W-:Y:S01]  /*28a0*/  FSEL R208, R163, -INF , P1 ;  /* 0xff800000a3d07808 */ /* 0x004fe20000800000 */
[----:B------:R-:W-:Y:S02]  /*28b0*/  WARPGROUP.DEPBAR.LE gsb0, 0x0 ;  /* 0x00008000000079c5 */ /* 0x000fe40000010000 */
[----:B------:R-:W-:Y:S02]  /*28c0*/  WARPGROUP.ARRIVE ;  /* 0x00000000000079c5 */ /* 0x000fe40000000000 */
[----:B------:R-:W-:Y:S02]  /*28d0*/  FFMA.FTZ R11, R208, UR9, -R11 ;  /* 0x00000009d00b7c23 */ /* 0x000fe4000801080b */
[----:B------:R-:W-:Y:S02]  /*28e0*/  MUFU.TANH R215, R215 ;  /* 0x000000d700d77308 */ /* 0x000fe40000002400 */
[----:B------:R-:W-:Y:S01]  /*28f0*/  HGMMA.64x64x16.F32 R120, R196, gdesc[UR12], R120, gsb0 ;  /* 0x00e0000cc4787df0 */ /* 0x000fe20008000878 */
[----:B------:R-:W-:Y:S01]  /*2900*/  UIADD3 UR14, UR13, 0x100, URZ ;  /* 0x000001000d0e7890 */ /* 0x000fe2000fffe03f */
[----:B------:R-:W-:-:S04]  /*2910*/  UMOV UR15, 0x80000020 ;  /* 0x80000020000f7882 */ /* 0x000fc80000000000 */
[----:B------:R-:W1:Y:S08]  /*2920*/  MUFU.TANH R217, R217 ;  /* 0x000000d900d97308 */ /* 0x000e700000002400 */
[----:B------:R-:W-:Y:S08]  /*2930*/  MUFU.TANH R218, R218 ;  /* 0x000000da00da7308 */ /* 0x000ff00000002400 */
[----:B------:R-:W-:Y:S01]  /*2940*/  MUFU.TANH R220, R220 ;  /* 0x000000dc00dc7308 */ /* 0x000fe20000002400 */
[C---:B-1----:R-:W-:Y:S01]  /*2950*/  FSEL R208, R217.reuse, -INF , P1 ;  /* 0xff800000d9d07808 */ /* 0x042fe20000800000 */
[----:B------:R-:W-:-:S04]  /*2960*/  FFMA.FTZ R217, -R217, R217, 1 ;  /* 0x3f800000d9d97423 */ /* 0x000fc800000101d9 */
[----:B------:R-:W-:Y:S02]  /*2970*/  FFMA.FTZ R208, R208, UR9, -R9 ;  /* 0x00000009d0d07c23 */ /* 0x000fe40008010809 */
[----:B------:R-:W-:Y:S08]  /*2980*/  MUFU.TANH R216, R216 ;  /* 0x000000d800d87308 */ /* 0x000ff00000002400 */
[----:B------:R-:W-:Y:S08]  /*2990*/  MUFU.EX2 R169, R169 ;  /* 0x000000a900a97308 */ /* 0x000ff00000000800 */
[----:B------:R-:W-:Y:S08]  /*29a0*/  MUFU.EX2 R170, R170 ;  /* 0x000000aa00aa7308 */ /* 0x000ff00000000800 */
[----:B------:R-:W1:Y:S08]  /*29b0*/  MUFU.TANH R219, R219 ;  /* 0x000000db00db7308 */ /* 0x000e700000002400 */
[----:B------:R-:W-:Y:S08]  /*29c0*/  MUFU.TANH R221, R221 ;  /* 0x000000dd00dd7308 */ /* 0x000ff00000002400 */
[----:B------:R-:W-:Y:S01]  /*29d0*/  MUFU.EX2 R223, R223 ;  /* 0x000000df00df7308 */ /* 0x000fe20000000800 */
[----:B-1----:R-:W-:-:S05]  /*29e0*/  FSEL R210, R219, -INF , P2 ;  /* 0xff800000dbd27808 */ /* 0x002fca0001000000 */
[----:B------:R-:W-:Y:S01]  /*29f0*/  FFMA.FTZ R210, R210, UR9, -R15 ;  /* 0x00000009d2d27c23 */ /* 0x000fe2000801080f */
[----:B------:R-:W-:Y:S02]  /*2a00*/  WARPGROUP.DEPBAR.LE gsb0, 0x0 ;  /* 0x00008000000079c5 */ /* 0x000fe40000010000 */
[----:B------:R-:W-:Y:S01]  /*2a10*/  WARPGROUP.ARRIVE ;  /* 0x00000000000079c5 */ /* 0x000fe20000000000 */
[----:B------:R-:W-:Y:S05]  /*2a20*/  MUFU.TANH R174, R174 ;  /* 0x000000ae00ae7308 */ /* 0x000fea0000002400 */
[----:B------:R-:W-:Y:S01]  /*2a30*/  HGMMA.64x64x16.F32 R120, R188, gdesc[UR12], R120, gsb0 ;  /* 0x00e0000cbc787df0 */ /* 0x000fe20008000878 */
[----:B------:R-:W-:Y:S01]  /*2a40*/  UIADD3 UR14, UR13, 0x102, URZ ;  /* 0x000001020d0e7890 */ /* 0x000fe2000fffe03f */
[----:B------:R-:W-:Y:S01]  /*2a50*/  UMOV UR15, 0x80000020 ;  /* 0x80000020000f7882 */ /* 0x000fe20000000000 */
[----:B------:R-:W-:Y:S08]  /*2a60*/  MUFU.EX2 R167, R167 ;  /* 0x000000a700a77308 */ /* 0x000ff00000000800 */
[----:B------:R-:W1:Y:S08]  /*2a70*/  MUFU.TANH R172, R172 ;  /* 0x000000ac00ac7308 */ /* 0x000e700000002400 */
[----:B------:R-:W-:Y:S08]  /*2a80*/  MUFU.TANH R176, R176 ;  /* 0x000000b000b07308 */ /* 0x000ff00000002400 */
[----:B------:R-:W-:Y:S01]  /*2a90*/  MUFU.TANH R173, R173 ;  /* 0x000000ad00ad7308 */ /* 0x000fe20000002400 */
[C---:B-1----:R-:W-:Y:S01]  /*2aa0*/  FSEL R211, R172.reuse, -INF , P2 ;  /* 0xff800000acd37808 */ /* 0x042fe20001000000 */
[----:B------:R-:W-:-:S06]  /*2ab0*/  FFMA.FTZ R172, -R172, R172, 1 ;  /* 0x3f800000acac7423 */ /* 0x000fcc00000101ac */
[----:B------:R-:W1:Y:S08]  /*2ac0*/  MUFU.TANH R178, R178 ;  /* 0x000000b200b27308 */ /* 0x000e700000002400 */
[----:B------:R-:W-:Y:S08]  /*2ad0*/  MUFU.TANH R222, R222 ;  /* 0x000000de00de7308 */ /* 0x000ff00000002400 */
[----:B------:R-:W2:Y:S08]  /*2ae0*/  MUFU.EX2 R166, R166 ;  /* 0x000000a600a67308 */ /* 0x000eb00000000800 */
[----:B------:R-:W3:Y:S08]  /*2af0*/  MUFU.EX2 R168, R168 ;  /* 0x000000a800a87308 */ /* 0x000ef00000000800 */
[----:B------:R-:W4:Y:S08]  /*2b00*/  MUFU.TANH R175, R175 ;  /* 0x000000af00af7308 */ /* 0x000f300000002400 */
[----:B------:R-:W5:Y:S01]  /*2b10*/  MUFU.TANH R177, R177 ;  /* 0x000000b100b17308 */ /* 0x000f620000002400 */
[----:B------:R-:W-:-:S02]  /*2b20*/  WARPGROUP.DEPBAR.LE gsb0, 0x0 ;  /* 0x00008000000079c5 */ /* 0x000fc40000010000 */
[----:B------:R-:W-:-:S05]  /*2b30*/  WARPGROUP.ARRIVE ;  /* 0x00000000000079c5 */ /* 0x000fca0000000000 */
[----:B------:R-:W-:Y:S01]  /*2b40*/  MUFU.TANH R180, R180 ;  /* 0x000000b400b47308 */ /* 0x000fe20000002400 */
[----:B------:R-:W-:Y:S01]  /*2b50*/  HGMMA.64x64x16.F32 R120, R200, gdesc[UR12], R120, gsb0 ;  /* 0x00e0000cc8787df0 */ /* 0x000fe20008000878 */
[----:B------:R-:W-:Y:S01]  /*2b60*/  UIADD3 UR14, UR13, 0x200, URZ ;  /* 0x000002000d0e7890 */ /* 0x000fe2000fffe03f */
[----:B------:R-:W-:-:S05]  /*2b70*/  UMOV UR15, 0x80000020 ;  /* 0x80000020000f7882 */ /* 0x000fca0000000000 */
[----:B------:R-:W5:Y:S08]  /*2b80*/  MUFU.TANH R182, R182 ;  /* 0x000000b600b67308 */ /* 0x000f700000002400 */
[----:B------:R-:W-:Y:S08]  /*2b90*/  MUFU.EX2 R165, R165 ;  /* 0x000000a500a57308 */ /* 0x000ff00000000800 */
[----:B------:R-:W-:Y:S08]  /*2ba0*/  MUFU.EX2 R164, R164 ;  /* 0x000000a400a47308 */ /* 0x000ff00000000800 */
[----:B------:R-:W-:Y:S08]  /*2bb0*/  MUFU.TANH R181, R181 ;  /* 0x000000b500b57308 */ /* 0x000ff00000002400 */
[----:B------:R-:W-:Y:S08]  /*2bc0*/  MUFU.TANH R225, R225 ;  /* 0x000000e100e17308 */ /* 0x000ff00000002400 */
[----:B------:R-:W-:Y:S08]  /*2bd0*/  MUFU.EX2 R10, R10 ;  /* 0x0000000a000a7308 */ /* 0x000ff00000000800 */
[----:B------:R-:W-:Y:S08]  /*2be0*/  MUFU.EX2 R11, R11 ;  /* 0x0000000b000b7308 */ /* 0x000ff00000000800 */
[----:B------:R-:W5:Y:S01]  /*2bf0*/  MUFU.EX2 R171, R171 ;  /* 0x000000ab00ab7308 */ /* 0x000f620000000800 */
[----:B------:R-:W-:-:S02]  /*2c00*/  WARPGROUP.DEPBAR.LE gsb0, 0x0 ;  /* 0x00008000000079c5 */ /* 0x000fc40000010000 */
[----:B------:R-:W-:-:S06]  /*2c10*/  WARPGROUP.ARRIVE ;  /* 0x00000000000079c5 */ /* 0x000fcc0000000000 */
[----:B------:R-:W-:Y:S01]  /*2c20*/  HGMMA.64x64x16.F32 R120, R192, gdesc[UR12], R120, gsb0 ;  /* 0x00e0000cc0787df0 */ /* 0x000fe20008000878 */
[----:B------:R-:W-:Y:S01]  /*2c30*/  UIADD3 UR14, UR13, 0x202, URZ ;  /* 0x000002020d0e7890 */ /* 0x000fe2000fffe03f */
[----:B------:R-:W-:Y:S01]  /*2c40*/  R2UR UR13, R19 ;  /* 0x00000000130d72ca */ /* 0x000fe200000e0000 */
[----:B------:R-:W-:-:S12]  /*2c50*/  UMOV UR15, 0x80000020 ;  /* 0x80000020000f7882 */ /* 0x000fd80000000000 */
[----:B------:R-:W-:-:S04]  /*2c60*/  USHF.R.U32.HI UR13, URZ, 0x4, UR13 ;  /* 0x000000043f0d7899 */ /* 0x000fc8000801160d */
[----:B------:R-:W-:-:S04]  /*2c70*/  ULOP3.LUT UR13, UR13, 0x3fff, URZ, 0xc0, !UPT ;  /* 0x00003fff0d0d7892 */ /* 0x000fc8000f8ec03f */
[----:B------:R-:W-:Y:S01]  /*2c80*/  ULOP3.LUT UR16, UR13, 0x10000, URZ, 0xfc, !UPT ;  /* 0x000100000d107892 */ /* 0x000fe2000f8efc3f */
        /* <DEDUP_REMOVED lines=9> */
[----:B------:R-:W-:Y:S01]  /*2d20*/  FADD.FTZ R122, R122, -R152 ;  /* 0x800000987a7a7221 */ /* 0x000fe20000010000 */
[--C-:B------:R-:W-:Y:S01]  /*2d30*/  FADD.FTZ R152, R121, -R153.reuse ;  /* 0x8000009979987221 */ /* 0x100fe20000010000 */
[----:B------:R-:W-:Y:S01]  /*2d40*/  FADD.FTZ R123, R123, -R153 ;  /* 0x800000997b7b7221 */ /* 0x000fe20000010000 */
[----:B------:R-:W-:Y:S01]  /*2d50*/  FMUL.FTZ R121, R224, R179 ;  /* 0x000000b3e0797220 */ /* 0x000fe20000410000 */
[----:B------:R-:W-:Y:S01]  /*2d60*/  FSEL R153, R214, -INF , P2 ;  /* 0xff800000d6997808 */ /* 0x000fe20001000000 */
[----:B--2---:R-:W-:Y:S01]  /*2d70*/  FADD.FTZ R227, R126, -R154 ;  /* 0x8000009a7ee37221 */ /* 0x004fe20000010000 */
[----:B------:R-:W-:Y:S01]  /*2d80*/  FSEL R120, R215, -INF , P2 ;  /* 0xff800000d7787808 */ /* 0x000fe20001000000 */
[----:B------:R-:W-:Y:S01]  /*2d90*/  FMUL.FTZ R121, R16, R121 ;  /* 0x0000007910797220 */ /* 0x000fe20000410000 */
[----:B------:R-:W-:Y:S01]  /*2da0*/  FSEL R179, R216, -INF , P1 ;  /* 0xff800000d8b37808 */ /* 0x000fe20000800000 */
[--C-:B------:R-:W-:Y:S01]  /*2db0*/  FFMA.FTZ R16, R153, UR9, -R8.reuse ;  /* 0x0000000999107c23 */ /* 0x100fe20008010808 */
[----:B------:R-:W-:Y:S01]  /*2dc0*/  FSEL R153, R218, -INF , P2 ;  /* 0xff800000da997808 */ /* 0x000fe20001000000 */
[----:B------:R-:W-:Y:S01]  /*2dd0*/  FFMA.FTZ R183, R120, UR9, -R9 ;  /* 0x0000000978b77c23 */ /* 0x000fe20008010809 */
[----:B------:R-:W-:Y:S01]  /*2de0*/  FSEL R9, R220, -INF , P1 ;  /* 0xff800000dc097808 */ /* 0x000fe20000800000 */
[----:B------:R-:W-:Y:S01]  /*2df0*/  FFMA.FTZ R179, R179, UR9, -R8 ;  /* 0x00000009b3b37c23 */ /* 0x000fe20008010808 */
[----:B------:R-:W-:Y:S01]  /*2e00*/  FADD.FTZ R229, R125, -R155 ;  /* 0x8000009b7de57221 */ /* 0x000fe20000010000 */
[--C-:B------:R-:W-:Y:S01]  /*2e10*/  FFMA.FTZ R120, R153, UR9, -R14.reuse ;  /* 0x0000000999787c23 */ /* 0x100fe2000801080e */
[----:B------:R-:W-:Y:S01]  /*2e20*/  FMUL.FTZ R153, R223, R152 ;  /* 0x00000098df997220 */ /* 0x000fe20000410000 */
[----:B------:R-:W-:Y:S01]  /*2e30*/  FFMA.FTZ R14, R9, UR9, -R14 ;  /* 0x00000009090e7c23 */ /* 0x000fe2000801080e */
[----:B------:R-:W-:Y:S01]  /*2e40*/  FMUL.FTZ R9, R169, R122 ;  /* 0x0000007aa9097220 */ /* 0x000fe20000410000 */
[----:B------:R-:W-:Y:S01]  /*2e50*/  FMUL.FTZ R122, R170, R123 ;  /* 0x0000007baa7a7220 */ /* 0x000fe20000410000 */
[----:B------:R-:W-:Y:S01]  /*2e60*/  FMUL.FTZ R152, R22, R153 ;  /* 0x0000009916987220 */ /* 0x000fe20000410000 */
[----:B------:R-:W-:Y:S01]  /*2e70*/  FFMA.FTZ R153, -R156, R156, 1 ;  /* 0x3f8000009c997423 */ /* 0x000fe2000001019c */
[----:B------:R-:W-:Y:S01]  /*2e80*/  FMUL.FTZ R123, R212, R9 ;  /* 0x00000009d47b7220 */ /* 0x000fe20000410000 */
[----:B------:R-:W-:Y:S01]  /*2e90*/  FADD.FTZ R212, R124, -R154 ;  /* 0x8000009a7cd47221 */ /* 0x000fe20000010000 */
[----:B------:R-:W1:Y:S01]  /*2ea0*/  LDS.64 R8, [R5+0x1e240] ;  /* 0x01e2400005087984 */ /* 0x000e620000000a00 */
[----:B------:R-:W-:Y:S01]  /*2eb0*/  FSEL R124, R221, -INF , P1 ;  /* 0xff800000dd7c7808 */ /* 0x000fe20000800000 */
[----:B------:R2:W-:Y:S01]  /*2ec0*/  MUFU.EX2 R22, R208 ;  /* 0x000000d000167308 */ /* 0x0005e20000000800 */
[----:B------:R-:W-:Y:S01]  /*2ed0*/  FMUL.FTZ R154, R167, R212 ;  /* 0x000000d4a79a7220 */ /* 0x000fe20000410000 */
[--C-:B------:R-:W-:Y:S01]  /*2ee0*/  FFMA.FTZ R126, R211, UR9, -R20.reuse ;  /* 0x00000009d37e7c23 */ /* 0x100fe20008010814 */
[----:B------:R-:W-:Y:S01]  /*2ef0*/  FSEL R125, R178, -INF , P1 ;  /* 0xff800000b27d7808 */ /* 0x000fe20000800000 */
[----:B------:R-:W-:Y:S01]  /*2f00*/  FFMA.FTZ R209, R124, UR9, -R15 ;  /* 0x000000097cd17c23 */ /* 0x000fe2000801080f */
[----:B------:R-:W-:Y:S01]  /*2f10*/  FSEL R15, R174, -INF , P1 ;  /* 0xff800000ae0f7808 */ /* 0x000fe20000800000 */
[----:B------:R-:W-:Y:S01]  /*2f20*/  FMUL.FTZ R153, R153, R154 ;  /* 0x0000009a99997220 */ /* 0x000fe20000410000 */
[----:B------:R-:W-:Y:S01]  /*2f30*/  FSEL R154, R173, -INF , P2 ;  /* 0xff800000ad9a7808 */ /* 0x000fe20001000000 */
[----:B------:R-:W-:Y:S01]  /*2f40*/  FMUL.FTZ R122, R213, R122 ;  /* 0x0000007ad57a7220 */ /* 0x000fe20000410000 */
[----:B------:R4:W-:Y:S01]  /*2f50*/  MUFU.EX2 R124, R120 ;  /* 0x00000078007c7308 */ /* 0x0009e20000000800 */
[----:B------:R-:W-:Y:S01]  /*2f60*/  FFMA.FTZ R212, R15, UR9, -R20 ;  /* 0x000000090fd47c23 */ /* 0x000fe20008010814 */
[----:B------:R-:W-:Y:S01]  /*2f70*/  FSEL R15, R176, -INF , P2 ;  /* 0xff800000b00f7808 */ /* 0x000fe20001000000 */
[----:B------:R-:W-:Y:S01]  /*2f80*/  FFMA.FTZ R213, R154, UR9, -R21 ;  /* 0x000000099ad57c23 */ /* 0x000fe20008010815 */
[----:B------:R-:W-:Y:S01]  /*2f90*/  FFMA.FTZ R154, -R158, R158, 1 ;  /* 0x3f8000009e9a7423 */ /* 0x000fe2000001019e */
[----:B------:R-:W-:Y:S01]  /*2fa0*/  FMUL.FTZ R158, R166, R229 ;  /* 0x000000e5a69e7220 */ /* 0x000fe20000410000 */
[----:B---3--:R-:W-:Y:S01]  /*2fb0*/  FMUL.FTZ R227, R168, R227 ;  /* 0x000000e3a8e37220 */ /* 0x008fe20000410000 */
[--C-:B--2---:R-:W-:Y:S01]  /*2fc0*/  FFMA.FTZ R208, R15, UR9, -R12.reuse ;  /* 0x000000090fd07c23 */ /* 0x104fe2000801080c */
[----:B------:R2:W-:Y:S01]  /*2fd0*/  MUFU.EX2 R20, R14 ;  /* 0x0000000e00147308 */ /* 0x0005e20000000800 */
[----:B----4-:R-:W-:Y:S01]  /*2fe0*/  FFMA.FTZ R120, R125, UR9, -R12 ;  /* 0x000000097d787c23 */ /* 0x010fe2000801080c */
[----:B------:R-:W-:Y:S01]  /*2ff0*/  FSEL R12, R222, -INF , P1 ;  /* 0xff800000de0c7808 */ /* 0x000fe20000800000 */
[----:B------:R-:W-:Y:S01]  /*3000*/  FADD.FTZ R226, R127, -R155 ;  /* 0x8000009b7fe27221 */ /* 0x000fe20000010000 */
[----:B------:R-:W-:Y:S01]  /*3010*/  FMUL.FTZ R158, R157, R158 ;  /* 0x0000009e9d9e7220 */ /* 0x000fe20000410000 */
[----:B------:R-:W-:Y:S01]  /*3020*/  FMUL.FTZ R154, R154, R227 ;  /* 0x000000e39a9a7220 */ /* 0x000fe20000410000 */
[----:B------:R-:W-:Y:S01]  /*3030*/  FSEL R156, R175, -INF , P1 ;  /* 0xff800000af9c7808 */ /* 0x000fe20000800000 */
[----:B------:R-:W-:Y:S01]  /*3040*/  FFMA.FTZ R157, R12, UR9, -R13 ;  /* 0x000000090c9d7c23 */ /* 0x000fe2000801080d */
[----:B------:R-:W3:Y:S01]  /*3050*/  MUFU.EX2 R179, R179 ;  /* 0x000000b300b37308 */ /* 0x000ee20000000800 */
[----:B--2---:R-:W2:Y:S01]  /*3060*/  LDS.64 R14, [R5+0x1e260] ;  /* 0x01e26000050e7984 */ /* 0x004ea20000000a00 */
[----:B------:R-:W-:Y:S01]  /*3070*/  FFMA.FTZ R155, -R161, R161, 1 ;  /* 0x3f800000a19b7423 */ /* 0x000fe200000101a1 */
[----:B------:R-:W-:Y:S01]  /*3080*/  FFMA.FTZ R211, R156, UR9, -R21 ;  /* 0x000000099cd37c23 */ /* 0x000fe20008010815 */
[----:B-----5:R-:W-:Y:S01]  /*3090*/  FSEL R156, R177, -INF , P2 ;  /* 0xff800000b19c7808 */ /* 0x020fe20001000000 */
[----:B------:R-:W-:Y:S01]  /*30a0*/  FFMA.FTZ R161, -R162, R162, 1 ;  /* 0x3f800000a2a17423 */ /* 0x000fe200000101a2 */
[----:B------:R-:W-:Y:S01]  /*30b0*/  FFMA.FTZ R218, -R218, R218, 1 ;  /* 0x3f800000dada7423 */ /* 0x000fe200000101da */
[----:B------:R-:W-:Y:S01]  /*30c0*/  FFMA.FTZ R216, -R216, R216, 1 ;  /* 0x3f800000d8d87423 */ /* 0x000fe200000101d8 */
[----:B------:R4:W-:Y:S01]  /*30d0*/  MUFU.EX2 R125, R209 ;  /* 0x000000d1007d7308 */ /* 0x0009e20000000800 */
[----:B------:R-:W-:Y:S01]  /*30e0*/  FFMA.FTZ R156, R156, UR9, -R13 ;  /* 0x000000099c9c7c23 */ /* 0x000fe2000801080d */
[----:B------:R-:W-:Y:S01]  /*30f0*/  FSEL R13, R182, -INF , P1 ;  /* 0xff800000b60d7808 */ /* 0x000fe20000800000 */
[----:B------:R-:W-:Y:S01]  /*3100*/  FMUL.FTZ R226, R171, R226 ;  /* 0x000000e2abe27220 */ /* 0x000fe20000410000 */
[----:B------:R-:W-:Y:S01]  /*3110*/  FFMA.FTZ R176, -R176, R176, 1 ;  /* 0x3f800000b0b07423 */ /* 0x000fe200000101b0 */
[--C-:B-1----:R-:W-:Y:S01]  /*3120*/  FADD.FTZ R127, R128, -R8.reuse ;  /* 0x80000008807f7221 */ /* 0x102fe20000010000 */
[----:B------:R-:W-:Y:S01]  /*3130*/  FADD.FTZ R227, R130, -R8 ;  /* 0x8000000882e37221 */ /* 0x000fe20000010000 */
[--C-:B------:R-:W-:Y:S01]  /*3140*/  FADD.FTZ R12, R129, -R9.reuse ;  /* 0x80000009810c7221 */ /* 0x100fe20000010000 */
[----:B------:R-:W-:Y:S01]  /*3150*/  FADD.FTZ R128, R131, -R9 ;  /* 0x8000000983807221 */ /* 0x000fe20000010000 */
[----:B----4-:R-:W-:Y:S01]  /*3160*/  FSEL R209, R180, -INF , P2 ;  /* 0xff800000b4d17808 */ /* 0x010fe20001000000 */
[----:B------:R-:W1:Y:S01]  /*3170*/  LDS.64 R8, [R5+0x1e280] ;  /* 0x01e2800005087984 */ /* 0x000e620000000a00 */
[----:B------:R-:W-:Y:S01]  /*3180*/  FMUL.FTZ R12, R165, R12 ;  /* 0x0000000ca50c7220 */ /* 0x000fe20000410000 */
[----:B------:R-:W-:Y:S01]  /*3190*/  MUFU.EX2 R16, R16 ;  /* 0x0000001000107308 */ /* 0x000fe20000000800 */
[----:B------:R-:W-:Y:S01]  /*31a0*/  FMUL.FTZ R127, R164, R127 ;  /* 0x0000007fa47f7220 */ /* 0x000fe20000410000 */
[----:B------:R-:W-:Y:S01]  /*31b0*/  FFMA.FTZ R209, R209, UR9, -R6 ;  /* 0x00000009d1d17c23 */ /* 0x000fe20008010806 */
[----:B------:R-:W-:Y:S01]  /*31c0*/  FMUL.FTZ R155, R155, R12 ;  /* 0x0000000c9b9b7220 */ /* 0x000fe20000410000 */
[----:B------:R-:W-:Y:S01]  /*31d0*/  FSEL R12, R225, -INF , P1 ;  /* 0xff800000e10c7808 */ /* 0x000fe20000800000 */
[----:B------:R-:W-:Y:S01]  /*31e0*/  FMUL.FTZ R130, R160, R127 ;  /* 0x0000007fa0827220 */ /* 0x000fe20000410000 */
[----:B------:R-:W-:Y:S01]  /*31f0*/  FFMA.FTZ R160, -R163, R163, 1 ;  /* 0x3f800000a3a07423 */ /* 0x000fe200000101a3 */
[----:B------:R-:W-:Y:S01]  /*3200*/  FFMA.FTZ R178, -R178, R178, 1 ;  /* 0x3f800000b2b27423 */ /* 0x000fe200000101b2 */
[----:B------:R-:W4:Y:S01]  /*3210*/  MUFU.EX2 R183, R183 ;  /* 0x000000b700b77308 */ /* 0x000f220000000800 */
[----:B------:R-:W-:Y:S01]  /*3220*/  FFMA.FTZ R163, R12, UR9, -R7 ;  /* 0x000000090ca37c23 */ /* 0x000fe20008010807 */
[----:B------:R-:W-:Y:S01]  /*3230*/  FFMA.FTZ R177, -R177, R177, 1 ;  /* 0x3f800000b1b17423 */ /* 0x000fe200000101b1 */
[----:B------:R-:W-:Y:S01]  /*3240*/  FFMA.FTZ R222, -R222, R222, 1 ;  /* 0x3f800000dede7423 */ /* 0x000fe200000101de */
[----:B------:R-:W-:Y:S01]  /*3250*/  FFMA.FTZ R180, -R180, R180, 1 ;  /* 0x3f800000b4b47423 */ /* 0x000fe200000101b4 */
[----:B------:R-:W-:Y:S01]  /*3260*/  FFMA.FTZ R182, -R182, R182, 1 ;  /* 0x3f800000b6b67423 */ /* 0x000fe200000101b6 */
[----:B------:R-:W-:Y:S01]  /*3270*/  FFMA.FTZ R225, -R225, R225, 1 ;  /* 0x3f800000e1e17423 */ /* 0x000fe200000101e1 */
[----:B------:R-:W-:Y:S01]  /*3280*/  FMUL.FTZ R159, R159, R226 ;  /* 0x000000e29f9f7220 */ /* 0x000fe20000410000 */
[----:B------:R5:W1:Y:S01]  /*3290*/  MUFU.EX2 R21, R210 ;  /* 0x000000d200157308 */ /* 0x000a620000000800 */
[----:B------:R-:W-:-:S02]  /*32a0*/  F2FP.F16.F32.PACK_AB R158, R158, R153 ;  /* 0x000000999e9e723e */ /* 0x000fc400000000ff */
[----:B------:R-:W-:Y:S01]  /*32b0*/  F2FP.F16.F32.PACK_AB R164, R165, R164 ;  /* 0x000000a4a5a4723e */ /* 0x000fe200000000ff */
[----:B--2---:R-:W-:Y:S01]  /*32c0*/  FADD.FTZ R12, R134, -R14 ;  /* 0x8000000e860c7221 */ /* 0x004fe20000010000 */
[----:B------:R-:W-:Y:S01]  /*32d0*/  FFMA.FTZ R134, -R214, R214, 1 ;  /* 0x3f800000d6867423 */ /* 0x000fe200000101d6 */
[----:B------:R-:W-:Y:S02]  /*32e0*/  F2FP.F16.F32.PACK_AB R159, R159, R154 ;  /* 0x0000009a9f9f723e */ /* 0x000fe400000000ff */
[----:B------:R1:W-:Y:S01]  /*32f0*/  MUFU.EX2 R129, R213 ;  /* 0x000000d500817308 */ /* 0x0003e20000000800 */
[----:B-----5:R-:W-:Y:S01]  /*3300*/  FFMA.FTZ R210, R13, UR9, -R6 ;  /* 0x000000090dd27c23 */ /* 0x020fe20008010806 */
[----:B------:R-:W-:Y:S01]  /*3310*/  FSEL R6, R181, -INF , P2 ;  /* 0xff800000b5067808 */ /* 0x000fe20001000000 */
[----:B------:R-:W-:Y:S01]  /*3320*/  FMUL.FTZ R13, R11, R128 ;  /* 0x000000800b0d7220 */ /* 0x000fe20000410000 */
[----:B---3--:R-:W-:Y:S01]  /*3330*/  FMUL.FTZ R131, R179, R12 ;  /* 0x0000000cb3837220 */ /* 0x008fe20000410000 */
[----:B------:R-:W-:Y:S01]  /*3340*/  FADD.FTZ R12, R133, -R15 ;  /* 0x8000000f850c7221 */ /* 0x000fe20000010000 */
[----:B------:R-:W-:Y:S01]  /*3350*/  FFMA.FTZ R181, -R181, R181, 1 ;  /* 0x3f800000b5b57423 */ /* 0x000fe200000101b5 */
[----:B------:R-:W-:Y:S01]  /*3360*/  FFMA.FTZ R162, R6, UR9, -R7 ;  /* 0x0000000906a27c23 */ /* 0x000fe20008010807 */
[----:B------:R-:W-:Y:S01]  /*3370*/  FMUL.FTZ R6, R10, R227 ;  /* 0x000000e30a067220 */ /* 0x000fe20000410000 */
[----:B------:R-:W-:Y:S01]  /*3380*/  FMUL.FTZ R160, R160, R13 ;  /* 0x0000000da0a07220 */ /* 0x000fe20000410000 */
[----:B------:R2:W-:Y:S01]  /*3390*/  MUFU.EX2 R128, R211 ;  /* 0x000000d300807308 */ /* 0x0005e20000000800 */
[----:B------:R-:W-:Y:S01]  /*33a0*/  FADD.FTZ R13, R132, -R14 ;  /* 0x8000000e840d7221 */ /* 0x000fe20000010000 */
[----:B------:R-:W-:Y:S01]  /*33b0*/  FMUL.FTZ R161, R161, R6 ;  /* 0x00000006a1a17220 */ /* 0x000fe20000410000 */
[----:B----4-:R-:W-:Y:S01]  /*33c0*/  FMUL.FTZ R12, R183, R12 ;  /* 0x0000000cb70c7220 */ /* 0x010fe20000410000 */
[----:B------:R-:W3:Y:S01]  /*33d0*/  LDS.64 R6, [R5+0x1e2a0] ;  /* 0x01e2a00005067984 */ /* 0x000ee20000000a00 */
[----:B------:R-:W-:Y:S01]  /*33e0*/  FMUL.FTZ R13, R16, R13 ;  /* 0x0000000d100d7220 */ /* 0x000fe20000410000 */
[--C-:B-1----:R-:W-:Y:S01]  /*33f0*/  FADD.FTZ R213, R138, -R8.reuse ;  /* 0x800000088ad57221 */ /* 0x102fe20000010000 */
[----:B------:R-:W-:Y:S01]  /*3400*/  FMUL.FTZ R133, R216, R131 ;  /* 0x00000083d8857220 */ /* 0x000fe20000410000 */
[----:B------:R-:W1:Y:S01]  /*3410*/  MUFU.EX2 R127, R212 ;  /* 0x000000d4007f7308 */ /* 0x000e620000000800 */
[----:B--2---:R-:W-:Y:S01]  /*3420*/  FADD.FTZ R211, R135, -R15 ;  /* 0x8000000f87d37221 */ /* 0x004fe20000010000 */
[----:B------:R-:W-:Y:S01]  /*3430*/  FFMA.FTZ R135, -R215, R215, 1 ;  /* 0x3f800000d7877423 */ /* 0x000fe200000101d7 */
[----:B------:R-:W-:Y:S01]  /*3440*/  FMUL.FTZ R134, R134, R13 ;  /* 0x0000000d86867220 */ /* 0x000fe20000410000 */
[----:B------:R-:W-:Y:S01]  /*3450*/  FFMA.FTZ R138, -R220, R220, 1 ;  /* 0x3f800000dc8a7423 */ /* 0x000fe200000101dc */
[----:B------:R-:W-:Y:S01]  /*3460*/  FMUL.FTZ R132, R22, R211 ;  /* 0x000000d316847220 */ /* 0x000fe20000410000 */
[----:B------:R-:W-:Y:S01]  /*3470*/  FADD.FTZ R211, R136, -R8 ;  /* 0x8000000888d37221 */ /* 0x000fe20000010000 */
[----:B------:R-:W-:Y:S01]  /*3480*/  FMUL.FTZ R135, R135, R12 ;  /* 0x0000000c87877220 */ /* 0x000fe20000410000 */
[--C-:B------:R-:W-:Y:S01]  /*3490*/  FADD.FTZ R8, R137, -R9.reuse ;  /* 0x8000000989087221 */ /* 0x100fe20000010000 */
[----:B------:R-:W2:Y:S01]  /*34a0*/  LDS.64 R12, [R5+0x1e2c0] ;  /* 0x01e2c000050c7984 */ /* 0x000ea20000000a00 */
[----:B------:R-:W-:Y:S01]  /*34b0*/  FMUL.FTZ R211, R124, R211 ;  /* 0x000000d37cd37220 */ /* 0x000fe20000410000 */
[----:B------:R4:W-:Y:S01]  /*34c0*/  MUFU.EX2 R15, R120 ;  /* 0x00000078000f7308 */ /* 0x0009e20000000800 */
[----:B------:R-:W-:Y:S01]  /*34d0*/  FMUL.FTZ R136, R217, R132 ;  /* 0x00000084d9887220 */ /* 0x000fe20000410000 */
[----:B------:R-:W-:Y:S01]  /*34e0*/  FMUL.FTZ R213, R20, R213 ;  /* 0x000000d514d57220 */ /* 0x000fe20000410000 */
[----:B------:R-:W-:Y:S01]  /*34f0*/  FMUL.FTZ R137, R218, R211 ;  /* 0x000000d3da897220 */ /* 0x000fe20000410000 */
[----:B------:R-:W-:Y:S01]  /*3500*/  FMUL.FTZ R211, R21, R8 ;  /* 0x0000000815d37220 */ /* 0x000fe20000410000 */
[----:B------:R-:W-:Y:S01]  /*3510*/  F2FP.F16.F32.PACK_AB R153, R160, R161 ;  /* 0x000000a1a099723e */ /* 0x000fe200000000ff */
[----:B------:R-:W-:Y:S01]  /*3520*/  FMUL.FTZ R138, R138, R213 ;  /* 0x000000d58a8a7220 */ /* 0x000fe20000410000 */
[----:B------:R-:W-:Y:S01]  /*3530*/  F2FP.F16.F32.PACK_AB R154, R135, R134 ;  /* 0x00000086879a723e */ /* 0x000fe200000000ff */
[----:B------:R5:W-:Y:S01]  /*3540*/  MUFU.EX2 R14, R208 ;  /* 0x000000d0000e7308 */ /* 0x000be20000000800 */
[----:B----4-:R-:W-:Y:S01]  /*3550*/  FADD.FTZ R120, R139, -R9 ;  /* 0x800000098b787221 */ /* 0x010fe20000010000 */
[----:B------:R-:W-:Y:S01]  /*3560*/  FFMA.FTZ R139, -R221, R221, 1 ;  /* 0x3f800000dd8b7423 */ /* 0x000fe200000101dd */
[----:B------:R4:W2:Y:S01]  /*3570*/  LDS.64 R8, [R5+0x1e2e0] ;  /* 0x01e2e00005087984 */ /* 0x0008a20000000a00 */
[----:B------:R-:W-:Y:S01]  /*3580*/  F2FP.F16.F32.PACK_AB R165, R11, R10 ;  /* 0x0000000a0ba5723e */ /* 0x000fe200000000ff */
[----:B------:R-:W-:Y:S01]  /*3590*/  FMUL.FTZ R120, R125, R120 ;  /* 0x000000787d787220 */ /* 0x000fe20000410000 */
[----:B------:R-:W-:-:S02]  /*35a0*/  F2FP.F16.F32.PACK_AB R124, R21, R124 ;  /* 0x0000007c157c723e */ /* 0x000fc400000000ff */
[----:B------:R-:W4:Y:S01]  /*35b0*/  MUFU.EX2 R126, R126 ;  /* 0x0000007e007e7308 */ /* 0x000f220000000800 */
[----:B-----5:R-:W-:Y:S01]  /*35c0*/  FFMA.FTZ R208, -R219, R219, 1 ;  /* 0x3f800000dbd07423 */ /* 0x020fe200000101db */
[----:B------:R-:W-:Y:S01]  /*35d0*/  FMUL.FTZ R139, R139, R120 ;  /* 0x000000788b8b7220 */ /* 0x000fe20000410000 */
[----:B------:R-:W-:Y:S02]  /*35e0*/  F2FP.F16.F32.PACK_AB R125, R125, R20 ;  /* 0x000000147d7d723e */ /* 0x000fe400000000ff */
[----:B------:R-:W-:-:S03]  /*35f0*/  FMUL.FTZ R208, R208, R211 ;  /* 0x000000d3d0d07220 */ /* 0x000fc60000410000 */
[----:B------:R5:W2:Y:S01]  /*3600*/  MUFU.EX2 R131, R156 ;  /* 0x0000009c00837308 */ /* 0x000aa20000000800 */
[--C-:B---3--:R-:W-:Y:S01]  /*3610*/  FADD.FTZ R142, R142, -R6.reuse ;  /* 0x800000068e8e7221 */ /* 0x108fe20000010000 */
[----:B------:R-:W-:Y:S01]  /*3620*/  FADD.FTZ R211, R140, -R6 ;  /* 0x800000068cd37221 */ /* 0x000fe20000010000 */
[--C-:B------:R-:W-:Y:S01]  /*3630*/  FADD.FTZ R120, R141, -R7.reuse ;  /* 0x800000078d787221 */ /* 0x100fe20000010000 */
[----:B------:R-:W-:Y:S01]  /*3640*/  FFMA.FTZ R6, -R174, R174, 1 ;  /* 0x3f800000ae067423 */ /* 0x000fe200000101ae */
[----:B-1----:R-:W-:Y:S01]  /*3650*/  FMUL.FTZ R141, R127, R142 ;  /* 0x0000008e7f8d7220 */ /* 0x002fe20000410000 */
[----:B------:R-:W-:Y:S01]  /*3660*/  FFMA.FTZ R140, -R173, R173, 1 ;  /* 0x3f800000ad8c7423 */ /* 0x000fe200000101ad */
[----:B------:R-:W-:Y:S01]  /*3670*/  F2FP.F16.F32.PACK_AB R127, R128, R127 ;  /* 0x0000007f807f723e */ /* 0x000fe200000000ff */
[----:B------:R1:W3:Y:S01]  /*3680*/  MUFU.EX2 R132, R157 ;  /* 0x0000009d00847308 */ /* 0x0002e20000000800 */
[----:B------:R-:W-:Y:S01]  /*3690*/  FMUL.FTZ R6, R6, R141 ;  /* 0x0000008d06067220 */ /* 0x000fe20000410000 */
[----:B----4-:R-:W-:Y:S01]  /*36a0*/  FMUL.FTZ R5, R126, R211 ;  /* 0x000000d37e057220 */ /* 0x010fe20000410000 */
[----:B-----5:R-:W-:Y:S01]  /*36b0*/  F2FP.F16.F32.PACK_AB R156, R152, R121 ;  /* 0x00000079989c723e */ /* 0x020fe200000000ff */
[----:B------:R-:W-:Y:S01]  /*36c0*/  IMAD.U32 R121, RZ, RZ, UR6 ;  /* 0x00000006ff797e24 */ /* 0x000fe2000f8e00ff */
[----:B------:R-:W-:Y:S01]  /*36d0*/  F2FP.F16.F32.PACK_AB R152, R155, R130 ;  /* 0x000000829b98723e */ /* 0x000fe200000000ff */
[--C-:B--2---:R-:W-:Y:S01]  /*36e0*/  FADD.FTZ R141, R144, -R12.reuse ;  /* 0x8000000c908d7221 */ /* 0x104fe20000010000 */
[----:B------:R-:W-:Y:S01]  /*36f0*/  FADD.FTZ R12, R146, -R12 ;  /* 0x8000000c920c7221 */ /* 0x000fe20000010000 */
[----:B------:R-:W2:Y:S01]  /*3700*/  MUFU.EX2 R209, R209 ;  /* 0x000000d100d17308 */ /* 0x000ea20000000800 */
[----:B-1----:R-:W-:Y:S01]  /*3710*/  FADD.FTZ R157, R143, -R7 ;  /* 0x800000078f9d7221 */ /* 0x002fe20000010000 */
[----:B------:R-:W-:Y:S01]  /*3720*/  FMUL.FTZ R143, R129, R120 ;  /* 0x00000078818f7220 */ /* 0x000fe20000410000 */
[----:B------:R-:W-:Y:S01]  /*3730*/  FFMA.FTZ R7, -R175, R175, 1 ;  /* 0x3f800000af077423 */ /* 0x000fe200000101af */
[--C-:B------:R-:W-:Y:S01]  /*3740*/  FADD.FTZ R147, R147, -R13.reuse ;  /* 0x8000000d93937221 */ /* 0x100fe20000010000 */
[----:B------:R-:W-:Y:S01]  /*3750*/  FMUL.FTZ R120, R128, R157 ;  /* 0x0000009d80787220 */ /* 0x000fe20000410000 */
[----:B------:R-:W-:Y:S01]  /*3760*/  FMUL.FTZ R140, R140, R143 ;  /* 0x0000008f8c8c7220 */ /* 0x000fe20000410000 */
[----:B------:R-:W-:Y:S01]  /*3770*/  FMUL.FTZ R5, R172, R5 ;  /* 0x00000005ac057220 */ /* 0x000fe20000410000 */
[----:B------:R-:W1:Y:S01]  /*3780*/  MUFU.EX2 R210, R210 ;  /* 0x000000d200d27308 */ /* 0x000e620000000800 */
[----:B------:R-:W-:Y:S01]  /*3790*/  FMUL.FTZ R7, R7, R120 ;  /* 0x0000007807077220 */ /* 0x000fe20000410000 */
[----:B------:R-:W-:Y:S01]  /*37a0*/  FADD.FTZ R120, R145, -R13 ;  /* 0x8000000d91787221 */ /* 0x000fe20000010000 */
[----:B------:R-:W-:Y:S01]  /*37b0*/  FMUL.FTZ R13, R15, R12 ;  /* 0x0000000c0f0d7220 */ /* 0x000fe20000410000 */
[--C-:B------:R-:W-:Y:S01]  /*37c0*/  FADD.FTZ R148, R148, -R8.reuse ;  /* 0x8000000894947221 */ /* 0x100fe20000010000 */
[----:B------:R-:W-:Y:S01]  /*37d0*/  FADD.FTZ R143, R150, -R8 ;  /* 0x80000008968f7221 */ /* 0x000fe20000010000 */
[--C-:B------:R-:W-:Y:S01]  /*37e0*/  FADD.FTZ R149, R149, -R9.reuse ;  /* 0x8000000995957221 */ /* 0x100fe20000010000 */
[----:B------:R-:W-:Y:S01]  /*37f0*/  FADD.FTZ R12, R151, -R9 ;  /* 0x80000009970c7221 */ /* 0x000fe20000010000 */
[----:B------:R-:W4:Y:S01]  /*3800*/  MUFU.EX2 R162, R162 ;  /* 0x000000a200a27308 */ /* 0x000f220000000800 */
[----:B------:R-:W-:Y:S01]  /*3810*/  FMUL.FTZ R141, R14, R141 ;  /* 0x0000008d0e8d7220 */ /* 0x000fe20000410000 */
[----:B------:R-:W-:Y:S01]  /*3820*/  FMUL.FTZ R120, R131, R120 ;  /* 0x0000007883787220 */ /* 0x000fe20000410000 */
[----:B---3--:R-:W-:Y:S01]  /*3830*/  FMUL.FTZ R147, R132, R147 ;  /* 0x0000009384937220 */ /* 0x008fe20000410000 */
[----:B--2---:R-:W-:Y:S01]  /*3840*/  FMUL.FTZ R9, R209, R148 ;  /* 0x00000094d1097220 */ /* 0x004fe20000410000 */
[----:B------:R-:W-:-:S02]  /*3850*/  IMAD R121, R121, 0x2000, R4 ;  /* 0x0000200079797824 */ /* 0x000fc400078e0204 */
[----:B------:R-:W-:Y:S01]  /*3860*/  FMUL.FTZ R141, R176, R141 ;  /* 0x0000008db08d7220 */ /* 0x000fe20000410000 */
[----:B------:R-:W-:Y:S01]  /*3870*/  FMUL.FTZ R13, R178, R13 ;  /* 0x0000000db20d7220 */ /* 0x000fe20000410000 */
[----:B------:R-:W2:Y:S01]  /*3880*/  MUFU.EX2 R163, R163 ;  /* 0x000000a300a37308 */ /* 0x000ea20000000800 */
[----:B-1----:R-:W-:Y:S01]  /*3890*/  FMUL.FTZ R143, R210, R143 ;  /* 0x0000008fd28f7220 */ /* 0x002fe20000410000 */
[----:B------:R-:W-:Y:S01]  /*38a0*/  FMUL.FTZ R144, R177, R120 ;  /* 0x00000078b1907220 */ /* 0x000fe20000410000 */
[----:B------:R-:W-:Y:S01]  /*38b0*/  FMUL.FTZ R222, R222, R147 ;  /* 0x00000093dede7220 */ /* 0x000fe20000410000 */
[----:B------:R-:W-:Y:S01]  /*38c0*/  FMUL.FTZ R9, R180, R9 ;  /* 0x00000009b4097220 */ /* 0x000fe20000410000 */
[----:B------:R-:W-:Y:S01]  /*38d0*/  FMUL.FTZ R143, R182, R143 ;  /* 0x0000008fb68f7220 */ /* 0x000fe20000410000 */
[----:B------:R-:W-:Y:S01]  /*38e0*/  F2FP.F16.F32.PACK_AB R150, R140, R5 ;  /* 0x000000058c96723e */ /* 0x000fe200000000ff */
[----:B------:R-:W-:Y:S01]  /*38f0*/  IMAD R5, R121, 0x2, R18 ;  /* 0x0000000279057824 */ /* 0x000fe200078e0212 */
[----:B------:R-:W-:Y:S01]  /*3900*/  F2FP.F16.F32.PACK_AB R157, R122, R123 ;  /* 0x0000007b7a9d723e */ /* 0x000fe200000000ff */
[----:B----4-:R-:W-:Y:S01]  /*3910*/  FMUL.FTZ R8, R162, R149 ;  /* 0x00000095a2087220 */ /* 0x010fe20000410000 */
[----:B------:R-:W-:-:S02]  /*3920*/  F2FP.F16.F32.PACK_AB R155, R136, R133 ;  /* 0x00000085889b723e */ /* 0x000fc400000000ff */
[----:B------:R-:W-:Y:S01]  /*3930*/  F2FP.F16.F32.PACK_AB R148, R208, R137 ;  /* 0x00000089d094723e */ /* 0x000fe200000000ff */
[----:B------:R-:W-:Y:S01]  /*3940*/  FMUL.FTZ R8, R181, R8 ;  /* 0x00000008b5087220 */ /* 0x000fe20000410000 */
[----:B------:R-:W-:Y:S01]  /*3950*/  F2FP.F16.F32.PACK_AB R149, R139, R138 ;  /* 0x0000008a8b95723e */ /* 0x000fe200000000ff */
[----:B------:R-:W-:Y:S01]  /*3960*/  STSM.16.MT88.4 [R5+0x1e800], R156 ;  /* 0x01e8009c05007844 */ /* 0x000fe20000004200 */
[----:B------:R-:W-:Y:S01]  /*3970*/  F2FP.F16.F32.PACK_AB R151, R7, R6 ;  /* 0x000000060797723e */ /* 0x000fe200000000ff */
[----:B--2---:R-:W-:Y:S01]  /*3980*/  FMUL.FTZ R12, R163, R12 ;  /* 0x0000000ca30c7220 */ /* 0x004fe20000410000 */
[----:B------:R-:W-:Y:S01]  /*3990*/  F2FP.F16.F32.PACK_AB R144, R144, R141 ;  /* 0x0000008d9090723e */ /* 0x000fe200000000ff */
[----:B------:R-:W-:Y:S01]  /*39a0*/  STSM.16.MT88.4 [R5+0x1f000], R152 ;  /* 0x01f0009805007844 */ /* 0x000fe20000004200 */
[----:B------:R-:W-:Y:S01]  /*39b0*/  F2FP.F16.F32.PACK_AB R145, R222, R13 ;  /* 0x0000000dde91723e */ /* 0x000fe200000000ff */
[----:B------:R-:W-:Y:S01]  /*39c0*/  FMUL.FTZ R12, R225, R12 ;  /* 0x0000000ce10c7220 */ /* 0x000fe20000410000 */
[----:B------:R-:W-:Y:S01]  /*39d0*/  F2FP.F16.F32.PACK_AB R146, R8, R9 ;  /* 0x000000090892723e */ /* 0x000fe200000000ff */
[----:B------:R-:W-:Y:S01]  /*39e0*/  STSM.16.MT88.4 [R5+0x1f800], R148 ;  /* 0x01f8009405007844 */ /* 0x000fe20000004200 */
[----:B------:R-:W-:-:S02]  /*39f0*/  F2FP.F16.F32.PACK_AB R120, R223, R224 ;  /* 0x000000e0df78723e */ /* 0x000fc400000000ff */
[----:B------:R-:W-:Y:S02]  /*3a00*/  F2FP.F16.F32.PACK_AB R147, R12, R143 ;  /* 0x0000008f0c93723e */ /* 0x000fe400000000ff */
[----:B------:R-:W-:Y:S02]  /*3a10*/  F2FP.F16.F32.PACK_AB R121, R170, R169 ;  /* 0x000000a9aa79723e */ /* 0x000fe400000000ff */
[----:B------:R-:W-:Y:S01]  /*3a20*/  F2FP.F16.F32.PACK_AB R122, R166, R167 ;  /* 0x000000a7a67a723e */ /* 0x000fe200000000ff */
[----:B------:R1:W-:Y:S01]  /*3a30*/  STSM.16.MT88.4 [R5+0x20000], R144 ;  /* 0x0200009005007844 */ /* 0x0003e20000004200 */
[----:B------:R-:W-:Y:S02]  /*3a40*/  F2FP.F16.F32.PACK_AB R123, R171, R168 ;  /* 0x000000a8ab7b723e */ /* 0x000fe400000000ff */
[----:B------:R-:W-:Y:S02]  /*3a50*/  F2FP.F16.F32.PACK_AB R166, R183, R16 ;  /* 0x00000010b7a6723e */ /* 0x000fe400000000ff */
[----:B------:R-:W-:Y:S01]  /*3a60*/  WARPGROUP.ARRIVE ;  /* 0x00000000000079c5 */ /* 0x000fe20000000000 */
[----:B------:R-:W-:-:S02]  /*3a70*/  F2FP.F16.F32.PACK_AB R167, R22, R179 ;  /* 0x000000b316a7723e */ /* 0x000fc400000000ff */
[----:B------:R-:W-:Y:S02]  /*3a80*/  F2FP.F16.F32.PACK_AB R126, R129, R126 ;  /* 0x0000007e817e723e */ /* 0x000fe400000000ff */
[----:B------:R-:W-:Y:S01]  /*3a90*/  F2FP.F16.F32.PACK_AB R160, R131, R14 ;  /* 0x0000000e83a0723e */ /* 0x000fe200000000ff */
[----:B------:R-:W-:Y:S01]  /*3aa0*/  HGMMA.64x96x16.F32 R72, R120, gdesc[UR12].tnspB, R72, gsb0 ;  /* 0x4160000c78487df0 */ /* 0x000fe20008000848 */
[----:B------:R-:W-:Y:S01]  /*3ab0*/  UIADD3 UR14, UR12, 0x40, URZ ;  /* 0x000000400c0e7890 */ /* 0x000fe2000fffe03f */
[----:B------:R-:W-:Y:S01]  /*3ac0*/  F2FP.F16.F32.PACK_AB R161, R132, R15 ;  /* 0x0000000f84a1723e */ /* 0x000fe200000000ff */
[----:B------:R-:W-:Y:S01]  /*3ad0*/  UMOV UR15, 0x80000020 ;  /* 0x80000020000f7882 */ /* 0x000fe20000000000 */
[----:B------:R-:W-:Y:S01]  /*3ae0*/  F2FP.F16.F32.PACK_AB R162, R162, R209 ;  /* 0x000000d1a2a2723e */ /* 0x000fe200000000ff */
[----:B-1----:R-:W-:Y:S01]  /*3af0*/  IMAD R5, R23, 0x1000, R18 ;  /* 0x0000100017057824 */ /* 0x002fe200078e0212 */
[----:B------:R-:W-:Y:S01]  /*3b00*/  F2FP.F16.F32.PACK_AB R163, R163, R210 ;  /* 0x000000d2a3a3723e */ /* 0x000fe200000000ff */
[----:B------:R-:W-:-:S02]  /*3b10*/  WARPGROUP.DEPBAR.LE gsb0, 0x0 ;  /* 0x00008000000079c5 */ /* 0x000fc40000010000 */
[----:B------:R-:W-:-:S06]  /*3b20*/  WARPGROUP.ARRIVE ;  /* 0x00000000000079c5 */ /* 0x000fcc0000000000 */
[----:B------:R-:W-:Y:S01]  /*3b30*/  HGMMA.64x96x16.F32 R72, R164, gdesc[UR12].tnspB, R72, gsb0 ;  /* 0x4160000ca4487df0 */ /* 0x000fe20008000848 */
[----:B------:R-:W-:Y:S01]  /*3b40*/  UIADD3 UR14, UR12, 0x80, URZ ;  /* 0x000000800c0e7890 */ /* 0x000fe2000fffe03f */
[----:B------:R-:W-:Y:S01]  /*3b50*/  UMOV UR15, 0x80000020 ;  /* 0x80000020000f7882 */ /* 0x000fe20000000000 */
[----:B------:R-:W-:Y:S02]  /*3b60*/  WARPGROUP.DEPBAR.LE gsb0, 0x0 ;  /* 0x00008000000079c5 */ /* 0x000fe40000010000 */
[----:B------:R-:W-:-:S06]  /*3b70*/  WARPGROUP.ARRIVE ;  /* 0x00000000000079c5 */ /* 0x000fcc0000000000 */
[----:B------:R-:W-:Y:S01]  /*3b80*/  HGMMA.64x96x16.F32 R72, R124, gdesc[UR12].tnspB, R72, gsb0 ;  /* 0x4160000c7c487df0 */ /* 0x000fe20008000848 */
[----:B------:R-:W-:-:S13]  /*3b90*/  R2UR UR14, R5 ;  /* 0x00000000050e72ca */ /* 0x000fda00000e0000 */
[----:B------:R-:W-:Y:S02]  /*3ba0*/  USHF.R.U32.HI UR15, URZ, 0x4, UR14 ;  /* 0x000000043f0f7899 */ /* 0x000fe4000801160e */
[----:B------:R-:W-:Y:S02]  /*3bb0*/  UIADD3 UR14, UR12, 0xc0, URZ ;  /* 0x000000c00c0e7890 */ /* 0x000fe4000fffe03f */
[----:B------:R-:W-:Y:S02]  /*3bc0*/  ULOP3.LUT UR13, UR15, 0x3fff, URZ, 0xc0, !UPT ;  /* 0x00003fff0f0d7892 */ /* 0x000fe4000f8ec03f */
[----:B------:R-:W-:Y:S01]  /*3bd0*/  ULEA UR12, UR6, UR16, 0xa ;  /* 0x00000010060c7291 */ /* 0x000fe2000f8e503f */
[----:B------:R-:W-:Y:S01]  /*3be0*/  UMOV UR15, 0x80000020 ;  /* 0x80000020000f7882 */ /* 0x000fe20000000000 */
[----:B------:R-:W-:-:S03]  /*3bf0*/  UIADD3 UR21, UR13, 0x200, URZ ;  /* 0x000002000d157890 */ /* 0x000fc6000fffe03f */
[----:B------:R-:W-:Y:S02]  /*3c00*/  UMOV UR18, UR13 ;  /* 0x0000000d00127c82 */ /* 0x000fe40008000000 */
[----:B------:R-:W-:Y:S01]  /*3c10*/  UMOV UR16, UR12 ;  /* 0x0000000c00107c82 */ /* 0x000fe20008000000 */
[----:B------:R-:W-:Y:S02]  /*3c20*/  WARPGROUP.DEPBAR.LE gsb0, 0x0 ;  /* 0x00008000000079c5 */ /* 0x000fe40000010000 */
[----:B------:R-:W-:-:S06]  /*3c30*/  WARPGROUP.ARRIVE ;  /* 0x00000000000079c5 */ /* 0x000fcc0000000000 */
[----:B------:R-:W-:Y:S01]  /*3c40*/  HGMMA.64x96x16.F32 R72, R160, gdesc[UR12].tnspB, R72, gsb0 ;  /* 0x4160000ca0487df0 */ /* 0x000fe20008000848 */
[----:B------:R-:W-:Y:S02]  /*3c50*/  UIADD3 UR14, UR13, 0x400, URZ ;  /* 0x000004000d0e7890 */ /* 0x000fe4000fffe03f */
[----:B------:R-:W-:Y:S01]  /*3c60*/  UIADD3 UR15, UR13, 0x420, URZ ;  /* 0x000004200d0f7890 */ /* 0x000fe2000fffe03f */
        /* <DEDUP_REMOVED lines=132> */
[----:B------:R-:W-:Y:S01]  /*44b0*/  UMOV UR15, 0xc0000010 ;  /* 0xc0000010000f7882 */ /* 0x000fe20000000000 */
[----:B------:R-:W-:Y:S02]  /*44c0*/  WARPGROUP.DEPBAR.LE gsb0, 0x0 ;  /* 0x00008000000079c5 */ /* 0x000fe40000010000 */
[----:B------:R-:W-:-:S06]  /*44d0*/  WARPGROUP.ARRIVE ;  /* 0x00000000000079c5 */ /* 0x000fcc0000000000 */
[----:B------:R-:W-:Y:S01]  /*44e0*/  HGMMA.64x16x16.F32 R120, gdesc[UR16].tnspB, R120, gsb0 ;  /* 0x40200000107879f0 */ /* 0x000fe20008000878 */
[----:B------:R-:W-:Y:S02]  /*44f0*/  UIADD3 UR16, UR13, 0x2e0, URZ ;  /* 0x000002e00d107890 */ /* 0x000fe4000fffe03f */
[----:B------:R-:W-:-:S03]  /*4500*/  UIADD3 UR17, UR13, 0x4e0, URZ ;  /* 0x000004e00d117890 */ /* 0x000fc6000fffe03f */
        /* <DEDUP_REMOVED lines=17> */
.L_x_502:
[----:B------:R-:W-:Y:S01]  /*4620*/  UIADD3 UR12, UR10, 0x26840, URZ ;  /* 0x000268400a0c7890 */ /* 0x000fe2000fffe03f */
[C---:B------:R-:W-:Y:S01]  /*4630*/  VIADD R6, R2.reuse, 0x9 ;  /* 0x0000000902067836 */ /* 0x040fe20000000000 */
[----:B------:R-:W-:Y:S01]  /*4640*/  ULOP3.LUT UR14, UR11, 0x1000000, URZ, 0xfc, !UPT ;  /* 0x010000000b0e7892 */ /* 0x000fe2000f8efc3f */
[----:B------:R-:W-:Y:S01]  /*4650*/  VIADD R5, R2, 0xc ;  /* 0x0000000c02057836 */ /* 0x000fe20000000000 */
[----:B------:R-:W-:Y:S02]  /*4660*/  UPRMT UR12, URZ, 0x654, UR12 ;  /* 0x000006543f0c7896 */ /* 0x000fe4000800000c */
[----:B------:R-:W-:Y:S01]  /*4670*/  UIMAD UR14, UR6, 0x300, UR14 ;  /* 0x00000300060e78a4 */ /* 0x000fe2000f8e020e */
[----:B------:R-:W-:Y:S01]  /*4680*/  UMOV UR15, 0x80000020 ;  /* 0x80000020000f7882 */ /* 0x000fe20000000000 */
[----:B------:R-:W-:-:S05]  /*4690*/  UMOV UR19, 0x80000020 ;  /* 0x8000002000137882 */ /* 0x000fca0000000000 */
[----:B------:R-:W-:Y:S01]  /*46a0*/  SYNCS.ARRIVE.TRANS64.RED.A1T0 RZ, [UR12], RZ ;  /* 0x000000ffffff79a7 */ /* 0x000fe2000810040c */
[----:B------:R-:W-:Y:S01]  /*46b0*/  WARPGROUP.ARRIVE ;  /* 0x00000000000079c5 */ /* 0x000fe20000000000 */
[----:B------:R-:W-:-:S09]  /*46c0*/  UIADD3 UR12, UR14, 0x40, URZ ;  /* 0x000000400e0c7890 */ /* 0x000fd2000fffe03f */
[----:B------:R-:W-:Y:S01]  /*46d0*/  HGMMA.64x96x16.F32 R24, R156, gdesc[UR12].tnspB, R24, gsb0 ;  /* 0x4160000c9c187df0 */ /* 0x000fe20008000818 */
[----:B------:R-:W-:Y:S01]  /*46e0*/  UMOV UR15, 0x80000020 ;  /* 0x80000020000f7882 */ /* 0x000fe20000000000 */
        /* <DEDUP_REMOVED lines=31> */
.L_x_503:
        /* <DEDUP_REMOVED lines=12> */
[----:B------:R-:W-:Y:S01]  /*49a0*/  ULDC UR4, c[0x0][0x740] ;  /* 0x0001d00000047ab9 */ /* 0x000fe20000000800 */
[----:B------:R-:W-:Y:S01]  /*49b0*/  PLOP3.LUT P0, PT, PT, PT, PT, 0x8, 0x0 ;  /* 0x000000000000781c */ /* 0x000fe20003f0e170 */
[----:B-1----:R-:W-:Y:S01]  /*49c0*/  FMUL.FTZ R0, R24, UR4 ;  /* 0x0000000418007c20 */ /* 0x002fe20008410000 */
        /* <DEDUP_REMOVED lines=46> */
[----:B------:R-:W-:-:S07]  /*4cb0*/  FMUL.FTZ R71, R71, UR4 ;  /* 0x0000000447477c20 */ /* 0x000fce0008410000 */
.L_x_485:
[----:B------:R-:W-:Y:S05]  /*4cc0*/  @P0 BRA `(.L_x_505) ;  /* 0x00000010006c0947 */ /* 0x000fea0003800000 */
[----:B------:R-:W2:Y:S01]  /*4cd0*/  S2R R2, SR_TID.X ;  /* 0x0000000000027919 */ /* 0x000ea20000002100 */
[----:B------:R-:W3:Y:S01]  /*4ce0*/  S2UR UR5, SR_CgaCtaId ;  /* 0x00000000000579c3 */ /* 0x000ee20000008800 */
[----:B------:R-:W-:Y:S01]  /*4cf0*/  UMOV UR4, 0x400 ;  /* 0x0000040000047882 */ /* 0x000fe20000000000 */
[----:B------:R-:W-:-:S06]  /*4d00*/  F2FP.F16.F32.PACK_AB R72, R73, R72 ;  /* 0x000000484948723e */ /* 0x000fcc00000000ff */
[----:B------:R-:W-:Y:S01]  /*4d10*/  BAR.SYNC.DEFER_BLOCKING 0x1, 0x100 ;  /* 0x0044000000007b1d */ /* 0x000fe20000010000 */
        /* <DEDUP_REMOVED lines=8> */
[----:B------:R-:W-:Y:S02]  /*4da0*/  F2FP.F16.F32.PACK_AB R89, R91, R90 ;  /* 0x0000005a5b59723e */ /* 0x000fe400000000ff */
[----:B------:R-:W-:Y:S01]  /*4db0*/  F2FP.F16.F32.PACK_AB R96, R97, R96 ;  /* 0x000000606160723e */ /* 0x000fe200000000ff */
[----:B---3--:R-:W-:Y:S01]  /*4dc0*/  ULEA UR6, UR5, UR4, 0x18 ;  /* 0x0000000405067291 */ /* 0x008fe2000f8ec03f */
[----:B------:R-:W-:Y:S02]  /*4dd0*/  F2FP.F16.F32.PACK_AB R90, R93, R92 ;  /* 0x0000005c5d5a723e */ /* 0x000fe400000000ff */
[----:B------:R-:W-:Y:S01]  /*4de0*/  F2FP.F16.F32.PACK_AB R91, R95, R94 ;  /* 0x0000005e5f5b723e */ /* 0x000fe200000000ff */
[----:B------:R-:W-:Y:S01]  /*4df0*/  ULDC.64 UR4, c[0x0][0x870] ;  /* 0x00021c0000047ab9 */ /* 0x000fe20000000a00 */
[----:B------:R-:W-:Y:S01]  /*4e00*/  F2FP.F16.F32.PACK_AB R97, R99, R98 ;  /* 0x000000626361723e */ /* 0x000fe200000000ff */
[----:B------:R-:W-:Y:S01]  /*4e10*/  UISETP.NE.U32.AND UP0, UPT, UR4, URZ, UPT ;  /* 0x0000003f0400728c */ /* 0x000fe2000bf05070 */
[----:B--2---:R-:W-:Y:S01]  /*4e20*/  VIADD R10, R2, 0xffffff80 ;  /* 0xffffff80020a7836 */ /* 0x004fe20000000000 */
[----:B------:R-:W-:-:S02]  /*4e30*/  F2FP.F16.F32.PACK_AB R104, R105, R104 ;  /* 0x000000686968723e */ /* 0x000fc400000000ff */
[----:B------:R-:W-:Y:S01]  /*4e40*/  F2FP.F16.F32.PACK_AB R98, R101, R100 ;  /* 0x000000646562723e */ /* 0x000fe200000000ff */
[----:B------:R-:W-:Y:S01]  /*4e50*/  UISETP.NE.AND.EX UP0, UPT, UR5, URZ, UPT, UP0 ;  /* 0x0000003f0500728c */ /* 0x000fe2000bf05300 */
[----:B------:R-:W-:Y:S02]  /*4e60*/  SHF.R.S32.HI R11, RZ, 0x1f, R10 ;  /* 0x0000001fff0b7819 */ /* 0x000fe4000001140a */
[----:B------:R-:W-:Y:S01]  /*4e70*/  F2FP.F16.F32.PACK_AB R99, R103, R102 ;  /* 0x000000666763723e */ /* 0x000fe200000000ff */
[----:B------:R-:W-:Y:S01]  /*4e80*/  ULDC.64 UR4, c[0x0][0x870] ;  /* 0x00021c0000047ab9 */ /* 0x000fe20000000a00 */
[CC--:B------:R-:W-:Y:S01]  /*4e90*/  LEA.HI R2, R11.reuse, R10.reuse, RZ, 0x4 ;  /* 0x0000000a0b027211 */ /* 0x0c0fe200078f20ff */
[----:B------:R-:W-:Y:S01]  /*4ea0*/  UIMAD.WIDE UR4, UR36, 0x4, UR4 ;  /* 0x00000004240478a5 */ /* 0x000fe2000f8e0204 */
[----:B------:R-:W-:Y:S02]  /*4eb0*/  LEA.HI R7, R11, R10, RZ, 0x5 ;  /* 0x0000000a0b077211 */ /* 0x000fe400078f28ff */
[----:B------:R-:W-:-:S02]  /*4ec0*/  LOP3.LUT R3, R2, 0xfffffff0, RZ, 0xc0, !PT ;  /* 0xfffffff002037812 */ /* 0x000fc400078ec0ff */
[----:B------:R-:W-:Y:S02]  /*4ed0*/  SHF.R.U32.HI R2, RZ, 0x1, R2 ;  /* 0x00000001ff027819 */ /* 0x000fe40000011602 */
[----:B------:R-:W-:Y:S01]  /*4ee0*/  SHF.R.S32.HI R13, RZ, 0x5, R7 ;  /* 0x00000005ff0d7819 */ /* 0x000fe20000011407 */
[----:B------:R-:W-:Y:S01]  /*4ef0*/  IMAD.IADD R3, R10, 0x1, -R3 ;  /* 0x000000010a037824 */ /* 0x000fe200078e0a03 */
[----:B------:R-:W-:Y:S02]  /*4f00*/  F2FP.F16.F32.PACK_AB R105, R107, R106 ;  /* 0x0000006a6b69723e */ /* 0x000fe400000000ff */
[----:B------:R-:W-:Y:S02]  /*4f10*/  F2FP.F16.F32.PACK_AB R112, R113, R112 ;  /* 0x000000707170723e */ /* 0x000fe400000000ff */
[----:B-1----:R-:W-:Y:S02]  /*4f20*/  LEA.HI R4, R3, R3, RZ, 0x1 ;  /* 0x0000000303047211 */ /* 0x002fe400078f08ff */
[----:B------:R-:W-:-:S02]  /*4f30*/  SHF.R.S32.HI R8, RZ, 0x1f, R3 ;  /* 0x0000001fff087819 */ /* 0x000fc40000011403 */
[--C-:B------:R-:W-:Y:S02]  /*4f40*/  SHF.R.S32.HI R5, RZ, 0x1, R4.reuse ;  /* 0x00000001ff057819 */ /* 0x100fe40000011404 */
[----:B------:R-:W-:Y:S02]  /*4f50*/  SHF.R.S32.HI R6, RZ, 0x1f, R4 ;  /* 0x0000001fff067819 */ /* 0x000fe40000011404 */
[----:B------:R-:W-:Y:S02]  /*4f60*/  LEA.HI R8, R8, R3, RZ, 0x3 ;  /* 0x0000000308087211 */ /* 0x000fe400078f18ff */
[----:B------:R-:W-:Y:S02]  /*4f70*/  LEA.HI R6, R6, R5, RZ, 0x2 ;  /* 0x0000000506067211 */ /* 0x000fe400078f10ff */
[----:B------:R-:W-:Y:S01]  /*4f80*/  LOP3.LUT R4, R4, 0x3fffffe, RZ, 0xc0, !PT ;  /* 0x03fffffe04047812 */ /* 0x000fe200078ec0ff */
[----:B------:R-:W-:Y:S01]  /*4f90*/  IMAD.SHL.U32 R8, R8, 0x20, RZ ;  /* 0x0000002008087824 */ /* 0x000fe200078e00ff */
[----:B------:R-:W-:-:S02]  /*4fa0*/  LOP3.LUT R6, R6, 0xfffffffc, RZ, 0xc0, !PT ;  /* 0xfffffffc06067812 */ /* 0x000fc400078ec0ff */
[----:B------:R-:W-:Y:S01]  /*4fb0*/  F2FP.F16.F32.PACK_AB R106, R109, R108 ;  /* 0x0000006c6d6a723e */ /* 0x000fe200000000ff */
[----:B------:R-:W-:Y:S01]  /*4fc0*/  IMAD.IADD R4, R3, 0x1, -R4 ;  /* 0x0000000103047824 */ /* 0x000fe200078e0a04 */
[----:B------:R-:W-:Y:S01]  /*4fd0*/  LOP3.LUT R8, R8, 0x7fffff00, RZ, 0xc0, !PT ;  /* 0x7fffff0008087812 */ /* 0x000fe200078ec0ff */
[----:B------:R-:W-:Y:S01]  /*4fe0*/  IMAD.IADD R6, R5, 0x1, -R6 ;  /* 0x0000000105067824 */ /* 0x000fe200078e0a06 */
[----:B------:R-:W-:Y:S02]  /*4ff0*/  F2FP.F16.F32.PACK_AB R107, R111, R110 ;  /* 0x0000006e6f6b723e */ /* 0x000fe400000000ff */
[----:B------:R-:W-:Y:S01]  /*5000*/  F2FP.F16.F32.PACK_AB R113, R115, R114 ;  /* 0x000000727371723e */ /* 0x000fe200000000ff */
[C---:B------:R-:W-:Y:S01]  /*5010*/  IMAD.SHL.U32 R5, R6.reuse, 0x40, RZ ;  /* 0x0000004006057824 */ /* 0x040fe200078e00ff */
[----:B------:R-:W-:Y:S01]  /*5020*/  LOP3.LUT P0, RZ, R6, 0x2, RZ, 0xc0, !PT ;  /* 0x0000000206ff7812 */ /* 0x000fe2000780c0ff */
[----:B------:R-:W-:Y:S01]  /*5030*/  IMAD R3, R13, 0x200, R8 ;  /* 0x000002000d037824 */ /* 0x000fe200078e0208 */
[----:B------:R-:W-:-:S02]  /*5040*/  F2FP.F16.F32.PACK_AB R114, R117, R116 ;  /* 0x000000747572723e */ /* 0x000fc400000000ff */
[----:B------:R-:W-:Y:S01]  /*5050*/  LOP3.LUT R5, R5, 0xc0, RZ, 0xc0, !PT ;  /* 0x000000c005057812 */ /* 0x000fe200078ec0ff */
[----:B------:R-:W-:Y:S01]  /*5060*/  IMAD R3, R4, 0x20, R3 ;  /* 0x0000002004037824 */ /* 0x000fe200078e0203 */
[----:B------:R-:W-:Y:S02]  /*5070*/  F2FP.F16.F32.PACK_AB R115, R119, R118 ;  /* 0x000000767773723e */ /* 0x000fe400000000ff */
[----:B------:R-:W-:Y:S02]  /*5080*/  LOP3.LUT R2, R5, 0x8, R2, 0xf8, !PT ;  /* 0x0000000805027812 */ /* 0x000fe400078ef802 */
[----:B------:R-:W-:Y:S02]  /*5090*/  SHF.R.U32.HI R5, RZ, 0x3, R5 ;  /* 0x00000003ff057819 */ /* 0x000fe40000011605 */
[----:B------:R-:W-:Y:S02]  /*50a0*/  F2FP.F16.F32.PACK_AB R32, R33, R32 ;  /* 0x000000202120723e */ /* 0x000fe400000000ff */
[----:B------:R-:W-:-:S02]  /*50b0*/  LOP3.LUT R2, R2, R5, RZ, 0x3c, !PT ;  /* 0x0000000502027212 */ /* 0x000fc400078e3cff */
[----:B------:R-:W-:Y:S02]  /*50c0*/  F2FP.F16.F32.PACK_AB R4, R25, R0 ;  /* 0x000000001904723e */ /* 0x000fe400000000ff */
[----:B------:R-:W-:Y:S01]  /*50d0*/  F2FP.F16.F32.PACK_AB R5, R27, R26 ;  /* 0x0000001a1b05723e */ /* 0x000fe200000000ff */
[----:B------:R-:W-:Y:S01]  /*50e0*/  IMAD.IADD R2, R3, 0x1, R2 ;  /* 0x0000000103027824 */ /* 0x000fe200078e0202 */
[----:B------:R-:W-:Y:S01]  /*50f0*/  F2FP.F16.F32.PACK_AB R6, R29, R28 ;  /* 0x0000001c1d06723e */ /* 0x000fe200000000ff */
[----:B------:R-:W-:Y:S01]  /*5100*/  IMAD.MOV.U32 R3, RZ, RZ, 0x20 ;  /* 0x00000020ff037424 */ /* 0x000fe200078e00ff */
[----:B------:R-:W-:Y:S02]  /*5110*/  F2FP.F16.F32.PACK_AB R7, R31, R30 ;  /* 0x0000001e1f07723e */ /* 0x000fe400000000ff */
[----:B------:R-:W-:Y:S01]  /*5120*/  LEA R8, R2, UR6, 0x1 ;  /* 0x0000000602087c11 */ /* 0x000fe2000f8e08ff */
[----:B------:R-:W-:Y:S01]  /*5130*/  IMAD.U32 R2, RZ, RZ, UR4 ;  /* 0x00000004ff027e24 */ /* 0x000fe2000f8e00ff */
[----:B------:R-:W-:-:S02]  /*5140*/  SEL R3, R3, 0xffffffe0, !P0 ;  /* 0xffffffe003037807 */ /* 0x000fc40004000000 */
[----:B------:R-:W-:Y:S01]  /*5150*/  F2FP.F16.F32.PACK_AB R33, R35, R34 ;  /* 0x000000222321723e */ /* 0x000fe200000000ff */
[----:B------:R-:W-:Y:S01]  /*5160*/  STSM.16.M88.4 [R8+0x6000], R72 ;  /* 0x0060004808007844 */ /* 0x000fe20000000200 */
[----:B------:R-:W-:Y:S01]  /*5170*/  IADD3 R9, R3, 0x6000, R8 ;  /* 0x0000600003097810 */ /* 0x000fe20007ffe008 */
[----:B------:R-:W-:Y:S01]  /*5180*/  IMAD.U32 R3, RZ, RZ, UR5 ;  /* 0x00000005ff037e24 */ /* 0x000fe2000f8e00ff */
[----:B------:R-:W-:Y:S01]  /*5190*/  F2FP.F16.F32.PACK_AB R40, R41, R40 ;  /* 0x000000282928723e */ /* 0x000fe200000000ff */
[----:B------:R-:W-:Y:S01]  /*51a0*/  ULDC.64 UR4, c[0x0][0x878] ;  /* 0x00021e0000047ab9 */ /* 0x000fe20000000a00 */
[----:B------:R-:W-:Y:S01]  /*51b0*/  F2FP.F16.F32.PACK_AB R34, R37, R36 ;  /* 0x000000242522723e */ /* 0x000fe200000000ff */
[----:B------:R-:W-:Y:S01]  /*51c0*/  STSM.16.M88.4 [R9], R80 ;  /* 0x0000005009007844 */ /* 0x000fe20000000200 */
[----:B------:R-:W-:Y:S02]  /*51d0*/  F2FP.F16.F32.PACK_AB R35, R39, R38 ;  /* 0x000000262723723e */ /* 0x000fe400000000ff */
[----:B------:R-:W-:Y:S01]  /*51e0*/  F2FP.F16.F32.PACK_AB R41, R43, R42 ;  /* 0x0000002a2b29723e */ /* 0x000fe200000000ff */
[----:B------:R-:W-:Y:S01]  /*51f0*/  STSM.16.M88.4 [R8+0x8000], R88 ;  /* 0x0080005808007844 */ /* 0x000fe20000000200 */
[----:B------:R-:W-:-:S02]  /*5200*/  F2FP.F16.F32.PACK_AB R48, R49, R48 ;  /* 0x000000303130723e */ /* 0x000fc400000000ff */
[----:B------:R-:W-:Y:S01]  /*5210*/  F2FP.F16.F32.PACK_AB R42, R45, R44 ;  /* 0x0000002c2d2a723e */ /* 0x000fe200000000ff */
[----:B------:R-:W-:Y:S01]  /*5220*/  STSM.16.M88.4 [R9+0x2000], R96 ;  /* 0x0020006009007844 */ /* 0x000fe20000000200 */
[----:B------:R-:W-:Y:S02]  /*5230*/  F2FP.F16.F32.PACK_AB R43, R47, R46 ;  /* 0x0000002e2f2b723e */ /* 0x000fe400000000ff */
[----:B------:R-:W-:Y:S01]  /*5240*/  F2FP.F16.F32.PACK_AB R49, R51, R50 ;  /* 0x000000323331723e */ /* 0x000fe200000000ff */
[----:B------:R-:W-:Y:S01]  /*5250*/  STSM.16.M88.4 [R8+0xa000], R104 ;  /* 0x00a0006808007844 */ /* 0x000fe20000000200 */
[----:B------:R-:W-:Y:S02]  /*5260*/  F2FP.F16.F32.PACK_AB R56, R57, R56 ;  /* 0x000000383938723e */ /* 0x000fe400000000ff */
[----:B------:R-:W-:Y:S01]  /*5270*/  F2FP.F16.F32.PACK_AB R50, R53, R52 ;  /* 0x000000343532723e */ /* 0x000fe200000000ff */
[----:B------:R-:W-:Y:S01]  /*5280*/  STSM.16.M88.4 [R9+0x4000], R112 ;  /* 0x0040007009007844 */ /* 0x000fe20000000200 */
[----:B------:R-:W-:-:S02]  /*5290*/  F2FP.F16.F32.PACK_AB R51, R55, R54 ;  /* 0x000000363733723e */ /* 0x000fc400000000ff */
[----:B------:R-:W-:Y:S01]  /*52a0*/  F2FP.F16.F32.PACK_AB R57, R59, R58 ;  /* 0x0000003a3b39723e */ /* 0x000fe200000000ff */
[----:B------:R1:W-:Y:S01]  /*52b0*/  STSM.16.M88.4 [R8], R4 ;  /* 0x0000000408007844 */ /* 0x0003e20000000200 */
[----:B------:R-:W-:Y:S02]  /*52c0*/  F2FP.F16.F32.PACK_AB R64, R65, R64 ;  /* 0x000000404140723e */ /* 0x000fe400000000ff */
[----:B------:R-:W-:Y:S01]  /*52d0*/  F2FP.F16.F32.PACK_AB R58, R61, R60 ;  /* 0x0000003c3d3a723e */ /* 0x000fe200000000ff */
[----:B------:R-:W-:Y:S01]  /*52e0*/  STSM.16.M88.4 [R9+-0x6000], R32 ;  /* 0xffa0002009007844 */ /* 0x000fe20000000200 */
[----:B------:R-:W-:Y:S02]  /*52f0*/  F2FP.F16.F32.PACK_AB R59, R63, R62 ;  /* 0x0000003e3f3b723e */ /* 0x000fe400000000ff */
[----:B------:R-:W-:Y:S01]  /*5300*/  F2FP.F16.F32.PACK_AB R65, R67, R66 ;  /* 0x000000424341723e */ /* 0x000fe200000000ff */
[----:B------:R2:W-:Y:S01]  /*5310*/  STSM.16.M88.4 [R8+0x2000], R40 ;  /* 0x0020002808007844 */ /* 0x0005e20000000200 */
[----:B------:R-:W-:-:S02]  /*5320*/  F2FP.F16.F32.PACK_AB R66, R69, R68 ;  /* 0x000000444542723e */ /* 0x000fc400000000ff */
[----:B------:R-:W-:Y:S01]  /*5330*/  F2FP.F16.F32.PACK_AB R67, R71, R70 ;  /* 0x000000464743723e */ /* 0x000fe200000000ff */
[----:B------:R-:W-:Y:S01]  /*5340*/  STSM.16.M88.4 [R9+-0x4000], R48 ;  /* 0xffc0003009007844 */ /* 0x000fe20000000200 */
[----:B------:R-:W-:-:S03]  /*5350*/  PLOP3.LUT P0, PT, PT, PT, UP0, 0x80, 0x0 ;  /* 0x000000000000781c */ /* 0x000fc60003f0f008 */
[----:B------:R3:W-:Y:S04]  /*5360*/  STSM.16.M88.4 [R8+0x4000], R56 ;  /* 0x0040003808007844 */ /* 0x0007e80000000200 */
[----:B------:R4:W-:Y:S01]  /*5370*/  STSM.16.M88.4 [R9+-0x2000], R64 ;  /* 0xffe0004009007844 */ /* 0x0009e20000000200 */
[----:B------:R-:W-:Y:S01]  /*5380*/  BAR.SYNC.DEFER_BLOCKING 0x1, 0x100 ;  /* 0x0044000000007b1d */ /* 0x000fe20000010000 */
[----:B------:R-:W-:Y:S01]  /*5390*/  UISETP.NE.U32.AND UP1, UPT, UR4, URZ, UPT ;  /* 0x0000003f0400728c */ /* 0x000fe2000bf25070 */
[----:B-1----:R-:W-:-:S04]  /*53a0*/  LEA.HI R6, R11, R10, RZ, 0x2 ;  /* 0x0000000a0b067211 */ /* 0x002fc800078f10ff */
[----:B------:R-:W-:Y:S02]  /*53b0*/  ULDC UR7, c[0x0][0x808] ;  /* 0x0002020000077ab9 */ /* 0x000fe40000000800 */
[----:B--2---:R-:W1:Y:S01]  /*53c0*/  LDC.64 R40, c[0x0][0x850] ;  /* 0x00021400ff287b82 */ /* 0x004e620000000a00 */
[----:B------:R-:W2:Y:S01]  /*53d0*/  @P0 LDG.E R12, desc[UR46][R2.64] ;  /* 0x0000002e020c0981 */ /* 0x000ea2000c1e1900 */
[----:B------:R-:W-:Y:S01]  /*53e0*/  UISETP.NE.AND.EX UP1, UPT, UR5, URZ, UPT, UP1 ;  /* 0x0000003f0500728c */ /* 0x000fe2000bf25310 */
[----:B------:R-:W-:Y:S01]  /*53f0*/  IMAD.U32 R0, RZ, RZ, UR7 ;  /* 0x00000007ff007e24 */ /* 0x000fe2000f8e00ff */
[----:B---3--:R-:W-:-:S04]  /*5400*/  LEA.HI R8, R11, R10, RZ, 0x3 ;  /* 0x0000000a0b087211 */ /* 0x008fc800078f18ff */
[----:B------:R-:W-:-:S05]  /*5410*/  PLOP3.LUT P1, PT, PT, PT, UP1, 0x80, 0x0 ;  /* 0x000000000000781c */ /* 0x000fca0003f2f018 */
[----:B------:R-:W-:Y:S02]  /*5420*/  @UP1 ULDC.64 UR4, c[0x0][0x878] ;  /* 0x00021e0000041ab9 */ /* 0x000fe40000000a00 */
[----:B------:R-:W-:Y:S01]  /*5430*/  @UP1 UIMAD.WIDE UR4, UR36, 0x4, UR4 ;  /* 0x00000004240418a5 */ /* 0x000fe2000f8e0204 */
[----:B------:R-:W-:Y:S01]  /*5440*/  LOP3.LUT R7, R6, 0x1ffffffc, RZ, 0xc0, !PT ;  /* 0x1ffffffc06077812 */ /* 0x000fe200078ec0ff */
[----:B------:R-:W3:Y:S01]  /*5450*/  S2R R59, SR_CTAID.X ;  /* 0x00000000003b7919 */ /* 0x000ee20000002500 */
[----:B------:R-:W-:Y:S01]  /*5460*/  SHF.R.S32.HI R43, RZ, 0x2, R6 ;  /* 0x00000002ff2b7819 */ /* 0x000fe20000011406 */
[----:B------:R-:W-:Y:S02]  /*5470*/  IMAD.SHL.U32 R8, R8, 0x8, RZ ;  /* 0x0000000808087824 */ /* 0x000fe400078e00ff */
[----:B------:R-:W-:Y:S02]  /*5480*/  IMAD.U32 R4, RZ, RZ, UR4 ;  /* 0x00000004ff047e24 */ /* 0x000fe4000f8e00ff */
[----:B------:R-:W-:Y:S01]  /*5490*/  IMAD.U32 R5, RZ, RZ, UR5 ;  /* 0x00000005ff057e24 */ /* 0x000fe2000f8e00ff */
[----:B------:R-:W-:Y:S01]  /*54a0*/  LEA.HI R6, R6, R43, RZ, 0x1 ;  /* 0x0000002b06067211 */ /* 0x000fe200078f08ff */
[----:B------:R-:W-:-:S03]  /*54b0*/  IMAD.IADD R7, R10, 0x1, -R7 ;  /* 0x000000010a077824 */ /* 0x000fc600078e0a07 */
[----:B------:R4:W5:Y:S01]  /*54c0*/  @P1 LDG.E R0, desc[UR46][R4.64] ;  /* 0x0000002e04001981 */ /* 0x000962000c1e1900 */
[----:B------:R-:W-:Y:S01]  /*54d0*/  IMAD.SHL.U32 R52, R7, 0x8, RZ ;  /* 0x0000000807347824 */ /* 0x000fe200078e00ff */
[----:B------:R-:W-:Y:S01]  /*54e0*/  LOP3.LUT R6, R6, 0x3fffffe, RZ, 0xc0, !PT ;  /* 0x03fffffe06067812 */ /* 0x000fe200078ec0ff */
[----:B------:R-:W-:Y:S01]  /*54f0*/  UMOV UR4, URZ ;  /* 0x0000003f00047c82 */ /* 0x000fe20008000000 */
[----:B------:R-:W-:Y:S01]  /*5500*/  UMOV UR5, URZ ;  /* 0x0000003f00057c82 */ /* 0x000fe20008000000 */
[----:B------:R-:W1:Y:S02]  /*5510*/  S2UR UR10, SR_CTAID.Y ;  /* 0x00000000000a79c3 */ /* 0x000e640000002600 */
[----:B------:R-:W-:Y:S01]  /*5520*/  IMAD.IADD R6, R43, 0x1, -R6 ;  /* 0x000000012b067824 */ /* 0x000fe200078e0a06 */
[----:B----4-:R-:W-:-:S04]  /*5530*/  LOP3.LUT R5, R8, 0xc0, RZ, 0xc0, !PT ;  /* 0x000000c008057812 */ /* 0x010fc800078ec0ff */
[----:B------:R-:W-:Y:S02]  /*5540*/  SHF.R.U32.HI R4, RZ, 0x3, R5 ;  /* 0x00000003ff047819 */ /* 0x000fe40000011605 */
[----:B------:R-:W-:-:S04]  /*5550*/  LOP3.LUT R5, R5, 0x18, R52, 0xf8, !PT ;  /* 0x0000001805057812 */ /* 0x000fc800078ef834 */
[----:B------:R-:W-:Y:S01]  /*5560*/  LOP3.LUT R4, R5, R4, RZ, 0x3c, !PT ;  /* 0x0000000405047212 */ /* 0x000fe200078e3cff */
[----:B------:R-:W-:-:S04]  /*5570*/  IMAD R5, R13, 0x8, R6 ;  /* 0x000000080d057824 */ /* 0x000fc800078e0206 */
[----:B------:R-:W-:Y:S01]  /*5580*/  IMAD.U32 R4, R5, 0x20, R4 ;  /* 0x0000002005047824 */ /* 0x000fe200078e0004 */
[----:B--2---:R-:W-:-:S13]  /*5590*/  @P0 R2UR UR7, R12 ;  /* 0x000000000c0702ca */ /* 0x004fda00000e0000 */
[----:B------:R-:W-:Y:S02]  /*55a0*/  @UP0 USHF.R.S32.HI UR8, URZ, 0x1f, UR7 ;  /* 0x0000001f3f080899 */ /* 0x000fe40008011407 */
[----:B------:R-:W-:-:S05]  /*55b0*/  @UP0 UMOV UR4, UR7 ;  /* 0x0000000700040c82 */ /* 0x000fca0008000000 */
[----:B------:R-:W-:Y:S01]  /*55c0*/  @UP0 UMOV UR5, UR8 ;  /* 0x0000000800050c82 */ /* 0x000fe20008000000 */
[----:B-1-3--:R-:W-:Y:S05]  /*55d0*/  @P1 BRA `(.L_x_506) ;  /* 0x0000000000101947 */ /* 0x00afea0003800000 */
[----:B------:R-:W-:Y:S05]  /*55e0*/  @!P0 BRA `(.L_x_506) ;  /* 0x00000000000c8947 */ /* 0x000fea0003800000 */
[----:B------:R-:W2:Y:S04]  /*55f0*/  LDG.E R5, desc[UR46][R2.64] ;  /* 0x0000002e02057981 */ /* 0x000ea8000c1e1900 */
[----:B-----5:R-:W2:Y:S02]  /*5600*/  LDG.E R0, desc[UR46][R2.64+0x4] ;  /* 0x0000042e02007981 */ /* 0x020ea4000c1e1900 */
[----:B--2---:R-:W-:-:S07]  /*5610*/  IMAD.IADD R0, R0, 0x1, -R5 ;  /* 0x0000000100007824 */ /* 0x004fce00078e0a05 */
.L_x_506:
[----:B------:R-:W-:Y:S01]  /*5620*/  LEA R54, R4, UR6, 0x1 ;  /* 0x0000000604367c11 */ /* 0x000fe2000f8e08ff */
[----:B------:R-:W-:Y:S01]  /*5630*/  USHF.R.S32.HI UR7, URZ, 0x1f, UR10 ;  /* 0x0000001f3f077899 */ /* 0x000fe2000801140a */
[----:B------:R-:W1:Y:S01]  /*5640*/  LDC.64 R64, c[0x0][0x820] ;  /* 0x00020800ff407b82 */ /* 0x000e620000000a00 */
[----:B-----5:R-:W-:Y:S01]  /*5650*/  IMAD R0, R59, -0x80, R0 ;  /* 0xffffff803b007824 */ /* 0x020fe200078e0200 */
[----:B------:R-:W-:Y:S01]  /*5660*/  USHF.R.S32.HI UR6, URZ, 0x1f, UR36 ;  /* 0x0000001f3f067899 */ /* 0x000fe20008011424 */
[----:B------:R2:W3:Y:S01]  /*5670*/  LDS.128 R28, [R54+0x7000] ;  /* 0x00700000361c7984 */ /* 0x0004e20000000c00 */
[----:B------:R-:W-:Y:S01]  /*5680*/  SHF.R.S32.HI R53, RZ, 0x1f, R52 ;  /* 0x0000001fff357819 */ /* 0x000fe20000011434 */
[----:B------:R-:W-:Y:S01]  /*5690*/  IMAD R2, R40, UR7, RZ ;  /* 0x0000000728027c24 */ /* 0x000fe2000f8e02ff */
[----:B------:R-:W-:Y:S01]  /*56a0*/  VIMNMX R0, R0, 0x80, PT ;  /* 0x0000008000007848 */ /* 0x000fe20003fe0100 */
[----:B------:R2:W4:Y:S01]  /*56b0*/  LDS.128 R32, [R54+0x9000] ;  /* 0x0090000036207984 */ /* 0x0005220000000c00 */
[----:B------:R-:W-:Y:S01]  /*56c0*/  USEL UR6, UR6, URZ, !UP0 ;  /* 0x0000003f06067287 */ /* 0x000fe2000c000000 */
[----:B------:R-:W-:Y:S01]  /*56d0*/  IMAD R3, R41, UR10, R2 ;  /* 0x0000000a29037c24 */ /* 0x000fe2000f8e0202 */
[----:B------:R-:W-:Y:S01]  /*56e0*/  ULDC.64 UR8, c[0x0][0x858] ;  /* 0x0002160000087ab9 */ /* 0x000fe20000000a00 */
[----:B------:R2:W2:Y:S01]  /*56f0*/  LDS.128 R36, [R54+0xb000] ;  /* 0x00b0000036247984 */ /* 0x0004a20000000c00 */
[C---:B------:R-:W-:Y:S01]  /*5700*/  VIADD R2, R43.reuse, 0x40 ;  /* 0x000000402b027836 */ /* 0x040fe20000000000 */
[-C--:B------:R-:W-:Y:S01]  /*5710*/  ISETP.GE.AND P1, PT, R43, R0.reuse, PT ;  /* 0x000000002b00720c */ /* 0x080fe20003f26270 */
[----:B------:R-:W-:Y:S01]  /*5720*/  IMAD.WIDE.U32 R40, R40, UR10, R52 ;  /* 0x0000000a28287c25 */ /* 0x000fe2000f8e0034 */
[----:B------:R1:W2:Y:S01]  /*5730*/  LDS.128 R16, [R54] ;  /* 0x0000000036107984 */ /* 0x0002a20000000c00 */
[----:B------:R-:W-:Y:S01]  /*5740*/  USEL UR36, UR36, URZ, !UP0 ;  /* 0x0000003f24247287 */ /* 0x000fe2000c000000 */
[----:B------:R-:W-:Y:S01]  /*5750*/  ISETP.GE.AND P0, PT, R2, R0, PT ;  /* 0x000000000200720c */ /* 0x000fe20003f06270 */
[----:B------:R-:W-:Y:S01]  /*5760*/  IMAD.IADD R41, R41, 0x1, R3 ;  /* 0x0000000129297824 */ /* 0x000fe200078e0203 */
[----:B------:R1:W2:Y:S01]  /*5770*/  LDS.128 R20, [R54+0x2000] ;  /* 0x0020000036147984 */ /* 0x0002a20000000c00 */
[----:B------:R-:W-:Y:S01]  /*5780*/  IADD3 R2, P2, R43, UR4, RZ ;  /* 0x000000042b027c10 */ /* 0x000fe2000ff5e0ff */
[----:B------:R-:W-:-:S02]  /*5790*/  UIMAD UR4, UR6, UR8, URZ ;  /* 0x00000008060472a4 */ /* 0x000fc4000f8e023f */
[----:B------:R-:W-:Y:S01]  /*57a0*/  IMAD.U32 R61, RZ, RZ, UR8 ;  /* 0x00000008ff3d7e24 */ /* 0x000fe2000f8e00ff */
[----:B------:R1:W2:Y:S01]  /*57b0*/  LDS.128 R24, [R54+0x4000] ;  /* 0x0040000036187984 */ /* 0x0002a20000000c00 */
[----:B------:R-:W-:Y:S01]  /*57c0*/  LEA.HI.X.SX32 R3, R43, UR5, 0x1, P2 ;  /* 0x000000052b037c11 */ /* 0x000fe200090f0eff */
[----:B------:R-:W-:Y:S02]  /*57d0*/  UIMAD UR4, UR36, UR9, UR4 ;  /* 0x00000009240472a4 */ /* 0x000fe4000f8e0204 */
[----:B------:R-:W-:Y:S01]  /*57e0*/  IMAD.WIDE.U32 R60, R61, UR36, R40 ;  /* 0x000000243d3c7c25 */ /* 0x000fe2000f8e0028 */
[----:B------:R1:W2:Y:S01]  /*57f0*/  LDS.128 R4, [R54+0x1000] ;  /* 0x0010000036047984 */ /* 0x0002a20000000c00 */
[----:B------:R-:W-:Y:S02]  /*5800*/  BSSY B0, `(.L_x_507) ;  /* 0x000001e000007945 */ /* 0x000fe40003800000 */
[----:B-1----:R-:W-:Y:S01]  /*5810*/  IMAD R0, R64, UR7, RZ ;  /* 0x0000000740007c24 */ /* 0x002fe2000f8e02ff */
[----:B------:R1:W1:Y:S01]  /*5820*/  LDS.128 R8, [R54+0x3000] ;  /* 0x0030000036087984 */ /* 0x0002620000000c00 */
[----:B------:R-:W-:-:S02]  /*5830*/  VIADD R55, R61, UR4 ;  /* 0x000000043d377c36 */ /* 0x000fc40008000000 */
[----:B------:R-:W-:Y:S01]  /*5840*/  IMAD.WIDE.U32 R56, R64, UR10, R52 ;  /* 0x0000000a40387c25 */ /* 0x000fe2000f8e0034 */
[----:B------:R1:W1:Y:S03]  /*5850*/  LDS.128 R12, [R54+0x5000] ;  /* 0x00500000360c7984 */ /* 0x0002660000000c00 */
[----:B------:R-:W-:-:S04]  /*5860*/  IMAD.WIDE R58, R59, 0x80, R2 ;  /* 0x000000803b3a7825 */ /* 0x000fc800078e0202 */
[----:B------:R-:W-:Y:S02]  /*5870*/  IMAD R65, R65, UR10, R0 ;  /* 0x0000000a41417c24 */ /* 0x000fe4000f8e0200 */
[----:B------:R-:W-:Y:S01]  /*5880*/  VIADD R64, R52, 0x20 ;  /* 0x0000002034407836 */ /* 0x000fe20000000000 */
[----:B---34-:R-:W-:Y:S06]  /*5890*/  @P1 BRA `(.L_x_508) ;  /* 0x0000000000501947 */ /* 0x018fec0003800000 */
[----:B------:R-:W-:Y:S01]  /*58a0*/  ULDC UR4, c[0x0][0x83c] ;  /* 0x00020f0000047ab9 */ /* 0x000fe20000000800 */
[----:B------:R-:W3:Y:S01]  /*58b0*/  LDS.128 R40, [R54+0x8000] ;  /* 0x0080000036287984 */ /* 0x000ee20000000c00 */
[C---:B------:R-:W-:Y:S01]  /*58c0*/  ISETP.GE.AND P2, PT, R52.reuse, UR4, PT ;  /* 0x0000000434007c0c */ /* 0x040fe2000bf46270 */
[----:B------:R-:W-:Y:S01]  /*58d0*/  ULDC.64 UR8, c[0x0][0x848] ;  /* 0x0002120000087ab9 */ /* 0x000fe20000000a00 */
[----:B------:R-:W-:Y:S01]  /*58e0*/  VIADD R0, R52, 0x40 ;  /* 0x0000004034007836 */ /* 0x000fe20000000000 */
[----:B------:R-:W4:Y:S01]  /*58f0*/  LDS.128 R44, [R54+0xa000] ;  /* 0x00a00000362c7984 */ /* 0x000f220000000c00 */
[----:B------:R-:W-:Y:S01]  /*5900*/  IMAD R63, R59, UR8, RZ ;  /* 0x000000083b3f7c24 */ /* 0x000fe2000f8e02ff */
[----:B------:R-:W-:Y:S02]  /*5910*/  ISETP.GE.AND P3, PT, R64, UR4, PT ;  /* 0x0000000440007c0c */ /* 0x000fe4000bf66270 */
[----:B------:R-:W-:Y:S01]  /*5920*/  ISETP.GE.AND P4, PT, R0, UR4, PT ;  /* 0x0000000400007c0c */ /* 0x000fe2000bf86270 */
[----:B------:R-:W-:-:S05]  /*5930*/  IMAD R63, R58, UR9, R63 ;  /* 0x000000093a3f7c24 */ /* 0x000fca000f8e023f */
[----:B------:R1:W5:Y:S02]  /*5940*/  @!P2 LDS.128 R48, [R54+0x6000] ;  /* 0x006000003630a984 */ /* 0x0003640000000c00 */
[----:B-12---:R-:W-:-:S04]  /*5950*/  IMAD.MOV.U32 R54, RZ, RZ, R60 ;  /* 0x000000ffff367224 */ /* 0x006fc800078e003c */
[----:B------:R-:W-:Y:S01]  /*5960*/  IMAD.WIDE.U32 R2, R58, UR8, R54 ;  /* 0x000000083a027c25 */ /* 0x000fe2000f8e0036 */
[----:B------:R-:W-:-:S03]  /*5970*/  ULDC.64 UR8, c[0x0][0x830] ;  /* 0x00020c0000087ab9 */ /* 0x000fc60000000a00 */
[----:B------:R-:W-:Y:S01]  /*5980*/  IMAD.IADD R3, R3, 0x1, R63 ;  /* 0x0000000103037824 */ /* 0x000fe200078e023f */
[----:B------:R-:W-:-:S04]  /*5990*/  LEA R62, P5, R2, UR8, 0x1 ;  /* 0x00000008023e7c11 */ /* 0x000fc8000f8a08ff */
[----:B------:R-:W-:-:S05]  /*59a0*/  LEA.HI.X R63, R2, UR9, R3, 0x1, P5 ;  /* 0x00000009023f7c11 */ /* 0x000fca000a8f0c03 */
[----:B---3--:R3:W-:Y:S04]  /*59b0*/  @!P3 STG.E.128 desc[UR46][R62.64+0x40], R40 ;  /* 0x000040283e00b986 */ /* 0x0087e8000c101d2e */
[----:B----4-:R3:W-:Y:S04]  /*59c0*/  @!P4 STG.E.128 desc[UR46][R62.64+0x80], R44 ;  /* 0x0000802c3e00c986 */ /* 0x0107e8000c101d2e */
[----:B-----5:R3:W-:Y:S02]  /*59d0*/  @!P2 STG.E.128 desc[UR46][R62.64], R48 ;  /* 0x000000303e00a986 */ /* 0x0207e4000c101d2e */
.L_x_508:
[----:B------:R-:W-:Y:S05]  /*59e0*/  BSYNC B0 ;  /* 0x0000000000007941 */ /* 0x000fea0003800000 */
.L_x_507:
[----:B------:R-:W-:Y:S04]  /*59f0*/  BSSY B0, `(.L_x_509) ;  /* 0x0000016000007945 */ /* 0x000fe80003800000 */
[----:B------:R-:W-:Y:S05]  /*5a00*/  @P0 BRA `(.L_x_510) ;  /* 0x0000000000500947 */ /* 0x000fea0003800000 */
[----:B---3--:R-:W-:Y:S01]  /*5a10*/  IADD3 R41, P2, R58, 0x40, RZ ;  /* 0x000000403a297810 */ /* 0x008fe20007f5e0ff */
[----:B------:R-:W-:Y:S01]  /*5a20*/  ULDC.64 UR8, c[0x0][0x848] ;  /* 0x0002120000087ab9 */ /* 0x000fe20000000a00 */
[----:B------:R-:W-:Y:S01]  /*5a30*/  IMAD.MOV.U32 R2, RZ, RZ, R60 ;  /* 0x000000ffff027224 */ /* 0x000fe200078e003c */
[----:B------:R-:W-:Y:S01]  /*5a40*/  ULDC UR4, c[0x0][0x83c] ;  /* 0x00020f0000047ab9 */ /* 0x000fe20000000800 */
[----:B------:R-:W-:Y:S01]  /*5a50*/  IMAD.MOV.U32 R3, RZ, RZ, R55 ;  /* 0x000000ffff037224 */ /* 0x000fe200078e0037 */
[----:B------:R-:W-:Y:S01]  /*5a60*/  ISETP.GE.AND P3, PT, R52, UR4, PT ;  /* 0x0000000434007c0c */ /* 0x000fe2000bf66270 */
[----:B------:R-:W-:Y:S01]  /*5a70*/  IMAD.X R0, RZ, RZ, R59, P2 ;  /* 0x000000ffff007224 */ /* 0x000fe200010e063b */
[----:B------:R-:W-:Y:S01]  /*5a80*/  ISETP.GE.AND P4, PT, R64, UR4, PT ;  /* 0x0000000440007c0c */ /* 0x000fe2000bf86270 */
[----:B------:R-:W-:Y:S02]  /*5a90*/  VIADD R40, R52, 0x40 ;  /* 0x0000004034287836 */ /* 0x000fe40000000000 */
[----:B------:R-:W-:-:S02]  /*5aa0*/  IMAD R0, R0, UR8, RZ ;  /* 0x0000000800007c24 */ /* 0x000fc4000f8e02ff */
[----:B------:R-:W-:Y:S01]  /*5ab0*/  IMAD.WIDE.U32 R2, R41, UR8, R2 ;  /* 0x0000000829027c25 */ /* 0x000fe2000f8e0002 */
[----:B------:R-:W-:-:S03]  /*5ac0*/  ISETP.GE.AND P5, PT, R40, UR4, PT ;  /* 0x0000000428007c0c */ /* 0x000fc6000bfa6270 */
[----:B------:R-:W-:Y:S01]  /*5ad0*/  IMAD R41, R41, UR9, R0 ;  /* 0x0000000929297c24 */ /* 0x000fe2000f8e0200 */
[----:B------:R-:W-:Y:S02]  /*5ae0*/  ULDC.64 UR8, c[0x0][0x830] ;  /* 0x00020c0000087ab9 */ /* 0x000fe40000000a00 */
[----:B------:R-:W-:Y:S01]  /*5af0*/  LEA R40, P2, R2, UR8, 0x1 ;  /* 0x0000000802287c11 */ /* 0x000fe2000f8408ff */
[----:B------:R-:W-:-:S05]  /*5b00*/  IMAD.IADD R3, R3, 0x1, R41 ;  /* 0x0000000103037824 */ /* 0x000fca00078e0229 */
[----:B------:R-:W-:-:S05]  /*5b10*/  LEA.HI.X R41, R2, UR9, R3, 0x1, P2 ;  /* 0x0000000902297c11 */ /* 0x000fca00090f0c03 */
[----:B------:R4:W-:Y:S04]  /*5b20*/  @!P3 STG.E.128 desc[UR46][R40.64], R28 ;  /* 0x0000001c2800b986 */ /* 0x0009e8000c101d2e */
[----:B------:R4:W-:Y:S04]  /*5b30*/  @!P4 STG.E.128 desc[UR46][R40.64+0x40], R32 ;  /* 0x000040202800c986 */ /* 0x0009e8000c101d2e */
[----:B--2---:R4:W-:Y:S02]  /*5b40*/  @!P5 STG.E.128 desc[UR46][R40.64+0x80], R36 ;  /* 0x000080242800d986 */ /* 0x0049e4000c101d2e */
.L_x_510:
[----:B------:R-:W-:Y:S05]  /*5b50*/  BSYNC B0 ;  /* 0x0000000000007941 */ /* 0x000fea0003800000 */
.L_x_509:
[----:B------:R-:W-:Y:S01]  /*5b60*/  ULDC.64 UR8, c[0x0][0x828] ;  /* 0x00020a0000087ab9 */ /* 0x000fe20000000a00 */
[----:B------:R-:W-:Y:S01]  /*5b70*/  IMAD.IADD R57, R57, 0x1, R65 ;  /* 0x0000000139397824 */ /* 0x000fe200078e0241 */
[----:B------:R-:W-:Y:S02]  /*5b80*/  UIMAD UR4, UR6, UR8, URZ ;  /* 0x00000008060472a4 */ /* 0x000fe4000f8e023f */
[----:B------:R-:W-:Y:S01]  /*5b90*/  IMAD.U32 R3, RZ, RZ, UR8 ;  /* 0x00000008ff037e24 */ /* 0x000fe2000f8e00ff */
[----:B------:R-:W-:Y:S01]  /*5ba0*/  BSSY B0, `(.L_x_511) ;  /* 0x0000016000007945 */ /* 0x000fe20003800000 */
[----:B------:R-:W-:Y:S02]  /*5bb0*/  UIMAD UR4, UR36, UR9, UR4 ;  /* 0x00000009240472a4 */ /* 0x000fe4000f8e0204 */
[----:B------:R-:W-:-:S04]  /*5bc0*/  IMAD.WIDE.U32 R56, R3, UR36, R56 ;  /* 0x0000002403387c25 */ /* 0x000fc8000f8e0038 */
[----:B----4-:R-:W-:Y:S01]  /*5bd0*/  VIADD R29, R57, UR4 ;  /* 0x00000004391d7c36 */ /* 0x010fe20008000000 */
[----:B------:R-:W-:Y:S06]  /*5be0*/  @P1 BRA `(.L_x_512) ;  /* 0x0000000000441947 */ /* 0x000fec0003800000 */
[----:B------:R-:W-:Y:S01]  /*5bf0*/  ULDC.64 UR6, c[0x0][0x818] ;  /* 0x0002060000067ab9 */ /* 0x000fe20000000a00 */
[C---:B------:R-:W-:Y:S01]  /*5c00*/  VIADD R0, R52.reuse, 0x40 ;  /* 0x0000004034007836 */ /* 0x040fe20000000000 */
[----:B------:R-:W-:Y:S01]  /*5c10*/  ULDC UR4, c[0x0][0x80c] ;  /* 0x0002030000047ab9 */ /* 0x000fe20000000800 */
[----:B------:R-:W-:Y:S01]  /*5c20*/  IMAD R31, R59, UR6, RZ ;  /* 0x000000063b1f7c24 */ /* 0x000fe2000f8e02ff */
[----:B------:R-:W-:Y:S01]  /*5c30*/  ISETP.GE.AND P1, PT, R52, UR4, PT ;  /* 0x0000000434007c0c */ /* 0x000fe2000bf26270 */
[----:B------:R-:W-:Y:S01]  /*5c40*/  IMAD.MOV.U32 R28, RZ, RZ, R56 ;  /* 0x000000ffff1c7224 */ /* 0x000fe200078e0038 */
[----:B------:R-:W-:Y:S01]  /*5c50*/  ISETP.GE.AND P3, PT, R0, UR4, PT ;  /* 0x0000000400007c0c */ /* 0x000fe2000bf66270 */
[----:B------:R-:W-:Y:S01]  /*5c60*/  IMAD R31, R58, UR7, R31 ;  /* 0x000000073a1f7c24 */ /* 0x000fe2000f8e021f */
[----:B------:R-:W-:Y:S01]  /*5c70*/  ISETP.GE.AND P2, PT, R64, UR4, PT ;  /* 0x0000000440007c0c */ /* 0x000fe2000bf46270 */
[----:B------:R-:W-:Y:S01]  /*5c80*/  IMAD.WIDE.U32 R2, R58, UR6, R28 ;  /* 0x000000063a027c25 */ /* 0x000fe2000f8e001c */
[----:B------:R-:W-:-:S03]  /*5c90*/  ULDC.64 UR6, c[0x0][0x800] ;  /* 0x0002000000067ab9 */ /* 0x000fc60000000a00 */
[----:B------:R-:W-:Y:S01]  /*5ca0*/  IMAD.IADD R3, R3, 0x1, R31 ;  /* 0x0000000103037824 */ /* 0x000fe200078e021f */
[----:B------:R-:W-:-:S04]  /*5cb0*/  LEA R30, P4, R2, UR6, 0x1 ;  /* 0x00000006021e7c11 */ /* 0x000fc8000f8808ff */
[----:B------:R-:W-:-:S05]  /*5cc0*/  LEA.HI.X R31, R2, UR7, R3, 0x1, P4 ;  /* 0x00000007021f7c11 */ /* 0x000fca000a0f0c03 */
[----:B--2---:R4:W-:Y:S04]  /*5cd0*/  @!P1 STG.E.128 desc[UR46][R30.64], R16 ;  /* 0x000000101e009986 */ /* 0x0049e8000c101d2e */
[----:B------:R4:W-:Y:S04]  /*5ce0*/  @!P2 STG.E.128 desc[UR46][R30.64+0x40], R20 ;  /* 0x000040141e00a986 */ /* 0x0009e8000c101d2e */
[----:B------:R4:W-:Y:S02]  /*5cf0*/  @!P3 STG.E.128 desc[UR46][R30.64+0x80], R24 ;  /* 0x000080181e00b986 */ /* 0x0009e4000c101d2e */
.L_x_512:
[----:B------:R-:W-:Y:S05]  /*5d00*/  BSYNC B0 ;  /* 0x0000000000007941 */ /* 0x000fea0003800000 */
.L_x_511:
[----:B------:R-:W-:Y:S05]  /*5d10*/  @P0 BRA `(.L_x_480) ;  /* 0x0000004400140947 */ /* 0x000fea0003800000 */
[----:B--2-4-:R-:W-:Y:S01]  /*5d20*/  IADD3 R17, P0, R58, 0x40, RZ ;  /* 0x000000403a117810 */ /* 0x014fe20007f1e0ff */
[----:B------:R-:W-:Y:S01]  /*5d30*/  ULDC.64 UR6, c[0x0][0x818] ;  /* 0x0002060000067ab9 */ /* 0x000fe20000000a00 */
[----:B------:R-:W-:Y:S01]  /*5d40*/  IMAD.MOV.U32 R2, RZ, RZ, R56 ;  /* 0x000000ffff027224 */ /* 0x000fe200078e0038 */
[----:B------:R-:W-:Y:S01]  /*5d50*/  ULDC UR4, c[0x0][0x80c] ;  /* 0x0002030000047ab9 */ /* 0x000fe20000000800 */
[----:B------:R-:W-:Y:S01]  /*5d60*/  IMAD.MOV.U32 R3, RZ, RZ, R29 ;  /* 0x000000ffff037224 */ /* 0x000fe200078e001d */
[----:B------:R-:W-:Y:S01]  /*5d70*/  ISETP.GE.AND P1, PT, R52, UR4, PT ;  /* 0x0000000434007c0c */ /* 0x000fe2000bf26270 */
[----:B------:R-:W-:Y:S01]  /*5d80*/  IMAD.X R0, RZ, RZ, R59, P0 ;  /* 0x000000ffff007224 */ /* 0x000fe200000e063b */
[----:B------:R-:W-:Y:S01]  /*5d90*/  ISETP.GE.AND P2, PT, R64, UR4, PT ;  /* 0x0000000440007c0c */ /* 0x000fe2000bf46270 */
[----:B------:R-:W-:-:S04]  /*5da0*/  IMAD.WIDE.U32 R2, R17, UR6, R2 ;  /* 0x0000000611027c25 */ /* 0x000fc8000f8e0002 */
[----:B------:R-:W-:Y:S02]  /*5db0*/  IMAD R0, R0, UR6, RZ ;  /* 0x0000000600007c24 */ /* 0x000fe4000f8e02ff */
[----:B------:R-:W-:Y:S02]  /*5dc0*/  VIADD R52, R52, 0x40 ;  /* 0x0000004034347836 */ /* 0x000fe40000000000 */
[----:B------:R-:W-:Y:S01]  /*5dd0*/  IMAD R17, R17, UR7, R0 ;  /* 0x0000000711117c24 */ /* 0x000fe2000f8e0200 */
[----:B------:R-:W-:Y:S02]  /*5de0*/  ULDC.64 UR6, c[0x0][0x800] ;  /* 0x0002000000067ab9 */ /* 0x000fe40000000a00 */
[----:B------:R-:W-:Y:S01]  /*5df0*/  LEA R16, P0, R2, UR6, 0x1 ;  /* 0x0000000602107c11 */ /* 0x000fe2000f8008ff */
[----:B------:R-:W-:-:S05]  /*5e00*/  IMAD.IADD R3, R3, 0x1, R17 ;  /* 0x0000000103037824 */ /* 0x000fca00078e0211 */
[----:B------:R-:W-:Y:S02]  /*5e10*/  LEA.HI.X R17, R2, UR7, R3, 0x1, P0 ;  /* 0x0000000702117c11 */ /* 0x000fe400080f0c03 */
[----:B------:R-:W-:-:S03]  /*5e20*/  ISETP.GE.AND P0, PT, R52, UR4, PT ;  /* 0x0000000434007c0c */ /* 0x000fc6000bf06270 */
[----:B------:R2:W-:Y:S04]  /*5e30*/  @!P1 STG.E.128 desc[UR46][R16.64], R4 ;  /* 0x0000000410009986 */ /* 0x0005e8000c101d2e */
[----:B-1----:R2:W-:Y:S06]  /*5e40*/  @!P2 STG.E.128 desc[UR46][R16.64+0x40], R8 ;  /* 0x000040081000a986 */ /* 0x0025ec000c101d2e */
[----:B------:R-:W-:Y:S05]  /*5e50*/  @P0 BRA `(.L_x_480) ;  /* 0x0000004000c40947 */ /* 0x000fea0003800000 */
[----:B------:R1:W-:Y:S01]  /*5e60*/  STG.E.128 desc[UR46][R16.64+0x80], R12 ;  /* 0x0000800c10007986 */ /* 0x0003e2000c101d2e */
[----:B------:R-:W-:Y:S05]  /*5e70*/  BRA `(.L_x_480) ;  /* 0x0000004000bc7947 */ /* 0x000fea0003800000 */
.L_x_505:
[----:B------:R-:W-:Y:S01]  /*5e80*/  ULDC.64 UR4, c[0x0][0x870] ;  /* 0x00021c0000047ab9 */ /* 0x000fe20000000a00 */
[----:B------:R-:W2:Y:S01]  /*5e90*/  S2R R6, SR_TID.X ;  /* 0x0000000000067919 */ /* 0x000ea20000002100 */
[----:B------:R-:W-:Y:S01]  /*5ea0*/  UISETP.NE.U32.AND UP0, UPT, UR4, URZ, UPT ;  /* 0x0000003f0400728c */ /* 0x000fe2000bf05070 */
[----:B------:R-:W3:Y:S03]  /*5eb0*/  S2UR UR8, SR_CTAID.Y ;  /* 0x00000000000879c3 */ /* 0x000ee60000002600 */
[----:B------:R-:W-:-:S03]  /*5ec0*/  UISETP.NE.AND.EX UP0, UPT, UR5, URZ, UPT, UP0 ;  /* 0x0000003f0500728c */ /* 0x000fc6000bf05300 */
[----:B------:R-:W-:Y:S02]  /*5ed0*/  ULDC.64 UR4, c[0x0][0x870] ;  /* 0x00021c0000047ab9 */ /* 0x000fe40000000a00 */
[----:B------:R-:W-:Y:S01]  /*5ee0*/  UIMAD.WIDE UR4, UR36, 0x4, UR4 ;  /* 0x00000004240478a5 */ /* 0x000fe2000f8e0204 */
[----:B------:R-:W-:Y:S01]  /*5ef0*/  PLOP3.LUT P0, PT, PT, PT, UP0, 0x80, 0x0 ;  /* 0x000000000000781c */ /* 0x000fe20003f0f008 */
[----:B------:R-:W-:Y:S01]  /*5f00*/  ULDC UR6, c[0x0][0x808] ;  /* 0x0002020000067ab9 */ /* 0x000fe20000000800 */
[----:B------:R-:W4:Y:S01]  /*5f10*/  S2R R7, SR_CTAID.X ;  /* 0x0000000000077919 */ /* 0x000f220000002500 */
[----:B------:R-:W4:Y:S02]  /*5f20*/  LDC.64 R12, c[0x0][0x820] ;  /* 0x00020800ff0c7b82 */ /* 0x000f240000000a00 */
[----:B------:R-:W-:Y:S02]  /*5f30*/  IMAD.U32 R2, RZ, RZ, UR4 ;  /* 0x00000004ff027e24 */ /* 0x000fe4000f8e00ff */
[----:B------:R-:W-:Y:S01]  /*5f40*/  IMAD.U32 R3, RZ, RZ, UR5 ;  /* 0x00000005ff037e24 */ /* 0x000fe2000f8e00ff */
[----:B------:R-:W-:-:S05]  /*5f50*/  ULDC.64 UR4, c[0x0][0x878] ;  /* 0x00021e0000047ab9 */ /* 0x000fca0000000a00 */
[----:B------:R-:W4:Y:S01]  /*5f60*/  @P0 LDG.E R8, desc[UR46][R2.64] ;  /* 0x0000002e02080981 */ /* 0x000f22000c1e1900 */
[----:B------:R-:W-:Y:S01]  /*5f70*/  UISETP.NE.U32.AND UP1, UPT, UR4, URZ, UPT ;  /* 0x0000003f0400728c */ /* 0x000fe2000bf25070 */
[----:B------:R-:W-:-:S03]  /*5f80*/  IMAD.U32 R0, RZ, RZ, UR6 ;  /* 0x00000006ff007e24 */ /* 0x000fc6000f8e00ff */
[----:B------:R-:W-:Y:S01]  /*5f90*/  UISETP.NE.AND.EX UP1, UPT, UR5, URZ, UPT, UP1 ;  /* 0x0000003f0500728c */ /* 0x000fe2000bf25310 */
[----:B--2---:R-:W-:-:S05]  /*5fa0*/  VIADD R6, R6, 0xffffff80 ;  /* 0xffffff8006067836 */ /* 0x004fca0000000000 */
[----:B------:R-:W-:-:S05]  /*5fb0*/  PLOP3.LUT P1, PT, PT, PT, UP1, 0x80, 0x0 ;  /* 0x000000000000781c */ /* 0x000fca0003f2f018 */
[----:B------:R-:W-:Y:S02]  /*5fc0*/  @UP1 ULDC.64 UR4, c[0x0][0x878] ;  /* 0x00021e0000041ab9 */ /* 0x000fe40000000a00 */
[----:B------:R-:W-:Y:S01]  /*5fd0*/  @UP1 UIMAD.WIDE UR4, UR36, 0x4, UR4 ;  /* 0x00000004240418a5 */ /* 0x000fe2000f8e0204 */
[----:B------:R-:W-:-:S05]  /*5fe0*/  SHF.R.S32.HI R9, RZ, 0x1f, R6 ;  /* 0x0000001fff097819 */ /* 0x000fca0000011406 */
[----:B-1----:R-:W-:Y:S02]  /*5ff0*/  IMAD.U32 R4, RZ, RZ, UR4 ;  /* 0x00000004ff047e24 */ /* 0x002fe4000f8e00ff */
[----:B------:R-:W-:Y:S01]  /*6000*/  IMAD.U32 R5, RZ, RZ, UR5 ;  /* 0x00000005ff057e24 */ /* 0x000fe2000f8e00ff */
[----:B------:R-:W-:Y:S01]  /*6010*/  LEA.HI R9, R9, R6, RZ, 0x2 ;  /* 0x0000000609097211 */ /* 0x000fe200078f10ff */
[----:B------:R-:W-:Y:S01]  /*6020*/  UMOV UR4, URZ ;  /* 0x0000003f00047c82 */ /* 0x000fe20008000000 */
[----:B------:R-:W-:Y:S02]  /*6030*/  UMOV UR5, URZ ;  /* 0x0000003f00057c82 */ /* 0x000fe40008000000 */
[----:B------:R1:W5:Y:S01]  /*6040*/  @P1 LDG.E R0, desc[UR46][R4.64] ;  /* 0x0000002e04001981 */ /* 0x000362000c1e1900 */
[----:B---3--:R-:W-:Y:S01]  /*6050*/  USHF.R.S32.HI UR9, URZ, 0x1f, UR8 ;  /* 0x0000001f3f097899 */ /* 0x008fe20008011408 */
[----:B-1----:R-:W-:-:S05]  /*6060*/  LOP3.LUT R5, R9, 0x1ffffffc, RZ, 0xc0, !PT ;  /* 0x1ffffffc09057812 */ /* 0x002fca00078ec0ff */
[----:B------:R-:W-:Y:S01]  /*6070*/  IMAD.IADD R6, R6, 0x1, -R5 ;  /* 0x0000000106067824 */ /* 0x000fe200078e0a05 */
[----:B----4-:R-:W-:-:S13]  /*6080*/  @P0 R2UR UR6, R8 ;  /* 0x00000000080602ca */ /* 0x010fda00000e0000 */
[----:B------:R-:W-:Y:S02]  /*6090*/  @UP0 USHF.R.S32.HI UR7, URZ, 0x1f, UR6 ;  /* 0x0000001f3f070899 */ /* 0x000fe40008011406 */
[----:B------:R-:W-:-:S05]  /*60a0*/  @UP0 UMOV UR4, UR6 ;  /* 0x0000000600040c82 */ /* 0x000fca0008000000 */
[----:B------:R-:W-:Y:S01]  /*60b0*/  @UP0 UMOV UR5, UR7 ;  /* 0x0000000700050c82 */ /* 0x000fe20008000000 */
[----:B------:R-:W-:Y:S05]  /*60c0*/  @P1 BRA `(.L_x_513) ;  /* 0x0000000000101947 */ /* 0x000fea0003800000 */
[----:B------:R-:W-:Y:S05]  /*60d0*/  @!P0 BRA `(.L_x_513) ;  /* 0x00000000000c8947 */ /* 0x000fea0003800000 */
[----:B------:R-:W2:Y:S04]  /*60e0*/  LDG.E R5, desc[UR46][R2.64] ;  /* 0x0000002e02057981 */ /* 0x000ea8000c1e1900 */
[----:B-----5:R-:W2:Y:S02]  /*60f0*/  LDG.E R0, desc[UR46][R2.64+0x4] ;  /* 0x0000042e02007981 */ /* 0x020ea4000c1e1900 */
[----:B--2---:R-:W-:-:S07]  /*6100*/  IMAD.IADD R0, R0, 0x1, -R5 ;  /* 0x0000000100007824 */ /* 0x004fce00078e0a05 */
.L_x_513:
[----:B------:R-:W-:Y:S01]  /*6110*/  SHF.R.S32.HI R9, RZ, 0x2, R9 ;  /* 0x00000002ff097819 */ /* 0x000fe20000011409 */
[----:B------:R-:W1:Y:S01]  /*6120*/  LDC.64 R14, c[0x0][0x850] ;  /* 0x00021400ff0e7b82 */ /* 0x000e620000000a00 */
[----:B------:R-:W-:Y:S01]  /*6130*/  IMAD R2, R12, UR9, RZ ;  /* 0x000000090c027c24 */ /* 0x000fe2000f8e02ff */
[----:B------:R-:W-:Y:S01]  /*6140*/  ULDC.64 UR6, c[0x0][0x828] ;  /* 0x00020a0000067ab9 */ /* 0x000fe20000000a00 */
[----:B------:R-:W-:Y:S01]  /*6150*/  IMAD.SHL.U32 R10, R6, 0x8, RZ ;  /* 0x00000008060a7824 */ /* 0x000fe200078e00ff */
[----:B------:R-:W-:Y:S01]  /*6160*/  BSSY B0, `(.L_x_514) ;  /* 0x000002a000007945 */ /* 0x000fe20003800000 */
[----:B-----5:R-:W-:Y:S02]  /*6170*/  IMAD R0, R7, -0x80, R0 ;  /* 0xffffff8007007824 */ /* 0x020fe400078e0200 */
[----:B------:R-:W-:Y:S01]  /*6180*/  VIADD R3, R9, 0x40 ;  /* 0x0000004009037836 */ /* 0x000fe20000000000 */
[----:B------:R-:W-:Y:S01]  /*6190*/  SHF.R.S32.HI R11, RZ, 0x1f, R10 ;  /* 0x0000001fff0b7819 */ /* 0x000fe2000001140a */
[----:B------:R-:W-:Y:S01]  /*61a0*/  IMAD R13, R13, UR8, R2 ;  /* 0x000000080d0d7c24 */ /* 0x000fe2000f8e0202 */
[----:B------:R-:W-:Y:S01]  /*61b0*/  IADD3 R2, P2, R9, UR4, RZ ;  /* 0x0000000409027c10 */ /* 0x000fe2000ff5e0ff */
[----:B------:R-:W-:Y:S01]  /*61c0*/  USHF.R.S32.HI UR4, URZ, 0x1f, UR36 ;  /* 0x0000001f3f047899 */ /* 0x000fe20008011424 */
[-C--:B------:R-:W-:Y:S01]  /*61d0*/  ISETP.GE.AND P0, PT, R3, R0.reuse, PT ;  /* 0x000000000300720c */ /* 0x080fe20003f06270 */
[----:B------:R-:W-:Y:S01]  /*61e0*/  IMAD.WIDE.U32 R4, R12, UR8, R10 ;  /* 0x000000080c047c25 */ /* 0x000fe2000f8e000a */
[C---:B------:R-:W-:Y:S01]  /*61f0*/  LEA.HI.X.SX32 R3, R9.reuse, UR5, 0x1, P2 ;  /* 0x0000000509037c11 */ /* 0x040fe200090f0eff */
[----:B------:R-:W-:Y:S01]  /*6200*/  USEL UR5, UR4, URZ, !UP0 ;  /* 0x0000003f04057287 */ /* 0x000fe2000c000000 */
[----:B------:R-:W-:Y:S01]  /*6210*/  ISETP.GE.AND P1, PT, R9, R0, PT ;  /* 0x000000000900720c */ /* 0x000fe20003f26270 */
[----:B------:R-:W-:Y:S01]  /*6220*/  USEL UR36, UR36, URZ, !UP0 ;  /* 0x0000003f24247287 */ /* 0x000fe2000c000000 */
[----:B------:R-:W-:Y:S01]  /*6230*/  IMAD.IADD R5, R5, 0x1, R13 ;  /* 0x0000000105057824 */ /* 0x000fe200078e020d */
[----:B------:R-:W-:-:S02]  /*6240*/  UIMAD UR4, UR5, UR6, URZ ;  /* 0x00000006050472a4 */ /* 0x000fc4000f8e023f */
[----:B------:R-:W-:Y:S02]  /*6250*/  IMAD.U32 R9, RZ, RZ, UR6 ;  /* 0x00000006ff097e24 */ /* 0x000fe4000f8e00ff */
[----:B------:R-:W-:Y:S01]  /*6260*/  IMAD.WIDE R6, R7, 0x80, R2 ;  /* 0x0000008007067825 */ /* 0x000fe200078e0202 */
[----:B------:R-:W-:-:S03]  /*6270*/  UIMAD UR4, UR36, UR7, UR4 ;  /* 0x00000007240472a4 */ /* 0x000fc6000f8e0204 */
[----:B------:R-:W-:-:S04]  /*6280*/  IMAD.WIDE.U32 R8, R9, UR36, R4 ;  /* 0x0000002409087c25 */ /* 0x000fc8000f8e0004 */
[C---:B-1----:R-:W-:Y:S02]  /*6290*/  IMAD R0, R14.reuse, UR9, RZ ;  /* 0x000000090e007c24 */ /* 0x042fe4000f8e02ff */
[----:B------:R-:W-:Y:S02]  /*62a0*/  VIADD R5, R9, UR4 ;  /* 0x0000000409057c36 */ /* 0x000fe40008000000 */
[----:B------:R-:W-:Y:S02]  /*62b0*/  IMAD R17, R15, UR8, R0 ;  /* 0x000000080f117c24 */ /* 0x000fe4000f8e0200 */
[----:B------:R-:W-:-:S04]  /*62c0*/  IMAD.WIDE.U32 R12, R14, UR8, R10 ;  /* 0x000000080e0c7c25 */ /* 0x000fc8000f8e000a */
[C---:B------:R-:W-:Y:S02]  /*62d0*/  VIADD R16, R10.reuse, 0x20 ;  /* 0x000000200a107836 */ /* 0x040fe40000000000 */
[----:B------:R-:W-:Y:S01]  /*62e0*/  VIADD R18, R10, 0x40 ;  /* 0x000000400a127836 */ /* 0x000fe20000000000 */
[----:B------:R-:W-:Y:S06]  /*62f0*/  @P1 BRA `(.L_x_515) ;  /* 0x0000000000401947 */ /* 0x000fec0003800000 */
[----:B------:R-:W-:Y:S01]  /*6300*/  ULDC.64 UR6, c[0x0][0x818] ;  /* 0x0002060000067ab9 */ /* 0x000fe20000000a00 */
[----:B------:R-:W-:Y:S01]  /*6310*/  IMAD.MOV.U32 R4, RZ, RZ, R8 ;  /* 0x000000ffff047224 */ /* 0x000fe200078e0008 */
[----:B------:R-:W-:Y:S01]  /*6320*/  ULDC UR4, c[0x0][0x80c] ;  /* 0x0002030000047ab9 */ /* 0x000fe20000000800 */
[----:B------:R-:W-:Y:S01]  /*6330*/  IMAD R15, R7, UR6, RZ ;  /* 0x00000006070f7c24 */ /* 0x000fe2000f8e02ff */
[----:B------:R-:W-:Y:S01]  /*6340*/  ISETP.GE.AND P3, PT, R10, UR4, PT ;  /* 0x000000040a007c0c */ /* 0x000fe2000bf66270 */
[----:B------:R-:W-:Y:S01]  /*6350*/  IMAD.WIDE.U32 R2, R6, UR6, R4 ;  /* 0x0000000606027c25 */ /* 0x000fe2000f8e0004 */
[----:B------:R-:W-:Y:S02]  /*6360*/  ISETP.GE.AND P4, PT, R16, UR4, PT ;  /* 0x0000000410007c0c */ /* 0x000fe4000bf86270 */
[----:B------:R-:W-:Y:S01]  /*6370*/  ISETP.GE.AND P5, PT, R18, UR4, PT ;  /* 0x0000000412007c0c */ /* 0x000fe2000bfa6270 */
[----:B------:R-:W-:Y:S01]  /*6380*/  IMAD R15, R6, UR7, R15 ;  /* 0x00000007060f7c24 */ /* 0x000fe2000f8e020f */
[----:B------:R-:W-:-:S02]  /*6390*/  ULDC.64 UR6, c[0x0][0x800] ;  /* 0x0002000000067ab9 */ /* 0x000fc40000000a00 */
[----:B------:R-:W-:Y:S01]  /*63a0*/  LEA R14, P2, R2, UR6, 0x1 ;  /* 0x00000006020e7c11 */ /* 0x000fe2000f8408ff */
[----:B------:R-:W-:-:S05]  /*63b0*/  IMAD.IADD R3, R3, 0x1, R15 ;  /* 0x0000000103037824 */ /* 0x000fca00078e020f */
[----:B------:R-:W-:-:S05]  /*63c0*/  LEA.HI.X R15, R2, UR7, R3, 0x1, P2 ;  /* 0x00000007020f7c11 */ /* 0x000fca00090f0c03 */
[----:B------:R1:W-:Y:S04]  /*63d0*/  @!P3 STG.E.128 desc[UR46][R14.64], RZ ;  /* 0x000000ff0e00b986 */ /* 0x0003e8000c101d2e */
[----:B------:R1:W-:Y:S04]  /*63e0*/  @!P4 STG.E.128 desc[UR46][R14.64+0x40], RZ ;  /* 0x000040ff0e00c986 */ /* 0x0003e8000c101d2e */
[----:B------:R1:W-:Y:S02]  /*63f0*/  @!P5 STG.E.128 desc[UR46][R14.64+0x80], RZ ;  /* 0x000080ff0e00d986 */ /* 0x0003e4000c101d2e */
.L_x_515:
[----:B------:R-:W-:Y:S05]  /*6400*/  BSYNC B0 ;  /* 0x0000000000007941 */ /* 0x000fea0003800000 */
.L_x_514:
[----:B------:R-:W-:Y:S04]  /*6410*/  BSSY B0, `(.L_x_516) ;  /* 0x0000015000007945 */ /* 0x000fe80003800000 */
[----:B------:R-:W-:Y:S05]  /*6420*/  @P0 BRA `(.L_x_517) ;  /* 0x00000000004c0947 */ /* 0x000fea0003800000 */
[----:B------:R-:W-:Y:S01]  /*6430*/  IADD3 R9, P2, R6, 0x40, RZ ;  /* 0x0000004006097810 */ /* 0x000fe20007f5e0ff */
[----:B------:R-:W-:Y:S01]  /*6440*/  ULDC.64 UR6, c[0x0][0x818] ;  /* 0x0002060000067ab9 */ /* 0x000fe20000000a00 */
[----:B------:R-:W-:Y:S01]  /*6450*/  IMAD.MOV.U32 R2, RZ, RZ, R8 ;  /* 0x000000ffff027224 */ /* 0x000fe200078e0008 */
[----:B------:R-:W-:Y:S01]  /*6460*/  ULDC UR4, c[0x0][0x80c] ;  /* 0x0002030000047ab9 */ /* 0x000fe20000000800 */
[----:B------:R-:W-:Y:S01]  /*6470*/  IMAD.MOV.U32 R3, RZ, RZ, R5 ;  /* 0x000000ffff037224 */ /* 0x000fe200078e0005 */
[----:B------:R-:W-:Y:S01]  /*6480*/  ISETP.GE.AND P3, PT, R10, UR4, PT ;  /* 0x000000040a007c0c */ /* 0x000fe2000bf66270 */
[----:B------:R-:W-:Y:S01]  /*6490*/  IMAD.X R0, RZ, RZ, R7, P2 ;  /* 0x000000ffff007224 */ /* 0x000fe200010e0607 */
[----:B------:R-:W-:Y:S01]  /*64a0*/  ISETP.GE.AND P4, PT, R16, UR4, PT ;  /* 0x0000000410007c0c */ /* 0x000fe2000bf86270 */
[----:B------:R-:W-:Y:S01]  /*64b0*/  IMAD.WIDE.U32 R2, R9, UR6, R2 ;  /* 0x0000000609027c25 */ /* 0x000fe2000f8e0002 */
[----:B------:R-:W-:-:S03]  /*64c0*/  ISETP.GE.AND P5, PT, R18, UR4, PT ;  /* 0x0000000412007c0c */ /* 0x000fc6000bfa6270 */
[----:B------:R-:W-:-:S04]  /*64d0*/  IMAD R0, R0, UR6, RZ ;  /* 0x0000000600007c24 */ /* 0x000fc8000f8e02ff */
[----:B------:R-:W-:Y:S01]  /*64e0*/  IMAD R9, R9, UR7, R0 ;  /* 0x0000000709097c24 */ /* 0x000fe2000f8e0200 */
[----:B------:R-:W-:Y:S02]  /*64f0*/  ULDC.64 UR6, c[0x0][0x800] ;  /* 0x0002000000067ab9 */ /* 0x000fe40000000a00 */
[----:B------:R-:W-:Y:S01]  /*6500*/  LEA R4, P2, R2, UR6, 0x1 ;  /* 0x0000000602047c11 */ /* 0x000fe2000f8408ff */
[----:B------:R-:W-:-:S05]  /*6510*/  IMAD.IADD R3, R3, 0x1, R9 ;  /* 0x0000000103037824 */ /* 0x000fca00078e0209 */
[----:B------:R-:W-:-:S05]  /*6520*/  LEA.HI.X R5, R2, UR7, R3, 0x1, P2 ;  /* 0x0000000702057c11 */ /* 0x000fca00090f0c03 */
[----:B------:R2:W-:Y:S04]  /*6530*/  @!P3 STG.E.128 desc[UR46][R4.64], RZ ;  /* 0x000000ff0400b986 */ /* 0x0005e8000c101d2e */
[----:B------:R2:W-:Y:S04]  /*6540*/  @!P4 STG.E.128 desc[UR46][R4.64+0x40], RZ ;  /* 0x000040ff0400c986 */ /* 0x0005e8000c101d2e */
[----:B------:R2:W-:Y:S02]  /*6550*/  @!P5 STG.E.128 desc[UR46][R4.64+0x80], RZ ;  /* 0x000080ff0400d986 */ /* 0x0005e4000c101d2e */
.L_x_517:
[----:B------:R-:W-:Y:S05]  /*6560*/  BSYNC B0 ;  /* 0x0000000000007941 */ /* 0x000fea0003800000 */
.L_x_516:
[----:B------:R-:W-:Y:S01]  /*6570*/  ULDC.64 UR6, c[0x0][0x858] ;  /* 0x0002160000067ab9 */ /* 0x000fe20000000a00 */
[----:B------:R-:W-:Y:S01]  /*6580*/  IMAD.IADD R13, R13, 0x1, R17 ;  /* 0x000000010d0d7824 */ /* 0x000fe200078e0211 */
[----:B------:R-:W-:Y:S02]  /*6590*/  UIMAD UR4, UR5, UR6, URZ ;  /* 0x00000006050472a4 */ /* 0x000fe4000f8e023f */
[----:B------:R-:W-:Y:S01]  /*65a0*/  IMAD.U32 R9, RZ, RZ, UR6 ;  /* 0x00000006ff097e24 */ /* 0x000fe2000f8e00ff */
[----:B------:R-:W-:Y:S01]  /*65b0*/  BSSY B0, `(.L_x_518) ;  /* 0x0000015000007945 */ /* 0x000fe20003800000 */
[----:B------:R-:W-:Y:S02]  /*65c0*/  UIMAD UR4, UR36, UR7, UR4 ;  /* 0x00000007240472a4 */ /* 0x000fe4000f8e0204 */
[----:B------:R-:W-:-:S04]  /*65d0*/  IMAD.WIDE.U32 R8, R9, UR36, R12 ;  /* 0x0000002409087c25 */ /* 0x000fc8000f8e000c */
[----:B--2---:R-:W-:Y:S01]  /*65e0*/  VIADD R5, R9, UR4 ;  /* 0x0000000409057c36 */ /* 0x004fe20008000000 */
        /* <DEDUP_REMOVED lines=17> */
.L_x_519:
[----:B------:R-:W-:Y:S05]  /*6700*/  BSYNC B0 ;  /* 0x0000000000007941 */ /* 0x000fea0003800000 */
.L_x_518:
        /* <DEDUP_REMOVED lines=10> */
[----:B------:R-:W-:-:S04]  /*67b0*/  IMAD R0, R0, UR6, RZ ;  /* 0x0000000600007c24 */ /* 0x000fc8000f8e02ff */
[----:B------:R-:W-:Y:S01]  /*67c0*/  IMAD R5, R9, UR7, R0 ;  /* 0x0000000709057c24 */ /* 0x000fe2000f8e0200 */
[----:B------:R-:W-:Y:S02]  /*67d0*/  ULDC.64 UR6, c[0x0][0x830] ;  /* 0x00020c0000067ab9 */ /* 0x000fe40000000a00 */
[----:B------:R-:W-:Y:S01]  /*67e0*/  LEA R4, P0, R2, UR6, 0x1 ;  /* 0x0000000602047c11 */ /* 0x000fe2000f8008ff */
[----:B------:R-:W-:-:S05]  /*67f0*/  IMAD.IADD R3, R3, 0x1, R5 ;  /* 0x0000000103037824 */ /* 0x000fca00078e0205 */
[----:B------:R-:W-:Y:S02]  /*6800*/  LEA.HI.X R5, R2, UR7, R3, 0x1, P0 ;  /* 0x0000000702057c11 */ /* 0x000fe400080f0c03 */
[----:B------:R-:W-:-:S03]  /*6810*/  ISETP.GE.AND P0, PT, R18, UR4, PT ;  /* 0x0000000412007c0c */ /* 0x000fc6000bf06270 */
[----:B------:R3:W-:Y:S04]  /*6820*/  @!P1 STG.E.128 desc[UR46][R4.64], RZ ;  /* 0x000000ff04009986 */ /* 0x0007e8000c101d2e */
[----:B------:R3:W-:Y:S06]  /*6830*/  @!P2 STG.E.128 desc[UR46][R4.64+0x40], RZ ;  /* 0x000040ff0400a986 */ /* 0x0007ec000c101d2e */
[----:B------:R-:W-:Y:S05]  /*6840*/  @P0 BRA `(.L_x_480) ;  /* 0x0000003800480947 */ /* 0x000fea0003800000 */
[----:B------:R4:W-:Y:S01]  /*6850*/  STG.E.128 desc[UR46][R4.64+0x80], RZ ;  /* 0x000080ff04007986 */ /* 0x0009e2000c101d2e */
[----:B------:R-:W-:Y:S05]  /*6860*/  BRA `(.L_x_480) ;  /* 0x0000003800407947 */ /* 0x000fea0003800000 */
.L_x_475:
[----:B------:R-:W-:-:S08]  /*6870*/  NOP ;  /* 0x0000000000007918 */ /* 0x000fd00000000000 */
[----:B------:R-:W1:-:S00]  /*6880*/  USETMAXREG.DEALLOC.CTAPOOL 0x18 ;  /* 0x00000018000079c8 */ /* 0x000e4000080e0500 */
[----:B-1----:R-:W-:-:S06]  /*6890*/  LOP3.LUT R0, R0, 0x3, RZ, 0xc0, !PT ;  /* 0x0000000300007812 */ /* 0x002fcc00078ec0ff */
[----:B------:R-:W1:Y:S02]  /*68a0*/  SHFL.IDX PT, R0, R0, RZ, 0x1f ;  /* 0x00001fff00007589 */ /* 0x000e6400000e0000 */
[----:B-1----:R-:W-:-:S13]  /*68b0*/  ISETP.NE.AND P0, PT, R0, RZ, PT ;  /* 0x000000ff0000720c */ /* 0x002fda0003f05270 */
[----:B------:R-:W-:Y:S05]  /*68c0*/  @!P0 BRA `(.L_x_520) ;  /* 0x0000000c00d48947 */ /* 0x000fea0003800000 */
[----:B------:R-:W-:-:S13]  /*68d0*/  ISETP.NE.AND P0, PT, R0, 0x1, PT ;  /* 0x000000010000780c */ /* 0x000fda0003f05270 */
[----:B------:R-:W-:Y:S05]  /*68e0*/  @P0 BRA `(.L_x_480) ;  /* 0x0000003800200947 */ /* 0x000fea0003800000 */
[----:B------:R-:W-:Y:S01]  /*68f0*/  ULDC.64 UR4, c[0x0][0x8d8] ;  /* 0x0002360000047ab9 */ /* 0x000fe20000000a00 */
[----:B------:R-:W1:Y:S01]  /*6900*/  S2UR UR12, SR_CTAID.Z ;  /* 0x00000000000c79c3 */ /* 0x000e620000002700 */
[----:B------:R-:W-:-:S04]  /*6910*/  ISETP.NE.U32.AND P0, PT, RZ, UR4, PT ;  /* 0x00000004ff007c0c */ /* 0x000fc8000bf05070 */
[----:B------:R-:W-:-:S13]  /*6920*/  ISETP.NE.AND.EX P0, PT, RZ, UR5, PT, P0 ;  /* 0x00000005ff007c0c */ /* 0x000fda000bf05300 */
[----:B------:R-:W-:Y:S05]  /*6930*/  @!P0 BRA `(.L_x_521) ;  /* 0x00000000001c8947 */ /* 0x000fea0003800000 */
[----:B------:R-:W-:Y:S02]  /*6940*/  ULDC.64 UR4, c[0x0][0x8d8] ;  /* 0x0002360000047ab9 */ /* 0x000fe40000000a00 */
[----:B-1----:R-:W-:-:S06]  /*6950*/  UIMAD.WIDE UR4, UR12, 0x4, UR4 ;  /* 0x000000040c0478a5 */ /* 0x002fcc000f8e0204 */
[----:B------:R-:W-:Y:S02]  /*6960*/  IMAD.U32 R2, RZ, RZ, UR4 ;  /* 0x00000004ff027e24 */ /* 0x000fe4000f8e00ff */
[----:B------:R-:W-:-:S05]  /*6970*/  IMAD.U32 R3, RZ, RZ, UR5 ;  /* 0x00000005ff037e24 */ /* 0x000fca000f8e00ff */
[----:B------:R-:W2:Y:S02]  /*6980*/  LDG.E R2, desc[UR46][R2.64] ;  /* 0x0000002e02027981 */ /* 0x000ea4000c1e1900 */
[----:B--2---:R-:W-:Y:S01]  /*6990*/  R2UR UR5, R2 ;  /* 0x00000000020572ca */ /* 0x004fe200000e0000 */
[----:B------:R-:W-:-:S14]  /*69a0*/  BRA `(.L_x_522) ;  /* 0x0000000000387947 */ /* 0x000fdc0003800000 */
.L_x_521:
[----:B------:R-:W-:Y:S02]  /*69b0*/  ULDC.64 UR4, c[0x0][0x8d0] ;  /* 0x0002340000047ab9 */ /* 0x000fe40000000a00 */
[----:B------:R-:W-:-:S04]  /*69c0*/  ISETP.NE.U32.AND P0, PT, RZ, UR4, PT ;  /* 0x00000004ff007c0c */ /* 0x000fc8000bf05070 */
[----:B------:R-:W-:-:S13]  /*69d0*/  ISETP.NE.AND.EX P0, PT, RZ, UR5, PT, P0 ;  /* 0x00000005ff007c0c */ /* 0x000fda000bf05300 */
[----:B------:R-:W-:Y:S05]  /*69e0*/  @!P0 BRA `(.L_x_523) ;  /* 0x0000000000248947 */ /* 0x000fea0003800000 */
[----:B------:R-:W-:Y:S02]  /*69f0*/  ULDC.64 UR4, c[0x0][0x8d0] ;  /* 0x0002340000047ab9 */ /* 0x000fe40000000a00 */
[----:B-1----:R-:W-:-:S06]  /*6a00*/  UIMAD.WIDE UR4, UR12, 0x4, UR4 ;  /* 0x000000040c0478a5 */ /* 0x002fcc000f8e0204 */
[----:B------:R-:W-:Y:S02]  /*6a10*/  IMAD.U32 R2, RZ, RZ, UR4 ;  /* 0x00000004ff027e24 */ /* 0x000fe4000f8e00ff */
[----:B------:R-:W-:-:S05]  /*6a20*/  IMAD.U32 R3, RZ, RZ, UR5 ;  /* 0x00000005ff037e24 */ /* 0x000fca000f8e00ff */
[----:B------:R-:W2:Y:S04]  /*6a30*/  LDG.E R0, desc[UR46][R2.64] ;  /* 0x0000002e02007981 */ /* 0x000ea8000c1e1900 */
[----:B------:R-:W2:Y:S02]  /*6a40*/  LDG.E R5, desc[UR46][R2.64+0x4] ;  /* 0x0000042e02057981 */ /* 0x000ea4000c1e1900 */
[----:B--2---:R-:W-:-:S05]  /*6a50*/  IMAD.IADD R0, R5, 0x1, -R0 ;  /* 0x0000000105007824 */ /* 0x004fca00078e0a00 */
[----:B------:R-:W-:Y:S01]  /*6a60*/  R2UR UR5, R0 ;  /* 0x00000000000572ca */ /* 0x000fe200000e0000 */
[----:B------:R-:W-:-:S14]  /*6a70*/  BRA `(.L_x_522) ;  /* 0x0000000000047947 */ /* 0x000fdc0003800000 */
.L_x_523:
[----:B------:R-:W-:-:S05]  /*6a80*/  ULDC UR5, c[0x0][0x8bc] ;  /* 0x00022f0000057ab9 */ /* 0x000fca0000000800 */
.L_x_522:
[----:B------:R-:W2:Y:S02]  /*6a90*/  S2UR UR4, SR_CTAID.X ;  /* 0x00000000000479c3 */ /* 0x000ea40000002500 */
[----:B--2---:R-:W-:-:S04]  /*6aa0*/  USHF.L.U32 UR4, UR4, 0x7, URZ ;  /* 0x0000000704047899 */ /* 0x004fc8000800063f */
[----:B------:R-:W-:-:S04]  /*6ab0*/  UISETP.GE.AND UP0, UPT, UR4, UR5, UPT ;  /* 0x000000050400728c */ /* 0x000fc8000bf06270 */
[----:B-1----:R-:W-:-:S06]  /*6ac0*/  USEL UR12, UR12, 0xffffffff, !UP0 ;  /* 0xffffffff0c0c7887 */ /* 0x002fcc000c000000 */
[----:B------:R-:W-:-:S13]  /*6ad0*/  ISETP.LE.AND P0, PT, RZ, UR12, PT ;  /* 0x0000000cff007c0c */ /* 0x000fda000bf03270 */
[----:B------:R-:W-:Y:S05]  /*6ae0*/  @!P0 BRA `(.L_x_480) ;  /* 0x0000003400a08947 */ /* 0x000fea0003800000 */
[----:B------:R-:W-:Y:S02]  /*6af0*/  ULDC.64 UR4, c[0x0][0x770] ;  /* 0x0001dc0000047ab9 */ /* 0x000fe40000000a00 */
[----:B------:R-:W-:-:S04]  /*6b00*/  UISETP.NE.U32.AND UP0, UPT, UR4, URZ, UPT ;  /* 0x0000003f0400728c */ /* 0x000fc8000bf05070 */
[----:B------:R-:W-:-:S03]  /*6b10*/  UISETP.NE.AND.EX UP0, UPT, UR5, URZ, UPT, UP0 ;  /* 0x0000003f0500728c */ /* 0x000fc6000bf05300 */
[----:B------:R-:W-:Y:S02]  /*6b20*/  ULDC.64 UR4, c[0x0][0x770] ;  /* 0x0001dc0000047ab9 */ /* 0x000fe40000000a00 */
[----:B------:R-:W-:Y:S01]  /*6b30*/  UIMAD.WIDE UR4, UR12, 0x4, UR4 ;  /* 0x000000040c0478a5 */ /* 0x000fe2000f8e0204 */
[----:B------:R-:W-:-:S05]  /*6b40*/  PLOP3.LUT P0, PT, PT, PT, UP0, 0x80, 0x0 ;  /* 0x000000000000781c */ /* 0x000fca0003f0f008 */
[----:B------:R-:W-:Y:S02]  /*6b50*/  IMAD.U32 R2, RZ, RZ, UR4 ;  /* 0x00000004ff027e24 */ /* 0x000fe4000f8e00ff */
[----:B------:R-:W-:Y:S01]  /*6b60*/  IMAD.U32 R3, RZ, RZ, UR5 ;  /* 0x00000005ff037e24 */ /* 0x000fe2000f8e00ff */
[----:B------:R-:W-:-:S05]  /*6b70*/  ULDC.64 UR4, c[0x0][0x780] ;  /* 0x0001e00000047ab9 */ /* 0x000fca0000000a00 */
[----:B------:R-:W2:Y:S01]  /*6b80*/  @P0 LDG.E R6, desc[UR46][R2.64] ;  /* 0x0000002e02060981 */ /* 0x000ea2000c1e1900 */
[----:B------:R-:W-:Y:S01]  /*6b90*/  UISETP.NE.U32.AND UP1, UPT, UR4, URZ, UPT ;  /* 0x0000003f0400728c */ /* 0x000fe2000bf25070 */
[----:B------:R-:W-:-:S03]  /*6ba0*/  ULDC UR6, c[0x0][0x280] ;  /* 0x0000a00000067ab9 */ /* 0x000fc60000000800 */
[----:B------:R-:W-:Y:S01]  /*6bb0*/  UISETP.NE.AND.EX UP1, UPT, UR5, URZ, UPT, UP1 ;  /* 0x0000003f0500728c */ /* 0x000fe2000bf25310 */
[----:B------:R-:W-:-:S05]  /*6bc0*/  IMAD.U32 R0, RZ, RZ, UR6 ;  /* 0x00000006ff007e24 */ /* 0x000fca000f8e00ff */
[----:B------:R-:W-:-:S05]  /*6bd0*/  PLOP3.LUT P1, PT, PT, PT, UP1, 0x80, 0x0 ;  /* 0x000000000000781c */ /* 0x000fca0003f2f018 */
[----:B------:R-:W-:Y:S02]  /*6be0*/  @UP1 ULDC.64 UR4, c[0x0][0x780] ;  /* 0x0001e00000041ab9 */ /* 0x000fe40000000a00 */
[----:B------:R-:W-:-:S06]  /*6bf0*/  @UP1 UIMAD.WIDE UR4, UR12, 0x4, UR4 ;  /* 0x000000040c0418a5 */ /* 0x000fcc000f8e0204 */
[----:B------:R-:W-:Y:S02]  /*6c00*/  IMAD.U32 R4, RZ, RZ, UR4 ;  /* 0x00000004ff047e24 */ /* 0x000fe4000f8e00ff */
[----:B------:R-:W-:-:S05]  /*6c10*/  IMAD.U32 R5, RZ, RZ, UR5 ;  /* 0x00000005ff057e24 */ /* 0x000fca000f8e00ff */
[----:B------:R1:W5:Y:S01]  /*6c20*/  @P1 LDG.E R0, desc[UR46][R4.64] ;  /* 0x0000002e04001981 */ /* 0x000362000c1e1900 */
[----:B------:R-:W-:Y:S01]  /*6c30*/  PLOP3.LUT P2, PT, PT, PT, UP0, 0x80, 0x0 ;  /* 0x000000000000781c */ /* 0x000fe20003f4f008 */
[----:B------:R-:W3:Y:S02]  /*6c40*/  S2UR UR13, SR_CTAID.Y ;  /* 0x00000000000d79c3 */ /* 0x000ee40000002600 */
[----:B---3--:R-:W-:-:S10]  /*6c50*/  USHF.R.S32.HI UR7, URZ, 0x1f, UR13 ;  /* 0x0000001f3f077899 */ /* 0x008fd4000801140d */
[----:B--2---:R-:W-:-:S13]  /*6c60*/  @P2 R2UR UR4, R6 ;  /* 0x00000000060422ca */ /* 0x004fda00000e0000 */
[----:B------:R-:W-:-:S04]  /*6c70*/  @UP0 ULEA UR4, UR12, UR4, 0x6 ;  /* 0x000000040c040291 */ /* 0x000fc8000f8e303f */
[----:B------:R-:W-:-:S04]  /*6c80*/  @UP0 USHF.R.S32.HI UR5, URZ, 0x1f, UR4 ;  /* 0x0000001f3f050899 */ /* 0x000fc80008011404 */
[----:B------:R-:W-:-:S04]  /*6c90*/  @UP0 ULEA.HI UR5, UR5, UR4, URZ, 0x6 ;  /* 0x0000000405050291 */ /* 0x000fc8000f8f303f */
[----:B------:R-:W-:-:S04]  /*6ca0*/  @UP0 USHF.R.S32.HI UR5, URZ, 0x6, UR5 ;  /* 0x000000063f050899 */ /* 0x000fc80008011405 */
[----:B------:R-:W-:Y:S01]  /*6cb0*/  @UP0 UIMAD UR6, UR5, 0x1800, URZ ;  /* 0x00001800050608a4 */ /* 0x000fe2000f8e023f */
[----:B-1----:R-:W-:Y:S11]  /*6cc0*/  @P1 BRA `(.L_x_524) ;  /* 0x0000000000101947 */ /* 0x002ff60003800000 */
[----:B------:R-:W-:Y:S05]  /*6cd0*/  @!P0 BRA `(.L_x_524) ;  /* 0x00000000000c8947 */ /* 0x000fea0003800000 */
[----:B------:R-:W2:Y:S04]  /*6ce0*/  LDG.E R5, desc[UR46][R2.64] ;  /* 0x0000002e02057981 */ /* 0x000ea8000c1e1900 */
[----:B-----5:R-:W2:Y:S02]  /*6cf0*/  LDG.E R0, desc[UR46][R2.64+0x4] ;  /* 0x0000042e02007981 */ /* 0x020ea4000c1e1900 */
[----:B--2---:R-:W-:-:S07]  /*6d00*/  IMAD.IADD R0, R0, 0x1, -R5 ;  /* 0x0000000100007824 */ /* 0x004fce00078e0a05 */
.L_x_524:
[----:B-----5:R-:W-:Y:S01]  /*6d10*/  ISETP.GE.AND P0, PT, R0, 0x1, PT ;  /* 0x000000010000780c */ /* 0x020fe20003f06270 */
[----:B------:R-:W-:Y:S01]  /*6d20*/  @UP0 USHF.R.S32.HI UR8, URZ, 0x1f, UR6 ;  /* 0x0000001f3f080899 */ /* 0x000fe20008011406 */
[----:B------:R-:W-:Y:S01]  /*6d30*/  UMOV UR4, URZ ;  /* 0x0000003f00047c82 */ /* 0x000fe20008000000 */
[----:B------:R-:W-:Y:S01]  /*6d40*/  UMOV UR5, URZ ;  /* 0x0000003f00057c82 */ /* 0x000fe20008000000 */
[----:B------:R-:W-:-:S04]  /*6d50*/  @UP0 UMOV UR4, UR6 ;  /* 0x0000000600040c82 */ /* 0x000fc80008000000 */
[----:B------:R-:W-:-:S05]  /*6d60*/  @UP0 UMOV UR5, UR8 ;  /* 0x0000000800050c82 */ /* 0x000fca0008000000 */
[----:B------:R-:W-:Y:S05]  /*6d70*/  @!P0 BRA `(.L_x_480) ;  /* 0x0000003000fc8947 */ /* 0x000fea0003800000 */
[----:B------:R-:W-:Y:S01]  /*6d80*/  ULDC.64 UR8, c[0x0][0x2d8] ;  /* 0x0000b60000087ab9 */ /* 0x000fe20000000a00 */
[C---:B------:R-:W-:Y:S01]  /*6d90*/  VIADD R2, R0.reuse, 0x3f ;  /* 0x0000003f00027836 */ /* 0x040fe20000000000 */
[----:B------:R-:W-:Y:S01]  /*6da0*/  UIMAD UR7, UR7, UR8, URZ ;  /* 0x00000008070772a4 */ /* 0x000fe2000f8e023f */
[----:B------:R-:W-:Y:S01]  /*6db0*/  ISETP.GE.AND P1, PT, R0, 0x41, PT ;  /* 0x000000410000780c */ /* 0x000fe20003f26270 */
[----:B------:R-:W-:Y:S02]  /*6dc0*/  USHF.R.S32.HI UR6, URZ, 0x1f, UR12 ;  /* 0x0000001f3f067899 */ /* 0x000fe4000801140c */
[----:B------:R-:W-:Y:S01]  /*6dd0*/  UIMAD.WIDE.U32 UR10, UR13, UR8, URZ ;  /* 0x000000080d0a72a5 */ /* 0x000fe2000f8e003f */
[----:B------:R-:W-:Y:S01]  /*6de0*/  SHF.R.S32.HI R3, RZ, 0x1f, R2 ;  /* 0x0000001fff037819 */ /* 0x000fe20000011402 */
[----:B------:R-:W-:Y:S02]  /*6df0*/  UIMAD UR7, UR13, UR9, UR7 ;  /* 0x000000090d0772a4 */ /* 0x000fe4000f8e0207 */
[----:B------:R-:W-:Y:S01]  /*6e00*/  UIADD3 UR8, UP1, UR4, UR10, URZ ;  /* 0x0000000a04087290 */ /* 0x000fe2000ff3e03f */
[----:B------:R-:W-:Y:S01]  /*6e10*/  LEA.HI R3, R3, R2, RZ, 0x6 ;  /* 0x0000000203037211 */ /* 0x000fe200078f30ff */
[----:B------:R-:W-:-:S02]  /*6e20*/  UIADD3 UR7, UR11, UR7, URZ ;  /* 0x000000070b077290 */ /* 0x000fc4000fffe03f */
[----:B------:R-:W-:Y:S01]  /*6e30*/  USEL UR6, UR6, URZ, !UP0 ;  /* 0x0000003f06067287 */ /* 0x000fe2000c000000 */
[----:B------:R-:W-:Y:S01]  /*6e40*/  SHF.R.S32.HI R3, RZ, 0x6, R3 ;  /* 0x00000006ff037819 */ /* 0x000fe20000011403 */
[----:B------:R-:W-:Y:S01]  /*6e50*/  ULDC.64 UR14, c[0x0][0x2e0] ;  /* 0x0000b800000e7ab9 */ /* 0x000fe20000000a00 */
[----:B------:R-:W-:Y:S02]  /*6e60*/  USEL UR13, UR12, URZ, !UP0 ;  /* 0x0000003f0c0d7287 */ /* 0x000fe4000c000000 */
[----:B------:R-:W-:Y:S01]  /*6e70*/  UIADD3.X UR9, UR5, UR7, URZ, UP1, !UPT ;  /* 0x0000000705097290 */ /* 0x000fe20008ffe43f */
[----:B------:R-:W-:Y:S01]  /*6e80*/  VIMNMX R3, R3, 0x1, !PT ;  /* 0x0000000103037848 */ /* 0x000fe20007fe0100 */
[----:B------:R-:W-:Y:S02]  /*6e90*/  UIMAD UR6, UR6, UR14, URZ ;  /* 0x0000000e060672a4 */ /* 0x000fe4000f8e023f */
[----:B------:R-:W-:Y:S01]  /*6ea0*/  UIMAD.WIDE.U32 UR8, UR13, UR14, UR8 ;  /* 0x0000000e0d0872a5 */ /* 0x000fe2000f8e0008 */
[----:B------:R-:W-:Y:S01]  /*6eb0*/  LOP3.LUT R2, R3, 0x1, RZ, 0xc0, !PT ;  /* 0x0000000103027812 */ /* 0x000fe200078ec0ff */
[----:B------:R-:W-:Y:S01]  /*6ec0*/  UIMAD UR12, UR13, UR15, UR6 ;  /* 0x0000000f0d0c72a4 */ /* 0x000fe2000f8e0206 */
[----:B------:R-:W-:-:S03]  /*6ed0*/  ELECT P0, URZ, PT ;  /* 0x00000000003f782f */ /* 0x000fc60003800000 */
[----:B------:R-:W-:Y:S01]  /*6ee0*/  UIADD3 UR19, UR9, UR12, URZ ;  /* 0x0000000c09137290 */ /* 0x000fe2000fffe03f */
[----:B------:R-:W-:Y:S01]  /*6ef0*/  UMOV UR6, URZ ;  /* 0x0000003f00067c82 */ /* 0x000fe20008000000 */
[----:B------:R-:W-:Y:S10]  /*6f00*/  @!P1 BRA `(.L_x_525) ;  /* 0x0000000400889947 */ /* 0x000ff40003800000 */
[----:B------:R-:W-:Y:S01]  /*6f10*/  UMOV UR6, UR10 ;  /* 0x0000000a00067c82 */ /* 0x000fe20008000000 */
[----:B------:R-:W-:Y:S01]  /*6f20*/  ULDC.64 UR10, c[0x0][0x2c0] ;  /* 0x0000b000000a7ab9 */ /* 0x000fe20000000a00 */
[----:B------:R-:W-:Y:S01]  /*6f30*/  UIMAD.WIDE.U32 UR6, UR13, UR14, UR6 ;  /* 0x0000000e0d0672a5 */ /* 0x000fe2000f8e0006 */
[----:B------:R-:W-:Y:S01]  /*6f40*/  IMAD.IADD R0, R3, 0x1, -R2 ;  /* 0x0000000103007824 */ /* 0x000fe200078e0a02 */
[----:B------:R-:W-:Y:S02]  /*6f50*/  ULDC.64 UR20, c[0x0][0x2c0] ;  /* 0x0000b00000147ab9 */ /* 0x000fe40000000a00 */
[----:B------:R-:W-:-:S04]  /*6f60*/  UIADD3 UR15, UP0, UR4, UR6, URZ ;  /* 0x00000006040f7290 */ /* 0x000fc8000ff1e03f */
[----:B------:R-:W-:Y:S02]  /*6f70*/  UIADD3.X UR4, UR5, UR12, UR7, UP0, !UPT ;  /* 0x0000000c05047290 */ /* 0x000fe400087fe407 */
[----:B------:R-:W-:Y:S01]  /*6f80*/  ULEA UR14, UP0, UR15, UR10, 0x2 ;  /* 0x0000000a0f0e7291 */ /* 0x000fe2000f80103f */
[----:B------:R-:W-:-:S03]  /*6f90*/  UMOV UR5, URZ ;  /* 0x0000003f00057c82 */ /* 0x000fc60008000000 */
[----:B------:R-:W-:Y:S02]  /*6fa0*/  ULEA.HI.X UR15, UR15, UR11, UR4, 0x2, UP0 ;  /* 0x0000000b0f0f7291 */ /* 0x000fe400080f1404 */
[----:B------:R-:W-:Y:S02]  /*6fb0*/  UIADD3 UR10, UP0, UR14, 0x3000, URZ ;  /* 0x000030000e0a7890 */ /* 0x000fe4000ff1e03f */
[----:B------:R-:W-:Y:S02]  /*6fc0*/  UIADD3 UR12, UP1, UR14, 0x6000, URZ ;  /* 0x000060000e0c7890 */ /* 0x000fe4000ff3e03f */
[----:B------:R-:W-:Y:S02]  /*6fd0*/  UIADD3 UR14, UP2, UR14, 0x9000, URZ ;  /* 0x000090000e0e7890 */ /* 0x000fe4000ff5e03f */
[----:B------:R-:W-:Y:S02]  /*6fe0*/  UIADD3.X UR11, URZ, UR15, URZ, UP0, !UPT ;  /* 0x0000000f3f0b7290 */ /* 0x000fe400087fe43f */
[----:B------:R-:W-:-:S02]  /*6ff0*/  UIADD3.X UR13, URZ, UR15, URZ, UP1, !UPT ;  /* 0x0000000f3f0d7290 */ /* 0x000fc40008ffe43f */
[----:B------:R-:W-:Y:S01]  /*7000*/  UIADD3.X UR15, URZ, UR15, URZ, UP2, !UPT ;  /* 0x0000000f3f0f7290 */ /* 0x000fe200097fe43f */
[----:B------:R-:W-:-:S11]  /*7010*/  UMOV UR4, URZ ;  /* 0x0000003f00047c82 */ /* 0x000fd60008000000 */
.L_x_538:
        /* <DEDUP_REMOVED lines=21> */
.L_x_527:
[----:B------:R-:W-:Y:S05]  /*7170*/  BSYNC B0 ;  /* 0x0000000000007941 */ /* 0x000fea0003800000 */
.L_x_526:
        /* <DEDUP_REMOVED lines=13> */
.L_x_529:
[----:B------:R-:W-:Y:S05]  /*7250*/  BSYNC B0 ;  /* 0x0000000000007941 */ /* 0x000fea0003800000 */
.L_x_528:
[----:B------:R-:W-:Y:S06]  /*7260*/  BAR.ARV 0xa, 0xa0 ;  /* 0x0282800000007b1d */ /* 0x000fec0000002000 */
[----:B------:R-:W-:Y:S04]  /*7270*/  BSSY B0, `(.L_x_530) ;  /* 0x0000003000007945 */ /* 0x000fe80003800000 */
[----:B------:R-:W-:Y:S05]  /*7280*/  @!P0 BRA `(.L_x_531) ;  /* 0x0000000000048947 */ /* 0x000fea0003800000 */
[----:B------:R-:W-:-:S04]  /*7290*/  DEPBAR.LE SB0, 0x0 ;  /* 0x000080000000791a */ /* 0x000fc80000000000 */
.L_x_531:
[----:B------:R-:W-:Y:S05]  /*72a0*/  BSYNC B0 ;  /* 0x0000000000007941 */ /* 0x000fea0003800000 */
.L_x_530:
        /* <DEDUP_REMOVED lines=13> */
.L_x_533:
[----:B------:R-:W-:Y:S05]  /*7380*/  BSYNC B0 ;  /* 0x0000000000007941 */ /* 0x000fea0003800000 */
.L_x_532:
        /* <DEDUP_REMOVED lines=13> */
.L_x_535:
[----:B------:R-:W-:Y:S05]  /*7460*/  BSYNC B0 ;  /* 0x0000000000007941 */ /* 0x000fea0003800000 */
.L_x_534:
[----:B------:R-:W-:Y:S01]  /*7470*/  VIADD R0, R0, 0xfffffffe ;  /* 0xfffffffe00007836 */ /* 0x000fe20000000000 */
[----:B------:R-:W-:Y:S06]  /*7480*/  BAR.ARV 0xa, 0xa0 ;  /* 0x0282800000007b1d */ /* 0x000fec0000002000 */
[----:B------:R-:W-:Y:S01]  /*7490*/  BSSY B0, `(.L_x_536) ;  /* 0x0000004000007945 */ /* 0x000fe20003800000 */
[----:B------:R-:W-:-:S03]  /*74a0*/  ISETP.NE.AND P1, PT, R0, RZ, PT ;  /* 0x000000ff0000720c */ /* 0x000fc60003f25270 */
[----:B------:R-:W-:Y:S10]  /*74b0*/  @!P0 BRA `(.L_x_537) ;  /* 0x0000000000048947 */ /* 0x000ff40003800000 */
[----:B------:R-:W-:-:S04]  /*74c0*/  DEPBAR.LE SB0, 0x0 ;  /* 0x000080000000791a */ /* 0x000fc80000000000 */
.L_x_537:
[----:B------:R-:W-:Y:S05]  /*74d0*/  BSYNC B0 ;  /* 0x0000000000007941 */ /* 0x000fea0003800000 */
.L_x_536:
[----:B------:R-:W-:Y:S06]  /*74e0*/  BAR.ARV 0xb, 0xa0 ;  /* 0x02c2800000007b1d */ /* 0x000fec0000002000 */
[----:B------:R-:W-:Y:S02]  /*74f0*/  UIADD3 UR5, UR5, 0x2, URZ ;  /* 0x0000000205057890 */ /* 0x000fe4000fffe03f */
[----:B------:R-:W-:Y:S01]  /*7500*/  UIADD3 UR4, UR4, 0x1, URZ ;  /* 0x0000000104047890 */ /* 0x000fe2000fffe03f */
[----:B------:R-:W-:Y:S11]  /*7510*/  @P1 BRA `(.L_x_538) ;  /* 0xfffffff800c01947 */ /* 0x000ff6000383ffff */
[----:B------:R-:W-:-:S12]  /*7520*/  UIADD3 UR6, UR16, 0x3000, URZ ;  /* 0x0000300010067890 */ /* 0x000fd8000fffe03f */
.L_x_525:
        /* <DEDUP_REMOVED lines=10> */
[----:B------:R-:W-:Y:S01]  /*75d0*/  ULEA UR4, UP0, UR11, UR4, 0x2 ;  /* 0x000000040b047291 */ /* 0x000fe2000f80103f */
[----:B------:R-:W-:-:S03]  /*75e0*/  UMOV UR13, 0x14f00000 ;  /* 0x14f00000000d7882 */ /* 0x000fc60000000000 */
[----:B------:R-:W-:-:S03]  /*75f0*/  ULEA.HI.X UR5, UR11, UR5, UR12, 0x2, UP0 ;  /* 0x000000050b057291 */ /* 0x000fc600080f140c */
[----:B------:R-:W-:Y:S01]  /*7600*/  UMOV UR12, 0x0 ;  /* 0x00000000000c7882 */ /* 0x000fe20000000000 */
[----:B-1----:R-:W-:-:S03]  /*7610*/  ULEA UR7, UR10, UR7, 0x18 ;  /* 0x000000070a077291 */ /* 0x002fc6000f8ec03f */
[----:B------:R-:W-:Y:S01]  /*7620*/  UMOV UR10, 0x300 ;  /* 0x00000300000a7882 */ /* 0x000fe20000000000 */
[----:B------:R-:W-:-:S09]  /*7630*/  UIADD3 UR7, UR7, 0xc000, URZ ;  /* 0x0000c00007077890 */ /* 0x000fd2000fffe03f */
[----:B------:R1:W-:Y:S02]  /*7640*/  UBLKRED.G.S.ADD.F32.RN [UR4], [UR7], UR10, desc[UR12] ;  /* 0x00000c04070073bb */ /* 0x0003e400080a140a */
[----:B-1----:R0:W-:Y:S02]  /*7650*/  UTMACMDFLUSH ;  /* 0x00000000000079b7 */ /* 0x0021e40000000000 */
.L_x_540:
[----:B------:R-:W-:Y:S05]  /*7660*/  BSYNC B0 ;  /* 0x0000000000007941 */ /* 0x000fea0003800000 */
.L_x_539:
[----:B------:R-:W-:Y:S06]  /*7670*/  BAR.SYNC.DEFER_BLOCKING 0xe, 0xa0 ;  /* 0x0382800000007b1d */ /* 0x000fec0000010000 */
[----:B------:R-:W-:Y:S04]  /*7680*/  BSSY B0, `(.L_x_541) ;  /* 0x0000012000007945 */ /* 0x000fe80003800000 */
[----:B------:R-:W-:Y:S05]  /*7690*/  @!P0 BRA `(.L_x_542) ;  /* 0x0000000000408947 */ /* 0x000fea0003800000 */
[----:B------:R-:W1:Y:S01]  /*76a0*/  S2UR UR7, SR_CgaCtaId ;  /* 0x00000000000779c3 */ /* 0x000e620000008800 */
[----:B------:R-:W-:Y:S01]  /*76b0*/  UIADD3 UR4, UR6, 0xc00, URZ ;  /* 0x00000c0006047890 */ /* 0x000fe2000fffe03f */
[----:B------:R-:W-:Y:S01]  /*76c0*/  UMOV UR5, 0x400 ;  /* 0x0000040000057882 */ /* 0x000fe20000000000 */
[----:B------:R-:W-:Y:S02]  /*76d0*/  ULDC.64 UR10, c[0x0][0x2c0] ;  /* 0x0000b000000a7ab9 */ /* 0x000fe40000000a00 */
[----:B------:R-:W-:Y:S01]  /*76e0*/  UIADD3 UR12, UP0, UR4, UR8, URZ ;  /* 0x00000008040c7290 */ /* 0x000fe2000ff1e03f */
[----:B------:R-:W-:Y:S01]  /*76f0*/  UMOV UR13, 0x14f00000 ;  /* 0x14f00000000d7882 */ /* 0x000fe20000000000 */
[----:B-1----:R-:W-:Y:S02]  /*7700*/  ULEA UR7, UR7, UR5, 0x18 ;  /* 0x0000000507077291 */ /* 0x002fe4000f8ec03f */
[----:B------:R-:W-:Y:S02]  /*7710*/  ULEA.HI.X.SX32 UR5, UR4, UR19, 0x1, UP0 ;  /* 0x0000001304057291 */ /* 0x000fe400080f0e3f */
[----:B------:R-:W-:-:S02]  /*7720*/  ULEA UR4, UP0, UR12, UR10, 0x2 ;  /* 0x0000000a0c047291 */ /* 0x000fc4000f80103f */
[----:B------:R-:W-:Y:S02]  /*7730*/  UIADD3 UR7, UR7, 0xf000, URZ ;  /* 0x0000f00007077890 */ /* 0x000fe4000fffe03f */
[----:B------:R-:W-:Y:S01]  /*7740*/  ULEA.HI.X UR5, UR12, UR11, UR5, 0x2, UP0 ;  /* 0x0000000b0c057291 */ /* 0x000fe200080f1405 */
[----:B------:R-:W-:Y:S02]  /*7750*/  UMOV UR10, 0x300 ;  /* 0x00000300000a7882 */ /* 0x000fe40000000000 */
[----:B------:R-:W-:-:S06]  /*7760*/  UMOV UR12, 0x0 ;  /* 0x00000000000c7882 */ /* 0x000fcc0000000000 */
[----:B------:R1:W-:Y:S01]  /*7770*/  UBLKRED.G.S.ADD.F32.RN [UR4], [UR7], UR10, desc[UR12] ;  /* 0x00000c04070073bb */ /* 0x0003e200080a140a */
[----:B------:R0:W-:Y:S01]  /*7780*/  UTMACMDFLUSH ;  /* 0x00000000000079b7 */ /* 0x0001e20000000000 */
[----:B-1----:R-:W-:-:S04]  /*7790*/  DEPBAR.LE SB0, 0x1 ;  /* 0x000080400000791a */ /* 0x002fc80000000000 */
.L_x_542:
[----:B------:R-:W-:Y:S05]  /*77a0*/  BSYNC B0 ;  /* 0x0000000000007941 */ /* 0x000fea0003800000 */
.L_x_541:
[----:B------:R-:W-:Y:S06]  /*77b0*/  BAR.ARV 0xa, 0xa0 ;  /* 0x0282800000007b1d */ /* 0x000fec0000002000 */
[----:B------:R-:W-:Y:S04]  /*77c0*/  BSSY B0, `(.L_x_543) ;  /* 0x0000003000007945 */ /* 0x000fe80003800000 */
[----:B------:R-:W-:Y:S05]  /*77d0*/  @!P0 BRA `(.L_x_544) ;  /* 0x0000000000048947 */ /* 0x000fea0003800000 */
[----:B------:R-:W-:-:S04]  /*77e0*/  DEPBAR.LE SB0, 0x0 ;  /* 0x000080000000791a */ /* 0x000fc80000000000 */
.L_x_544:
[----:B------:R-:W-:Y:S05]  /*77f0*/  BSYNC B0 ;  /* 0x0000000000007941 */ /* 0x000fea0003800000 */
.L_x_543:
[----:B------:R-:W-:Y:S06]  /*7800*/  BAR.ARV 0xb, 0xa0 ;  /* 0x02c2800000007b1d */ /* 0x000fec0000002000 */
[----:B------:R-:W-:Y:S05]  /*7810*/  BRA `(.L_x_480) ;  /* 0x0000002800547947 */ /* 0x000fea0003800000 */
.L_x_520:
[----:B------:R-:W-:Y:S01]  /*7820*/  ULDC.64 UR4, c[0x0][0x8d8] ;  /* 0x0002360000047ab9 */ /* 0x000fe20000000a00 */
[----:B------:R-:W1:Y:S01]  /*7830*/  S2UR UR13, SR_CTAID.Z ;  /* 0x00000000000d79c3 */ /* 0x000e620000002700 */
[----:B------:R-:W-:-:S04]  /*7840*/  ISETP.NE.U32.AND P0, PT, RZ, UR4, PT ;  /* 0x00000004ff007c0c */ /* 0x000fc8000bf05070 */
[----:B------:R-:W-:-:S03]  /*7850*/  ISETP.NE.AND.EX P0, PT, RZ, UR5, PT, P0 ;  /* 0x00000005ff007c0c */ /* 0x000fc6000bf05300 */
[----:B------:R-:W2:Y:S10]  /*7860*/  S2UR UR20, SR_CTAID.Y ;  /* 0x00000000001479c3 */ /* 0x000eb40000002600 */
[----:B------:R-:W-:Y:S05]  /*7870*/  @!P0 BRA `(.L_x_545) ;  /* 0x00000000001c8947 */ /* 0x000fea0003800000 */
[----:B------:R-:W-:Y:S02]  /*7880*/  ULDC.64 UR4, c[0x0][0x8d8] ;  /* 0x0002360000047ab9 */ /* 0x000fe40000000a00 */
[----:B-1----:R-:W-:-:S06]  /*7890*/  UIMAD.WIDE UR4, UR13, 0x4, UR4 ;  /* 0x000000040d0478a5 */ /* 0x002fcc000f8e0204 */
[----:B------:R-:W-:Y:S02]  /*78a0*/  IMAD.U32 R2, RZ, RZ, UR4 ;  /* 0x00000004ff027e24 */ /* 0x000fe4000f8e00ff */
[----:B------:R-:W-:-:S05]  /*78b0*/  IMAD.U32 R3, RZ, RZ, UR5 ;  /* 0x00000005ff037e24 */ /* 0x000fca000f8e00ff */
[----:B------:R-:W3:Y:S02]  /*78c0*/  LDG.E R2, desc[UR46][R2.64] ;  /* 0x0000002e02027981 */ /* 0x000ee4000c1e1900 */
[----:B---3--:R-:W-:Y:S01]  /*78d0*/  R2UR UR4, R2 ;  /* 0x00000000020472ca */ /* 0x008fe200000e0000 */
[----:B------:R-:W-:-:S14]  /*78e0*/  BRA `(.L_x_546) ;  /* 0x00000000003c7947 */ /* 0x000fdc0003800000 */
.L_x_545:
        /* <DEDUP_REMOVED lines=8> */
[----:B------:R-:W3:Y:S04]  /*7970*/  LDG.E R0, desc[UR46][R2.64] ;  /* 0x0000002e02007981 */ /* 0x000ee8000c1e1900 */
[----:B------:R-:W4:Y:S01]  /*7980*/  LDG.E R4, desc[UR46][R2.64+0x4] ;  /* 0x0000042e02047981 */ /* 0x000f22000c1e1900 */
[----:B---3--:R-:W-:Y:S02]  /*7990*/  R2UR UR4, R0 ;  /* 0x00000000000472ca */ /* 0x008fe400000e0000 */
[----:B----4-:R-:W-:-:S13]  /*79a0*/  R2UR UR5, R4 ;  /* 0x00000000040572ca */ /* 0x010fda00000e0000 */
[----:B------:R-:W-:Y:S01]  /*79b0*/  UIADD3 UR4, -UR4, UR5, URZ ;  /* 0x0000000504047290 */ /* 0x000fe2000fffe13f */
[----:B------:R-:W-:Y:S11]  /*79c0*/  BRA `(.L_x_546) ;  /* 0x0000000000047947 */ /* 0x000ff60003800000 */
.L_x_547:
[----:B------:R-:W-:-:S05]  /*79d0*/  ULDC UR4, c[0x0][0x8bc] ;  /* 0x00022f0000047ab9 */ /* 0x000fca0000000800 */
.L_x_546:
[----:B------:R-:W3:Y:S01]  /*79e0*/  S2UR UR8, SR_CTAID.X ;  /* 0x00000000000879c3 */ /* 0x000ee20000002500 */
[----:B------:R-:W-:Y:S02]  /*79f0*/  IMAD.MOV.U32 R9, RZ, RZ, 0x1 ;  /* 0x00000001ff097424 */ /* 0x000fe400078e00ff */
[----:B------:R-:W-:Y:S01]  /*7a00*/  IMAD.MOV.U32 R0, RZ, RZ, RZ ;  /* 0x000000ffff007224 */ /* 0x000fe200078e00ff */
[----:B---3--:R-:W-:-:S04]  /*7a10*/  USHF.L.U32 UR8, UR8, 0x7, URZ ;  /* 0x0000000708087899 */ /* 0x008fc8000800063f */
[----:B------:R-:W-:-:S04]  /*7a20*/  UISETP.GE.AND UP0, UPT, UR8, UR4, UPT ;  /* 0x000000040800728c */ /* 0x000fc8000bf06270 */
[----:B-1----:R-:W-:-:S06]  /*7a30*/  USEL UR13, UR13, 0xffffffff, !UP0 ;  /* 0xffffffff0d0d7887 */ /* 0x002fcc000c000000 */
[----:B------:R-:W-:-:S13]  /*7a40*/  ISETP.LE.AND P0, PT, RZ, UR13, PT ;  /* 0x0000000dff007c0c */ /* 0x000fda000bf03270 */
[----:B------:R-:W-:Y:S05]  /*7a50*/  @!P0 BRA `(.L_x_548) ;  /* 0x0000002400308947 */ /* 0x000fea0003800000 */
[----:B------:R-:W-:Y:S01]  /*7a60*/  ULDC.64 UR14, c[0x0][0x770] ;  /* 0x0001dc00000e7ab9 */ /* 0x000fe20000000a00 */
[----:B------:R-:W-:Y:S01]  /*7a70*/  ULDC.64 UR4, c[0x0][0x778] ;  /* 0x0001de0000047ab9 */ /* 0x000fe20000000a00 */
[----:B------:R-:W-:Y:S01]  /*7a80*/  UISETP.NE.U32.AND UP1, UPT, UR14, URZ, UPT ;  /* 0x0000003f0e00728c */ /* 0x000fe2000bf25070 */
[----:B------:R-:W-:Y:S01]  /*7a90*/  ULDC.64 UR6, c[0x0][0x770] ;  /* 0x0001dc0000067ab9 */ /* 0x000fe20000000a00 */
[----:B------:R-:W-:Y:S02]  /*7aa0*/  UISETP.NE.U32.AND UP0, UPT, UR4, URZ, UPT ;  /* 0x0000003f0400728c */ /* 0x000fe4000bf05070 */
[----:B------:R-:W-:Y:S02]  /*7ab0*/  UISETP.NE.AND.EX UP1, UPT, UR15, URZ, UPT, UP1 ;  /* 0x0000003f0f00728c */ /* 0x000fe4000bf25310 */
[----:B------:R-:W-:Y:S02]  /*7ac0*/  UIMAD.WIDE UR6, UR13, 0x4, UR6 ;  /* 0x000000040d0678a5 */ /* 0x000fe4000f8e0206 */
[----:B------:R-:W-:-:S02]  /*7ad0*/  UISETP.NE.AND.EX UP0, UPT, UR5, URZ, UPT, UP0 ;  /* 0x0000003f0500728c */ /* 0x000fc4000bf05300 */
[----:B------:R-:W-:Y:S01]  /*7ae0*/  PLOP3.LUT P0, PT, PT, PT, UP1, 0x80, 0x0 ;  /* 0x000000000000781c */ /* 0x000fe20003f0f018 */
[----:B------:R-:W-:Y:S01]  /*7af0*/  ULDC.64 UR10, c[0x0][0x780] ;  /* 0x0001e000000a7ab9 */ /* 0x000fe20000000a00 */
[----:B------:R-:W-:Y:S02]  /*7b00*/  IMAD.U32 R2, RZ, RZ, UR6 ;  /* 0x00000006ff027e24 */ /* 0x000fe4000f8e00ff */
[----:B------:R-:W-:Y:S01]  /*7b10*/  IMAD.U32 R3, RZ, RZ, UR7 ;  /* 0x00000007ff037e24 */ /* 0x000fe2000f8e00ff */
[----:B------:R-:W-:-:S04]  /*7b20*/  UISETP.NE.U32.AND UP2, UPT, UR10, URZ, UPT ;  /* 0x0000003f0a00728c */ /* 0x000fc8000bf45070 */
[----:B------:R-:W-:Y:S01]  /*7b30*/  UISETP.NE.AND.EX UP2, UPT, UR11, URZ, UPT, UP2 ;  /* 0x0000003f0b00728c */ /* 0x000fe2000bf45320 */
[----:B------:R-:W-:-:S03]  /*7b40*/  @UP0 ULDC.64 UR4, c[0x0][0x778] ;  /* 0x0001de0000040ab9 */ /* 0x000fc60000000a00 */
[----:B------:R1:W3:Y:S01]  /*7b50*/  @P0 LDG.E R6, desc[UR46][R2.64] ;  /* 0x0000002e02060981 */ /* 0x0002e2000c1e1900 */
[----:B------:R-:W-:Y:S01]  /*7b60*/  @UP0 UIMAD.WIDE UR4, UR13, 0x4, UR4 ;  /* 0x000000040d0408a5 */ /* 0x000fe2000f8e0204 */
[----:B------:R-:W-:Y:S02]  /*7b70*/  PLOP3.LUT P1, PT, PT, PT, UP0, 0x80, 0x0 ;  /* 0x000000000000781c */ /* 0x000fe40003f2f008 */
[----:B------:R-:W-:-:S03]  /*7b80*/  PLOP3.LUT P2, PT, PT, PT, UP2, 0x80, 0x0 ;  /* 0x000000000000781c */ /* 0x000fc60003f4f028 */
[----:B-1----:R-:W-:Y:S02]  /*7b90*/  IMAD.U32 R2, RZ, RZ, UR4 ;  /* 0x00000004ff027e24 */ /* 0x002fe4000f8e00ff */
[----:B------:R-:W-:Y:S01]  /*7ba0*/  IMAD.U32 R3, RZ, RZ, UR5 ;  /* 0x00000005ff037e24 */ /* 0x000fe2000f8e00ff */
[----:B------:R-:W-:Y:S02]  /*7bb0*/  @UP2 ULDC.64 UR4, c[0x0][0x780] ;  /* 0x0001e00000042ab9 */ /* 0x000fe40000000a00 */
[----:B------:R-:W-:-:S03]  /*7bc0*/  @UP2 UIMAD.WIDE UR4, UR13, 0x4, UR4 ;  /* 0x000000040d0428a5 */ /* 0x000fc6000f8e0204 */
[----:B------:R1:W4:Y:S03]  /*7bd0*/  @P1 LDG.E R4, desc[UR46][R2.64] ;  /* 0x0000002e02041981 */ /* 0x000326000c1e1900 */
[----:B-1----:R-:W-:Y:S02]  /*7be0*/  IMAD.U32 R2, RZ, RZ, UR4 ;  /* 0x00000004ff027e24 */ /* 0x002fe4000f8e00ff */
[----:B------:R-:W-:-:S05]  /*7bf0*/  IMAD.U32 R3, RZ, RZ, UR5 ;  /* 0x00000005ff037e24 */ /* 0x000fca000f8e00ff */
[----:B------:R1:W2:Y:S02]  /*7c00*/  @P2 LDG.E R5, desc[UR46][R2.64] ;  /* 0x0000002e02052981 */ /* 0x0002a4000c1e1900 */
[----:B-1----:R-:W-:Y:S02]  /*7c10*/  IMAD.U32 R2, RZ, RZ, UR6 ;  /* 0x00000006ff027e24 */ /* 0x002fe4000f8e00ff */
[----:B------:R-:W-:-:S05]  /*7c20*/  IMAD.U32 R3, RZ, RZ, UR7 ;  /* 0x00000007ff037e24 */ /* 0x000fca000f8e00ff */
[----:B------:R1:W5:Y:S01]  /*7c30*/  @P0 LDG.E R0, desc[UR46][R2.64] ;  /* 0x0000002e02000981 */ /* 0x000362000c1e1900 */
[----:B------:R-:W-:Y:S01]  /*7c40*/  UMOV UR11, URZ ;  /* 0x0000003f000b7c82 */ /* 0x000fe20008000000 */
[----:B---3--:R-:W-:-:S13]  /*7c50*/  @P0 R2UR UR4, R6 ;  /* 0x00000000060402ca */ /* 0x008fda00000e0000 */
[----:B------:R-:W-:-:S04]  /*7c60*/  @UP1 ULEA UR4, UR13, UR4, 0x6 ;  /* 0x000000040d041291 */ /* 0x000fc8000f8e303f */
[----:B------:R-:W-:Y:S01]  /*7c70*/  @UP1 USHF.R.S32.HI UR5, URZ, 0x1f, UR4 ;  /* 0x0000001f3f051899 */ /* 0x000fe20008011404 */
[----:B----4-:R-:W-:Y:S02]  /*7c80*/  @P1 R2UR UR11, R4 ;  /* 0x00000000040b12ca */ /* 0x010fe400000e0000 */
[----:B------:R-:W-:Y:S01]  /*7c90*/  PLOP3.LUT P1, PT, PT, PT, UP1, 0x80, 0x0 ;  /* 0x000000000000781c */ /* 0x000fe20003f2f018 */
[----:B------:R-:W-:-:S03]  /*7ca0*/  @UP1 ULEA.HI UR4, UR5, UR4, URZ, 0x6 ;  /* 0x0000000405041291 */ /* 0x000fc6000f8f303f */
[----:B------:R-:W-:Y:S01]  /*7cb0*/  ULDC UR5, c[0x0][0x280] ;  /* 0x0000a00000057ab9 */ /* 0x000fe20000000800 */
[----:B--2---:R-:W-:Y:S01]  /*7cc0*/  @P2 R2UR UR5, R5 ;  /* 0x00000000050522ca */ /* 0x004fe200000e0000 */
[----:B-1----:R-:W-:-:S14]  /*7cd0*/  @P2 BRA `(.L_x_549) ;  /* 0x0000000000202947 */ /* 0x002fdc0003800000 */
[----:B------:R-:W-:Y:S05]  /*7ce0*/  @!P0 BRA `(.L_x_549) ;  /* 0x00000000001c8947 */ /* 0x000fea0003800000 */
[----:B------:R-:W-:Y:S02]  /*7cf0*/  IMAD.U32 R2, RZ, RZ, UR6 ;  /* 0x00000006ff027e24 */ /* 0x000fe4000f8e00ff */
[----:B------:R-:W-:-:S05]  /*7d00*/  IMAD.U32 R3, RZ, RZ, UR7 ;  /* 0x00000007ff037e24 */ /* 0x000fca000f8e00ff */
[----:B------:R-:W2:Y:S04]  /*7d10*/  LDG.E R4, desc[UR46][R2.64] ;  /* 0x0000002e02047981 */ /* 0x000ea8000c1e1900 */
[----:B------:R-:W3:Y:S01]  /*7d20*/  LDG.E R5, desc[UR46][R2.64+0x4] ;  /* 0x0000042e02057981 */ /* 0x000ee2000c1e1900 */
[----:B--2---:R-:W-:Y:S02]  /*7d30*/  R2UR UR6, R4 ;  /* 0x00000000040672ca */ /* 0x004fe400000e0000 */
[----:B---3--:R-:W-:-:S13]  /*7d40*/  R2UR UR5, R5 ;  /* 0x00000000050572ca */ /* 0x008fda00000e0000 */
[----:B------:R-:W-:-:S12]  /*7d50*/  UIADD3 UR5, -UR6, UR5, URZ ;  /* 0x0000000506057290 */ /* 0x000fd8000fffe13f */
.L_x_549:
[----:B------:R-:W-:Y:S02]  /*7d60*/  UISETP.GE.AND UP2, UPT, UR5, 0x1, UPT ;  /* 0x000000010500788c */ /* 0x000fe4000bf46270 */
[----:B------:R-:W-:Y:S01]  /*7d70*/  @UP1 ULOP3.LUT UR4, UR4, 0xffffffc0, URZ, 0xc0, !UPT ;  /* 0xffffffc004041892 */ /* 0x000fe2000f8ec03f */
[----:B------:R-:W-:Y:S01]  /*7d80*/  UMOV UR43, URZ ;  /* 0x0000003f002b7c82 */ /* 0x000fe20008000000 */
[----:B------:R-:W-:Y:S02]  /*7d90*/  UMOV UR6, URZ ;  /* 0x0000003f00067c82 */ /* 0x000fe40008000000 */
[----:B------:R-:W-:Y:S01]  /*7da0*/  PLOP3.LUT P0, PT, PT, PT, UP2, 0x80, 0x0 ;  /* 0x000000000000781c */ /* 0x000fe20003f0f028 */
[----:B------:R-:W-:Y:S01]  /*7db0*/  @UP1 USHF.R.S32.HI UR9, URZ, 0x1f, UR4 ;  /* 0x0000001f3f091899 */ /* 0x000fe20008011404 */
[----:B-----5:R-:W-:Y:S01]  /*7dc0*/  @P1 R2UR UR43, R0 ;  /* 0x00000000002b12ca */ /* 0x020fe200000e0000 */
[----:B------:R-:W-:Y:S01]  /*7dd0*/  UMOV UR7, URZ ;  /* 0x0000003f00077c82 */ /* 0x000fe20008000000 */
[----:B------:R-:W-:Y:S01]  /*7de0*/  @UP1 UMOV UR6, UR4 ;  /* 0x0000000400061c82 */ /* 0x000fe20008000000 */
[----:B------:R-:W-:-:S03]  /*7df0*/  IMAD.MOV.U32 R0, RZ, RZ, RZ ;  /* 0x000000ffff007224 */ /* 0x000fc600078e00ff */
[----:B------:R-:W-:-:S05]  /*7e00*/  @UP1 UMOV UR7, UR9 ;  /* 0x0000000900071c82 */ /* 0x000fca0008000000 */
[----:B------:R-:W-:Y:S05]  /*7e10*/  @!P0 BRA `(.L_x_548) ;  /* 0x0000002000408947 */ /* 0x000fea0003800000 */
[----:B------:R-:W-:Y:S01]  /*7e20*/  USHF.R.S32.HI UR10, URZ, 0x1f, UR20 ;  /* 0x0000001f3f0a7899 */ /* 0x000fe20008011414 */
[----:B------:R-:W-:Y:S01]  /*7e30*/  BSSY B0, `(.L_x_548) ;  /* 0x000020e000007945 */ /* 0x000fe20003800000 */
[----:B------:R-:W-:Y:S01]  /*7e40*/  ULDC.64 UR16, c[0x0][0x718] ;  /* 0x0001c60000107ab9 */ /* 0x000fe20000000a00 */
[----:B------:R-:W-:Y:S01]  /*7e50*/  UISETP.NE.U32.AND UP1, UPT, UR14, URZ, UPT ;  /* 0x0000003f0e00728c */ /* 0x000fe2000bf25070 */
[----:B------:R-:W-:Y:S01]  /*7e60*/  IMAD.MOV.U32 R0, RZ, RZ, RZ ;  /* 0x000000ffff007224 */ /* 0x000fe200078e00ff */
[----:B------:R-:W-:Y:S02]  /*7e70*/  UIMAD UR4, UR10, UR16, URZ ;  /* 0x000000100a0472a4 */ /* 0x000fe4000f8e023f */
[----:B------:R-:W-:Y:S02]  /*7e80*/  UISETP.NE.AND.EX UP1, UPT, UR15, URZ, UPT, UP1 ;  /* 0x0000003f0f00728c */ /* 0x000fe4000bf25310 */
[----:B------:R-:W-:Y:S02]  /*7e90*/  UIMAD UR9, UR20, UR17, UR4 ;  /* 0x00000011140972a4 */ /* 0x000fe4000f8e0204 */
[----:B------:R-:W-:Y:S01]  /*7ea0*/  USHF.R.S32.HI UR4, URZ, 0x1f, UR13 ;  /* 0x0000001f3f047899 */ /* 0x000fe2000801140d */
[----:B------:R-:W-:Y:S01]  /*7eb0*/  UMOV UR14, UR6 ;  /* 0x00000006000e7c82 */ /* 0x000fe20008000000 */
[----:B------:R-:W-:-:S02]  /*7ec0*/  UMOV UR15, UR7 ;  /* 0x00000007000f7c82 */ /* 0x000fc40008000000 */
[----:B------:R-:W-:Y:S02]  /*7ed0*/  USEL UR4, UR4, URZ, !UP1 ;  /* 0x0000003f04047287 */ /* 0x000fe4000c800000 */
[----:B------:R-:W-:Y:S02]  /*7ee0*/  UIMAD.WIDE.U32 UR6, UR20, UR16, UR14 ;  /* 0x00000010140672a5 */ /* 0x000fe4000f8e000e */
[----:B------:R-:W-:Y:S01]  /*7ef0*/  USEL UR21, UR13, URZ, !UP1 ;  /* 0x0000003f0d157287 */ /* 0x000fe2000c800000 */
[----:B------:R-:W-:Y:S01]  /*7f00*/  ULDC.64 UR16, c[0x0][0x720] ;  /* 0x0001c80000107ab9 */ /* 0x000fe20000000a00 */
[----:B------:R-:W-:Y:S02]  /*7f10*/  UIADD3 UR7, UR7, UR9, URZ ;  /* 0x0000000907077290 */ /* 0x000fe4000fffe03f */
[----:B------:R-:W-:Y:S01]  /*7f20*/  UIMAD UR9, UR4, UR16, URZ ;  /* 0x00000010040972a4 */ /* 0x000fe2000f8e023f */
[----:B------:R-:W-:Y:S01]  /*7f30*/  ULDC.64 UR22, c[0x0][0x730] ;  /* 0x0001cc0000167ab9 */ /* 0x000fe20000000a00 */
[----:B------:R-:W-:-:S02]  /*7f40*/  ELECT P0, URZ, PT ;  /* 0x00000000003f782f */ /* 0x000fc40003800000 */
[----:B------:R-:W-:Y:S02]  /*7f50*/  UIMAD UR9, UR17, UR21, UR9 ;  /* 0x00000015110972a4 */ /* 0x000fe4000f8e0209 */
[----:B------:R-:W-:Y:S02]  /*7f60*/  UIMAD.WIDE.U32 UR16, UR16, UR21, UR6 ;  /* 0x00000015101072a5 */ /* 0x000fe4000f8e0006 */
[----:B------:R-:W-:Y:S01]  /*7f70*/  UIMAD.WIDE.U32 UR18, UR20, UR22, UR14 ;  /* 0x00000016141272a5 */ /* 0x000fe2000f8e000e */
[----:B------:R-:W-:Y:S02]  /*7f80*/  ULDC UR6, c[0x0][0x2e8] ;  /* 0x0000ba0000067ab9 */ /* 0x000fe40000000800 */
[----:B------:R-:W-:Y:S01]  /*7f90*/  ULDC.64 UR14, c[0x0][0x700] ;  /* 0x0001c000000e7ab9 */ /* 0x000fe20000000a00 */
[----:B------:R-:W-:Y:S02]  /*7fa0*/  UISETP.NE.AND UP1, UPT, UR6, 0x1, UPT ;  /* 0x000000010600788c */ /* 0x000fe4000bf25270 */
[----:B------:R-:W-:-:S02]  /*7fb0*/  UIMAD UR10, UR10, UR22, URZ ;  /* 0x000000160a0a72a4 */ /* 0x000fc4000f8e023f */
[----:B------:R-:W-:Y:S02]  /*7fc0*/  UIADD3 UR9, UR17, UR9, URZ ;  /* 0x0000000911097290 */ /* 0x000fe4000fffe03f */
[----:B------:R-:W-:Y:S02]  /*7fd0*/  ULEA UR14, UP2, UR16, UR14, 0x2 ;  /* 0x0000000e100e7291 */ /* 0x000fe4000f84103f */
[----:B------:R-:W-:Y:S02]  /*7fe0*/  UIMAD UR10, UR20, UR23, UR10 ;  /* 0x00000017140a72a4 */ /* 0x000fe4000f8e020a */
[----:B------:R-:W-:Y:S01]  /*7ff0*/  ULEA.HI.X UR15, UR16, UR15, UR9, 0x2, UP2 ;  /* 0x0000000f100f7291 */ /* 0x000fe200090f1409 */
[----:B------:R-:W-:Y:S02]  /*8000*/  ULDC.64 UR22, c[0x0][0x738] ;  /* 0x0001ce0000167ab9 */ /* 0x000fe40000000a00 */
[----:B------:R-:W-:Y:S01]  /*8010*/  @UP1 ULDC UR16, c[0x0][0x2ec] ;  /* 0x0000bb0000101ab9 */ /* 0x000fe20000000800 */
[----:B------:R-:W-:-:S02]  /*8020*/  UIADD3 UR7, UR19, UR10, URZ ;  /* 0x0000000a13077290 */ /* 0x000fc4000fffe03f */
[----:B------:R-:W-:Y:S02]  /*8030*/  UIMAD UR4, UR4, UR22, URZ ;  /* 0x00000016040472a4 */ /* 0x000fe4000f8e023f */
[----:B------:R-:W-:Y:S02]  /*8040*/  UIMAD.WIDE.U32 UR16, UR20, UR16, URZ ;  /* 0x00000010141072a5 */ /* 0x000fe4000f8e003f */
[----:B------:R-:W-:Y:S01]  /*8050*/  UIADD3 UR11, UR8, UR11, URZ ;  /* 0x0000000b080b7290 */ /* 0x000fe2000fffe03f */
[----:B------:R-:W-:Y:S02]  /*8060*/  UMOV UR6, UR18 ;  /* 0x0000001200067c82 */ /* 0x000fe40008000000 */
[----:B------:R-:W-:Y:S01]  /*8070*/  @UP1 ULDC UR8, c[0x0][0x2f0] ;  /* 0x0000bc0000081ab9 */ /* 0x000fe20000000800 */
[----:B------:R-:W-:Y:S01]  /*8080*/  UMOV UR12, UR20 ;  /* 0x00000014000c7c82 */ /* 0x000fe20008000000 */
[----:B------:R-:W-:Y:S02]  /*8090*/  UIMAD UR4, UR23, UR21, UR4 ;  /* 0x00000015170472a4 */ /* 0x000fe4000f8e0204 */
[----:B------:R-:W-:-:S02]  /*80a0*/  UIMAD.WIDE.U32 UR6, UR22, UR21, UR6 ;  /* 0x00000015160672a5 */ /* 0x000fc4000f8e0006 */
[----:B------:R-:W-:Y:S02]  /*80b0*/  USEL UR13, UR13, URZ, !UP0 ;  /* 0x0000003f0d0d7287 */ /* 0x000fe4000c000000 */
[----:B------:R-:W-:Y:S01]  /*80c0*/  @UP1 USHF.R.U32.HI UR12, URZ, UR8, UR17 ;  /* 0x000000083f0c1299 */ /* 0x000fe20008011611 */
[----:B------:R-:W-:Y:S11]  /*80d0*/  @!P0 BRA `(.L_x_550) ;  /* 0x0000001c008c8947 */ /* 0x000ff60003800000 */
[----:B------:R-:W1:Y:S01]  /*80e0*/  S2R R3, SR_CgaCtaId ;  /* 0x0000000000037919 */ /* 0x000e620000008800 */
[----:B------:R-:W-:Y:S01]  /*80f0*/  MOV R0, 0x400 ;  /* 0x0000040000007802 */ /* 0x000fe20000000f00 */
[----:B------:R-:W-:-:S03]  /*8100*/  IMAD.MOV.U32 R2, RZ, RZ, 0x1 ;  /* 0x00000001ff027424 */ /* 0x000fc600078e00ff */
[----:B-1----:R-:W-:Y:S02]  /*8110*/  LEA R0, R3, R0, 0x18 ;  /* 0x0000000003007211 */ /* 0x002fe400078ec0ff */
[----:B------:R-:W-:-:S04]  /*8120*/  SHF.L.U32 R3, R2, 0x1f, RZ ;  /* 0x0000001f02037819 */ /* 0x000fc800000006ff */
[----:B------:R-:W1:Y:S02]  /*8130*/  SYNCS.PHASECHK.TRANS64.TRYWAIT P0, [R0+URZ+0x26820], R3 ;  /* 0x02682003000075a7 */ /* 0x000e64000800017f */
[----:B-1----:R-:W-:Y:S05]  /*8140*/  @!P0 BRA `(.L_x_551) ;  /* 0x0000002000748947 */ /* 0x002fea0003800000 */
.L_x_579:
[----:B------:R-:W2:Y:S01]  /*8150*/  S2R R2, SR_TID.X ;  /* 0x0000000000027919 */ /* 0x000ea20000002100 */
[----:B------:R-:W-:Y:S02]  /*8160*/  IMAD.U32 R8, RZ, RZ, UR7 ;  /* 0x00000007ff087e24 */ /* 0x000fe4000f8e00ff */
        /* <DEDUP_REMOVED lines=11> */
.L_x_552:
[----:B------:R-:W2:Y:S01]  /*8220*/  LDC.64 R6, c[0x0][0x198] ;  /* 0x00006600ff067b82 */ /* 0x000ea20000000a00 */
        /* <DEDUP_REMOVED lines=19> */
[----:B------:R-:W-:-:S02]  /*8360*/  UIADD3 UR16, UR8, 0x14000, URZ ;  /* 0x0001400008107890 */ /* 0x000fc4000fffe03f */
[----:B------:R-:W-:Y:S01]  /*8370*/  UIADD3 UR36, UR8, 0x1e000, URZ ;  /* 0x0001e00008247890 */ /* 0x000fe2000fffe03f */
[----:B--2---:R-:W-:Y:S01]  /*8380*/  IMAD.MOV.U32 R10, RZ, RZ, R6 ;  /* 0x000000ffff0a7224 */ /* 0x004fe200078e0006 */
[----:B------:R-:W-:Y:S01]  /*8390*/  UMOV UR25, UR41 ;  /* 0x0000002900197c82 */ /* 0x000fe20008000000 */
[----:B------:R-:W-:Y:S01]  /*83a0*/  IMAD.MOV.U32 R11, RZ, RZ, R7 ;  /* 0x000000ffff0b7224 */ /* 0x000fe200078e0007 */
[----:B------:R-:W-:Y:S01]  /*83b0*/  UMOV UR17, UR41 ;  /* 0x0000002900117c82 */ /* 0x000fe20008000000 */
[----:B------:R-:W-:Y:S01]  /*83c0*/  UMOV UR37, UR41 ;  /* 0x0000002900257c82 */ /* 0x000fe20008000000 */
[----:B------:R-:W-:Y:S01]  /*83d0*/  IADD3 R2, P1, R10, 0x2f0, RZ ;  /* 0x000002f00a027810 */ /* 0x000fe20007f3e0ff */
[----:B------:R-:W-:Y:S01]  /*83e0*/  UISETP.GE.AND UP0, UPT, UR5, 0x41, UPT ;  /* 0x000000410500788c */ /* 0x000fe2000bf06270 */
[----:B------:R-:W-:Y:S02]  /*83f0*/  UMOV UR10, UR42 ;  /* 0x0000002a000a7c82 */ /* 0x000fe40008000000 */
[----:B------:R-:W-:Y:S01]  /*8400*/  R2UR UR30, R2 ;  /* 0x00000000021e72ca */ /* 0x000fe200000e0000 */
[----:B------:R-:W-:Y:S01]  /*8410*/  UIADD3 UR56, UR8, 0x4000, URZ ;  /* 0x0000400008387890 */ /* 0x000fe2000fffe03f */
[----:B------:R-:W-:Y:S01]  /*8420*/  IADD3 R2, P2, R10, 0x3f0, RZ ;  /* 0x000003f00a027810 */ /* 0x000fe20007f5e0ff */
[----:B------:R-:W-:Y:S01]  /*8430*/  UIADD3 UR48, UR8, 0x5000, URZ ;  /* 0x0000500008307890 */ /* 0x000fe2000fffe03f */
[----:B------:R-:W-:-:S02]  /*8440*/  UMOV UR58, 0x40 ;  /* 0x00000040003a7882 */ /* 0x000fc40000000000 */
[----:B------:R-:W-:Y:S01]  /*8450*/  R2UR UR22, R2 ;  /* 0x00000000021672ca */ /* 0x000fe200000e0000 */
[--C-:B------:R-:W-:Y:S01]  /*8460*/  IMAD.X R2, RZ, RZ, R11.reuse, P1 ;  /* 0x000000ffff027224 */ /* 0x100fe200008e060b */
[----:B------:R-:W-:Y:S01]  /*8470*/  UMOV UR59, UR11 ;  /* 0x0000000b003b7c82 */ /* 0x000fe20008000000 */
[----:B------:R-:W-:Y:S01]  /*8480*/  UMOV UR60, UR12 ;  /* 0x0000000c003c7c82 */ /* 0x000fe20008000000 */
[----:B------:R-:W-:Y:S01]  /*8490*/  UMOV UR61, UR13 ;  /* 0x0000000d003d7c82 */ /* 0x000fe20008000000 */
[----:B------:R-:W-:Y:S01]  /*84a0*/  UMOV UR50, 0x50 ;  /* 0x0000005000327882 */ /* 0x000fe20000000000 */
[----:B------:R-:W-:Y:S01]  /*84b0*/  R2UR UR31, R2 ;  /* 0x00000000021f72ca */ /* 0x000fe200000e0000 */
[----:B------:R-:W-:Y:S01]  /*84c0*/  IMAD.X R2, RZ, RZ, R11, P2 ;  /* 0x000000ffff027224 */ /* 0x000fe200010e060b */
[----:B------:R-:W-:Y:S01]  /*84d0*/  UMOV UR51, UR11 ;  /* 0x0000000b00337c82 */ /* 0x000fe20008000000 */
[----:B------:R-:W-:Y:S01]  /*84e0*/  UMOV UR52, UR12 ;  /* 0x0000000c00347c82 */ /* 0x000fe20008000000 */
[----:B------:R-:W-:-:S02]  /*84f0*/  UMOV UR53, UR13 ;  /* 0x0000000d00357c82 */ /* 0x000fc40008000000 */
[----:B------:R-:W-:Y:S02]  /*8500*/  R2UR UR23, R2 ;  /* 0x00000000021772ca */ /* 0x000fe400000e0000 */
[----:B------:R-:W-:Y:S02]  /*8510*/  IADD3 R2, P1, R10, 0xf0, RZ ;  /* 0x000000f00a027810 */ /* 0x000fe40007f3e0ff */
[----:B------:R-:W-:Y:S02]  /*8520*/  MOV R12, UR22 ;  /* 0x00000016000c7c02 */ /* 0x000fe40008000f00 */
[----:B------:R-:W-:Y:S01]  /*8530*/  R2UR UR32, R2 ;  /* 0x00000000022072ca */ /* 0x000fe200000e0000 */
[----:B-1----:R-:W-:Y:S01]  /*8540*/  IMAD.X R3, RZ, RZ, R11, P1 ;  /* 0x000000ffff037224 */ /* 0x002fe200008e060b */
[----:B------:R-:W-:Y:S01]  /*8550*/  R2UR UR22, R12 ;  /* 0x000000000c1672ca */ /* 0x000fe200000e0000 */
[----:B------:R-:W-:Y:S01]  /*8560*/  IMAD.MOV.U32 R12, RZ, RZ, RZ ;  /* 0x000000ffff0c7224 */ /* 0x000fe200078e00ff */
[----:B------:R-:W-:-:S02]  /*8570*/  PLOP3.LUT P1, PT, PT, PT, UP0, 0x80, 0x0 ;  /* 0x000000000000781c */ /* 0x000fc40003f2f008 */
        /* <DEDUP_REMOVED lines=8> */
[----:B-1----:R-:W-:Y:S01]  /*8600*/  UMOV UR40, 0x0 ;  /* 0x0000000000287882 */ /* 0x002fe20000000000 */
[----:B------:R-:W-:Y:S01]  /*8610*/  UMOV UR41, 0x10000000 ;  /* 0x1000000000297882 */ /* 0x000fe20000000000 */
[----:B--2---:R-:W-:Y:S01]  /*8620*/  UIADD3 UR24, UR8, 0x2000, URZ ;  /* 0x0000200008187890 */ /* 0x004fe2000fffe03f */
[----:B----4-:R-:W-:Y:S01]  /*8630*/  IMAD.MOV.U32 R5, RZ, RZ, RZ ;  /* 0x000000ffff057224 */ /* 0x010fe200078e00ff */
[----:B------:R-:W-:Y:S01]  /*8640*/  UMOV UR27, UR11 ;  /* 0x0000000b001b7c82 */ /* 0x000fe20008000000 */
[----:B------:R-:W-:Y:S01]  /*8650*/  UMOV UR28, UR12 ;  /* 0x0000000c001c7c82 */ /* 0x000fe20008000000 */
[----:B------:R-:W-:Y:S01]  /*8660*/  UMOV UR29, UR13 ;  /* 0x0000000d001d7c82 */ /* 0x000fe20008000000 */
[----:B---3--:R-:W-:-:S02]  /*8670*/  UIADD3 UR9, UR8, 0x26800, URZ ;  /* 0x0002680008097890 */ /* 0x008fc4000fffe03f */
[----:B------:R-:W-:Y:S02]  /*8680*/  UIADD3 UR16, UR8, 0x1000, URZ ;  /* 0x0000100008107890 */ /* 0x000fe4000fffe03f */
[----:B------:R-:W-:Y:S01]  /*8690*/  UIADD3 UR32, UR8, 0x3000, URZ ;  /* 0x0000300008207890 */ /* 0x000fe2000fffe03f */
[----:B------:R-:W-:Y:S01]  /*86a0*/  UMOV UR18, 0x10 ;  /* 0x0000001000127882 */ /* 0x000fe20000000000 */
[----:B------:R-:W-:Y:S01]  /*86b0*/  UMOV UR19, UR11 ;  /* 0x0000000b00137c82 */ /* 0x000fe20008000000 */
[----:B------:R-:W-:Y:S01]  /*86c0*/  UMOV UR20, UR12 ;  /* 0x0000000c00147c82 */ /* 0x000fe20008000000 */
[----:B------:R-:W-:Y:S01]  /*86d0*/  UMOV UR21, UR13 ;  /* 0x0000000d00157c82 */ /* 0x000fe20008000000 */
[----:B------:R-:W-:Y:S01]  /*86e0*/  UMOV UR17, UR9 ;  /* 0x0000000900117c82 */ /* 0x000fe20008000000 */
[----:B------:R1:W-:Y:S01]  /*86f0*/  UTMALDG.4D [UR8], [UR30], desc[UR40] ;  /* 0x000028081e0075b4 */ /* 0x0003e20008019000 */
[----:B------:R-:W-:Y:S01]  /*8700*/  UMOV UR25, UR9 ;  /* 0x0000000900197c82 */ /* 0x000fe20008000000 */
[----:B------:R-:W-:Y:S01]  /*8710*/  UMOV UR34, 0x30 ;  /* 0x0000003000227882 */ /* 0x000fe20000000000 */
[----:B------:R-:W-:Y:S01]  /*8720*/  UMOV UR35, UR11 ;  /* 0x0000000b00237c82 */ /* 0x000fe20008000000 */
[----:B------:R-:W-:Y:S01]  /*8730*/  UMOV UR36, UR12 ;  /* 0x0000000c00247c82 */ /* 0x000fe20008000000 */
[----:B------:R-:W-:Y:S01]  /*8740*/  UMOV UR37, UR13 ;  /* 0x0000000d00257c82 */ /* 0x000fe20008000000 */
[----:B------:R-:W-:Y:S01]  /*8750*/  UMOV UR33, UR9 ;  /* 0x0000000900217c82 */ /* 0x000fe20008000000 */
[----:B------:R-:W-:Y:S01]  /*8760*/  UMOV UR57, UR9 ;  /* 0x0000000900397c82 */ /* 0x000fe20008000000 */
[----:B------:R2:W-:Y:S01]  /*8770*/  UTMALDG.4D [UR16], [UR30], desc[UR40] ;  /* 0x000028101e0075b4 */ /* 0x0005e20008019000 */
[----:B------:R-:W-:Y:S01]  /*8780*/  UMOV UR49, UR9 ;  /* 0x0000000900317c82 */ /* 0x000fe20008000000 */
[----:B------:R3:W-:Y:S01]  /*8790*/  UTMALDG.4D [UR24], [UR30], desc[UR40] ;  /* 0x000028181e0075b4 */ /* 0x0007e20008019000 */
[----:B------:R4:W-:Y:S01]  /*87a0*/  UTMALDG.4D [UR32], [UR30], desc[UR40] ;  /* 0x000028201e0075b4 */ /* 0x0009e20008019000 */
[----:B-1----:R-:W-:Y:S01]  /*87b0*/  UMOV UR10, 0x40 ;  /* 0x00000040000a7882 */ /* 0x002fe20000000000 */
[----:B------:R1:W-:Y:S01]  /*87c0*/  UTMALDG.4D [UR56], [UR30], desc[UR40] ;  /* 0x000028381e0075b4 */ /* 0x0003e20008019000 */
[----:B--2---:R-:W-:-:S02]  /*87d0*/  R2UR UR21, R13 ;  /* 0x000000000d1572ca */ /* 0x004fc400000e0000 */
[----:B------:R-:W-:Y:S01]  /*87e0*/  R2UR UR20, R14 ;  /* 0x000000000e1472ca */ /* 0x000fe200000e0000 */
[----:B------:R1:W-:Y:S01]  /*87f0*/  UTMALDG.4D [UR48], [UR30], desc[UR40] ;  /* 0x000028301e0075b4 */ /* 0x0003e20008019000 */
[----:B---3--:R-:W-:Y:S01]  /*8800*/  UIADD3 UR24, UR8, 0x6000, URZ ;  /* 0x0000600008187890 */ /* 0x008fe2000fffe03f */
[----:B------:R-:W-:Y:S01]  /*8810*/  UMOV UR26, UR42 ;  /* 0x0000002a001a7c82 */ /* 0x000fe20008000000 */
[----:B----4-:R-:W-:-:S07]  /*8820*/  UIADD3 UR32, UR8, 0x8000, URZ ;  /* 0x0000800008207890 */ /* 0x010fce000fffe03f */
[----:B------:R1:W-:Y:S01]  /*8830*/  UTMALDG.4D [UR24], [UR22], desc[UR40] ;  /* 0x00002818160075b4 */ /* 0x0003e20008019000 */
[----:B------:R-:W-:Y:S01]  /*8840*/  UIADD3 UR8, UR8, 0xa000, URZ ;  /* 0x0000a00008087890 */ /* 0x000fe2000fffe03f */
[----:B------:R-:W-:Y:S02]  /*8850*/  UMOV UR34, 0x20 ;  /* 0x0000002000227882 */ /* 0x000fe40000000000 */
[----:B------:R1:W-:Y:S06]  /*8860*/  UTMALDG.4D [UR32], [UR22], desc[UR40] ;  /* 0x00002820160075b4 */ /* 0x0003ec0008019000 */
[----:B------:R1:W-:Y:S02]  /*8870*/  UTMALDG.4D [UR8], [UR22], desc[UR40] ;  /* 0x00002808160075b4 */ /* 0x0003e40008019000 */
[----:B-1----:R-:W-:Y:S05]  /*8880*/  @!P1 BRA `(.L_x_553) ;  /* 0x0000001000a89947 */ /* 0x002fea0003800000 */
[----:B------:R-:W-:Y:S01]  /*8890*/  UIADD3 UR8, UR5, 0x3f, URZ ;  /* 0x0000003f05087890 */ /* 0x000fe2000fffe03f */
[----:B------:R-:W1:Y:S01]  /*88a0*/  S2R R15, SR_TID.X ;  /* 0x00000000000f7919 */ /* 0x000e620000002100 */
[----:B------:R-:W-:Y:S02]  /*88b0*/  IMAD.MOV.U32 R9, RZ, RZ, 0x1 ;  /* 0x00000001ff097424 */ /* 0x000fe400078e00ff */
[----:B------:R-:W-:Y:S01]  /*88c0*/  USHF.R.S32.HI UR9, URZ, 0x1f, UR8 ;  /* 0x0000001f3f097899 */ /* 0x000fe20008011408 */
[----:B------:R-:W-:Y:S02]  /*88d0*/  IMAD.MOV.U32 R12, RZ, RZ, RZ ;  /* 0x000000ffff0c7224 */ /* 0x000fe400078e00ff */
[----:B------:R-:W-:Y:S01]  /*88e0*/  IMAD.MOV.U32 R5, RZ, RZ, RZ ;  /* 0x000000ffff057224 */ /* 0x000fe200078e00ff */
[----:B------:R-:W-:Y:S01]  /*88f0*/  ULEA.HI UR9, UR9, UR8, URZ, 0x6 ;  /* 0x0000000809097291 */ /* 0x000fe2000f8f303f */
[----:B------:R-:W-:-:S03]  /*8900*/  IMAD.MOV.U32 R17, RZ, RZ, RZ ;  /* 0x000000ffff117224 */ /* 0x000fc600078e00ff */
[----:B------:R-:W-:-:S04]  /*8910*/  ULEA.HI.SX32 UR9, UR9, 0xffffffff, 0x1a ;  /* 0xffffffff09097891 */ /* 0x000fc8000f8fd23f */
[----:B------:R-:W-:-:S04]  /*8920*/  UISETP.LT.AND UP0, UPT, UR9, 0x1, UPT ;  /* 0x000000010900788c */ /* 0x000fc8000bf01270 */
[----:B------:R-:W-:Y:S02]  /*8930*/  USEL UR8, UR9, 0x1, !UP0 ;  /* 0x0000000109087887 */ /* 0x000fe4000c000000 */
[----:B------:R-:W-:-:S04]  /*8940*/  UISETP.GE.AND UP0, UPT, UR5, 0x81, UPT ;  /* 0x000000810500788c */ /* 0x000fc8000bf06270 */
[----:B------:R-:W-:Y:S02]  /*8950*/  IMAD.U32 R13, RZ, RZ, UR8 ;  /* 0x00000008ff0d7e24 */ /* 0x000fe4000f8e00ff */
[----:B------:R-:W-:-:S03]  /*8960*/  PLOP3.LUT P1, PT, PT, PT, UP0, 0x80, 0x0 ;  /* 0x000000000000781c */ /* 0x000fc60003f2f008 */
[----:B------:R-:W-:Y:S02]  /*8970*/  LOP3.LUT R13, R13, 0x1, RZ, 0xc0, !PT ;  /* 0x000000010d0d7812 */ /* 0x000fe400078ec0ff */
[----:B-1----:R-:W-:-:S08]  /*8980*/  LOP3.LUT R16, R15, 0x1f, RZ, 0xc0, !PT ;  /* 0x0000001f0f107812 */ /* 0x002fd000078ec0ff */
[----:B------:R-:W-:Y:S05]  /*8990*/  @!P1 BRA `(.L_x_554) ;  /* 0x0000000800f49947 */ /* 0x000fea0003800000 */
[----:B------:R-:W-:Y:S01]  /*89a0*/  R2UR UR9, R13 ;  /* 0x000000000d0972ca */ /* 0x000fe200000e0000 */
[----:B------:R-:W-:Y:S02]  /*89b0*/  IMAD.MOV.U32 R17, RZ, RZ, RZ ;  /* 0x000000ffff117224 */ /* 0x000fe400078e00ff */
[----:B------:R-:W-:-:S10]  /*89c0*/  IMAD.MOV.U32 R9, RZ, RZ, 0x1 ;  /* 0x00000001ff097424 */ /* 0x000fd400078e00ff */
[----:B------:R-:W-:-:S06]  /*89d0*/  UIADD3 UR8, UR8, -UR9, URZ ;  /* 0x8000000908087290 */ /* 0x000fcc000fffe03f */
[----:B------:R-:W-:-:S07]  /*89e0*/  IMAD.U32 R18, RZ, RZ, UR8 ;  /* 0x00000008ff127e24 */ /* 0x000fce000f8e00ff */
.L_x_563:
[----:B------:R-:W-:-:S04]  /*89f0*/  SHF.L.U32 R21, R9, 0x1f, RZ ;  /* 0x0000001f09157819 */ /* 0x000fc800000006ff */
[----:B-1----:R-:W1:Y:S02]  /*8a00*/  SYNCS.PHASECHK.TRANS64.TRYWAIT P1, [R0+URZ+0x26840], R21 ;  /* 0x02684015000075a7 */ /* 0x002e64000802017f */
[----:B-12---:R-:W-:Y:S05]  /*8a10*/  @!P1 BRA `(.L_x_555) ;  /* 0x0000001800549947 */ /* 0x006fea0003800000 */
.L_x_580:
[----:B------:R-:W-:Y:S05]  /*8a20*/  @P0 BRA `(.L_x_556) ;  /* 0x0000000000140947 */ /* 0x000fea0003800000 */
[----:B------:R-:W-:Y:S01]  /*8a30*/  ISETP.NE.AND P1, PT, R16, RZ, PT ;  /* 0x000000ff1000720c */ /* 0x000fe20003f25270 */
[----:B------:R-:W-:-:S04]  /*8a40*/  IMAD.MOV.U32 R3, RZ, RZ, 0x3100 ;  /* 0x00003100ff037424 */ /* 0x000fc800078e00ff */
[----:B------:R2:W-:Y:S08]  /*8a50*/  SYNCS.ARRIVE.TRANS64 RZ, [R0+URZ+0x26830], R3 ;  /* 0x0268300300ff79a7 */ /* 0x0005f0000800003f */
[----:B------:R-:W-:Y:S05]  /*8a60*/  @!P1 BRA `(.L_x_556) ;  /* 0x0000000000049947 */ /* 0x000fea0003800000 */
[----:B------:R-:W-:Y:S01]  /*8a70*/  BPT.TRAP 0x1 ;  /* 0x000000040000795c */ /* 0x000fe20000300000 */
.L_x_556:
        /* <DEDUP_REMOVED lines=18> */
[----:B------:R-:W-:Y:S02]  /*8ba0*/  UIADD3 UR19, UR19, UR43, URZ ;  /* 0x0000002b13137290 */ /* 0x000fe4000fffe03f */
        /* <DEDUP_REMOVED lines=14> */
[----:B------:R-:W-:Y:S01]  /*8c90*/  R2UR UR41, R2 ;  /* 0x00000000022972ca */ /* 0x000fe200000e0000 */
[----:B------:R-:W-:Y:S01]  /*8ca0*/  UMOV UR10, 0x10 ;  /* 0x00000010000a7882 */ /* 0x000fe20000000000 */
[----:B------:R-:W-:-:S02]  /*8cb0*/  UMOV UR31, UR17 ;  /* 0x00000011001f7c82 */ /* 0x000fc40008000000 */
[----:B------:R-:W-:-:S13]  /*8cc0*/  R2UR UR9, R5 ;  /* 0x00000000050972ca */ /* 0x000fda00000e0000 */
[----:B------:R2:W-:Y:S01]  /*8cd0*/  UTMALDG.4D [UR16], [UR8], desc[UR22] ;  /* 0x00001610080075b4 */ /* 0x0005e20008019000 */
[----:B------:R2:W-:Y:S01]  /*8ce0*/  UTMALDG.4D [UR32], [UR8], desc[UR22] ;  /* 0x00001620080075b4 */ /* 0x0005e20008019000 */
[----:B------:R2:W-:Y:S01]  /*8cf0*/  UTMALDG.4D [UR24], [UR8], desc[UR22] ;  /* 0x00001618080075b4 */ /* 0x0005e20008019000 */
[----:B------:R2:W-:Y:S01]  /*8d00*/  UBLKCP.S.G [UR30], [UR40], UR10 ;  /* 0x0000001e280073ba */ /* 0x0005e2000800020a */
[----:B------:R-:W3:Y:S02]  /*8d10*/  SYNCS.PHASECHK.TRANS64.TRYWAIT P1, [R0+URZ+0x26828], R21 ;  /* 0x02682815000075a7 */ /* 0x000ee4000802017f */
[----:B--23--:R-:W-:Y:S05]  /*8d20*/  @!P1 BRA `(.L_x_557) ;  /* 0x0000001400a49947 */ /* 0x00cfea0003800000 */
.L_x_581:
[----:B------:R-:W-:Y:S05]  /*8d30*/  @P0 BRA `(.L_x_558) ;  /* 0x0000000000140947 */ /* 0x000fea0003800000 */
[----:B------:R-:W-:Y:S01]  /*8d40*/  ISETP.NE.AND P1, PT, R16, RZ, PT ;  /* 0x000000ff1000720c */ /* 0x000fe20003f25270 */
[----:B------:R-:W-:-:S04]  /*8d50*/  IMAD.MOV.U32 R3, RZ, RZ, 0x3100 ;  /* 0x00003100ff037424 */ /* 0x000fc800078e00ff */
[----:B------:R3:W-:Y:S08]  /*8d60*/  SYNCS.ARRIVE.TRANS64 RZ, [R0+URZ+0x26818], R3 ;  /* 0x0268180300ff79a7 */ /* 0x0007f0000800003f */
[----:B------:R-:W-:Y:S05]  /*8d70*/  @!P1 BRA `(.L_x_558) ;  /* 0x0000000000049947 */ /* 0x000fea0003800000 */
[----:B------:R-:W-:Y:S01]  /*8d80*/  BPT.TRAP 0x1 ;  /* 0x000000040000795c */ /* 0x000fe20000300000 */
.L_x_558:
[----:B------:R-:W-:Y:S01]  /*8d90*/  VIADD R19, R19, 0x40 ;  /* 0x0000004013137836 */ /* 0x000fe20000000000 */
[----:B------:R-:W-:Y:S01]  /*8da0*/  IADD3 R2, P1, R10, 0xf0, RZ ;  /* 0x000000f00a027810 */ /* 0x000fe20007f3e0ff */
[----:B------:R-:W-:Y:S01]  /*8db0*/  UMOV UR30, 0x0 ;  /* 0x00000000001e7882 */ /* 0x000fe20000000000 */
[----:B------:R-:W-:Y:S01]  /*8dc0*/  R2UR UR16, R0 ;  /* 0x00000000001072ca */ /* 0x000fe200000e0000 */
[C---:B------:R-:W-:Y:S01]  /*8dd0*/  VIADD R20, R19.reuse, UR43 ;  /* 0x0000002b13147c36 */ /* 0x040fe20008000000 */
[----:B------:R-:W-:Y:S01]  /*8de0*/  R2UR UR8, R19 ;  /* 0x00000000130872ca */ /* 0x000fe200000e0000 */
[----:B---3--:R-:W-:Y:S01]  /*8df0*/  IMAD.X R3, RZ, RZ, R11, P1 ;  /* 0x000000ffff037224 */ /* 0x008fe200008e060b */
        /* <DEDUP_REMOVED lines=13> */
[----:B------:R-:W-:Y:S02]  /*8ed0*/  UIADD3 UR16, UR16, 0x17000, URZ ;  /* 0x0001700010107890 */ /* 0x000fe4000fffe03f */
[----:B------:R-:W-:Y:S01]  /*8ee0*/  UIMAD.WIDE UR8, UR8, 0x4, UR14 ;  /* 0x00000004080878a5 */ /* 0x000fe2000f8e020e */
[----:B------:R3:W-:Y:S01]  /*8ef0*/  UTMALDG.4D [UR32], [UR22], desc[UR30] ;  /* 0x00001e20160075b4 */ /* 0x0007e20008019000 */
[----:B------:R-:W-:Y:S01]  /*8f00*/  UMOV UR29, UR21 ;  /* 0x00000015001d7c82 */ /* 0x000fe20008000000 */
[----:B------:R-:W-:Y:S01]  /*8f10*/  UMOV UR25, UR33 ;  /* 0x0000002100197c82 */ /* 0x000fe20008000000 */
[----:B------:R-:W-:Y:S01]  /*8f20*/  UMOV UR27, UR35 ;  /* 0x00000023001b7c82 */ /* 0x000fe20008000000 */
[----:B------:R-:W-:Y:S01]  /*8f30*/  UMOV UR18, 0x40 ;  /* 0x0000004000127882 */ /* 0x000fe20000000000 */
[----:B------:R-:W-:Y:S01]  /*8f40*/  UMOV UR17, UR33 ;  /* 0x0000002100117c82 */ /* 0x000fe20008000000 */
[----:B------:R-:W-:Y:S01]  /*8f50*/  UMOV UR19, UR35 ;  /* 0x0000002300137c82 */ /* 0x000fe20008000000 */
[----:B------:R-:W-:Y:S01]  /*8f60*/  UMOV UR41, UR33 ;  /* 0x0000002100297c82 */ /* 0x000fe20008000000 */
[----:B------:R3:W-:Y:S01]  /*8f70*/  UTMALDG.4D [UR24], [UR22], desc[UR30] ;  /* 0x00001e18160075b4 */ /* 0x0007e20008019000 */
[----:B------:R-:W-:Y:S01]  /*8f80*/  UMOV UR10, 0x10 ;  /* 0x00000010000a7882 */ /* 0x000fe20000000000 */
[----:B------:R3:W-:Y:S01]  /*8f90*/  UTMALDG.4D [UR16], [UR22], desc[UR30] ;  /* 0x00001e10160075b4 */ /* 0x0007e20008019000 */
[----:B------:R3:W-:Y:S01]  /*8fa0*/  UBLKCP.S.G [UR40], [UR8], UR10 ;  /* 0x00000028080073ba */ /* 0x0007e2000800020a */
[----:B------:R-:W4:Y:S02]  /*8fb0*/  SYNCS.PHASECHK.TRANS64.TRYWAIT P1, [R0+URZ+0x26848], R21 ;  /* 0x02684815000075a7 */ /* 0x000f24000802017f */
[----:B---34-:R-:W-:Y:S05]  /*8fc0*/  @!P1 BRA `(.L_x_559) ;  /* 0x0000001400109947 */ /* 0x018fea0003800000 */
.L_x_582:
[----:B-123--:R-:W-:Y:S01]  /*8fd0*/  SHF.R.S32.HI R21, RZ, 0x1f, R19 ;  /* 0x0000001fff157819 */ /* 0x00efe20000011413 */
[----:B------:R-:W-:Y:S06]  /*8fe0*/  @P0 BRA `(.L_x_560) ;  /* 0x00000000001c0947 */ /* 0x000fec0003800000 */
[----:B------:R-:W-:-:S04]  /*8ff0*/  IMAD.MOV.U32 R16, RZ, RZ, 0x3100 ;  /* 0x00003100ff107424 */ /* 0x000fc800078e00ff */
[----:B------:R1:W-:Y:S02]  /*9000*/  SYNCS.ARRIVE.TRANS64 RZ, [R0+URZ+0x26838], R16 ;  /* 0x0268381000ff79a7 */ /* 0x0003e4000800003f */
[----:B-1----:R-:W1:Y:S02]  /*9010*/  S2R R16, SR_TID.X ;  /* 0x0000000000107919 */ /* 0x002e640000002100 */
[----:B-1----:R-:W-:-:S04]  /*9020*/  LOP3.LUT R16, R16, 0x1f, RZ, 0xc0, !PT ;  /* 0x0000001f10107812 */ /* 0x002fc800078ec0ff */
[----:B------:R-:W-:-:S13]  /*9030*/  ISETP.NE.AND P1, PT, R16, RZ, PT ;  /* 0x000000ff1000720c */ /* 0x000fda0003f25270 */
[----:B------:R-:W-:Y:S05]  /*9040*/  @!P1 BRA `(.L_x_560) ;  /* 0x0000000000049947 */ /* 0x000fea0003800000 */
[----:B------:R-:W-:Y:S01]  /*9050*/  BPT.TRAP 0x1 ;  /* 0x000000040000795c */ /* 0x000fe20000300000 */
.L_x_560:
[----:B------:R-:W-:Y:S01]  /*9060*/  IADD3 R19, P1, R19, UR6, RZ ;  /* 0x0000000613137c10 */ /* 0x000fe2000ff3e0ff */
[----:B------:R-:W-:Y:S01]  /*9070*/  UMOV UR22, 0x0 ;  /* 0x0000000000167882 */ /* 0x000fe20000000000 */
[----:B------:R-:W-:Y:S01]  /*9080*/  R2UR UR30, R0 ;  /* 0x00000000001e72ca */ /* 0x000fe200000e0000 */
[----:B------:R-:W-:Y:S01]  /*9090*/  UMOV UR23, 0x14f00000 ;  /* 0x14f0000000177882 */ /* 0x000fe20000000000 */
[----:B------:R-:W-:Y:S01]  /*90a0*/  R2UR UR8, R4 ;  /* 0x00000000040872ca */ /* 0x000fe200000e0000 */
[----:B------:R-:W-:Y:S01]  /*90b0*/  IMAD.X R4, R21, 0x1, R8, P1 ;  /* 0x0000000115047824 */ /* 0x000fe200008e0608 */
[C---:B------:R-:W-:Y:S01]  /*90c0*/  LEA R14, P1, R19.reuse, R14, 0x2 ;  /* 0x0000000e130e7211 */ /* 0x040fe200078210ff */
[----:B------:R-:W-:Y:S01]  /*90d0*/  UMOV UR34, URZ ;  /* 0x0000003f00227c82 */ /* 0x000fe20008000000 */
[----:B------:R-:W-:Y:S01]  /*90e0*/  R2UR UR35, R20 ;  /* 0x00000000142372ca */ /* 0x000fe200000e0000 */
[----:B------:R-:W-:Y:S01]  /*90f0*/  UMOV UR36, UR20 ;  /* 0x0000001400247c82 */ /* 0x000fe20008000000 */
[----:B------:R-:W-:Y:S01]  /*9100*/  LEA.HI.X R15, R19, R15, R4, 0x2, P1 ;  /* 0x0000000f130f7211 */ /* 0x000fe200008f1404 */
[----:B------:R-:W-:Y:S01]  /*9110*/  UMOV UR37, UR21 ;  /* 0x0000001500257c82 */ /* 0x000fe20008000000 */
[----:B------:R-:W-:Y:S01]  /*9120*/  R2UR UR9, R5 ;  /* 0x00000000050972ca */ /* 0x000fe200000e0000 */
[----:B------:R-:W-:Y:S01]  /*9130*/  UMOV UR26, 0x20 ;  /* 0x00000020001a7882 */ /* 0x000fe20000000000 */
[----:B------:R-:W-:Y:S01]  /*9140*/  R2UR UR40, R14 ;  /* 0x000000000e2872ca */ /* 0x000fe200000e0000 */
[----:B------:R-:W-:Y:S01]  /*9150*/  UIADD3 UR32, UR30, 0x1b000, URZ ;  /* 0x0001b0001e207890 */ /* 0x000fe2000fffe03f */
[----:B------:R-:W-:Y:S01]  /*9160*/  R2UR UR41, R15 ;  /* 0x000000000f2972ca */ /* 0x000fe200000e0000 */
[----:B------:R-:W-:Y:S01]  /*9170*/  UIADD3 UR33, UR30, 0x26838, URZ ;  /* 0x000268381e217890 */ /* 0x000fe2000fffe03f */
[----:B------:R-:W-:Y:S01]  /*9180*/  LOP3.LUT R9, R9, 0x1, RZ, 0x3c, !PT ;  /* 0x0000000109097812 */ /* 0x000fe200078e3cff */
[----:B------:R-:W-:-:S02]  /*9190*/  UIADD3 UR24, UR30, 0x1c000, URZ ;  /* 0x0001c0001e187890 */ /* 0x000fc4000fffe03f */
[----:B------:R-:W-:Y:S01]  /*91a0*/  UIADD3 UR16, UR30, 0x1d000, URZ ;  /* 0x0001d0001e107890 */ /* 0x000fe2000fffe03f */
[----:B------:R-:W-:Y:S01]  /*91b0*/  SHF.L.U32 R5, R9, 0x1f, RZ ;  /* 0x0000001f09057819 */ /* 0x000fe200000006ff */
[----:B------:R-:W-:Y:S01]  /*91c0*/  UIADD3 UR30, UR30, 0x1e300, URZ ;  /* 0x0001e3001e1e7890 */ /* 0x000fe2000fffe03f */
[----:B------:R-:W-:Y:S01]  /*91d0*/  UMOV UR28, UR20 ;  /* 0x00000014001c7c82 */ /* 0x000fe20008000000 */
        /* <DEDUP_REMOVED lines=12> */
[----:B------:R-:W2:Y:S02]  /*92a0*/  SYNCS.PHASECHK.TRANS64.TRYWAIT P1, [R0+URZ+0x26820], R5 ;  /* 0x02682005000075a7 */ /* 0x000ea4000802017f */
[----:B-12---:R-:W-:Y:S05]  /*92b0*/  @!P1 BRA `(.L_x_561) ;  /* 0x0000001000689947 */ /* 0x006fea0003800000 */
.L_x_584:
[----:B------:R-:W-:Y:S05]  /*92c0*/  @P0 BRA `(.L_x_562) ;  /* 0x0000000000140947 */ /* 0x000fea0003800000 */
[----:B------:R-:W-:Y:S01]  /*92d0*/  ISETP.NE.AND P1, PT, R16, RZ, PT ;  /* 0x000000ff1000720c */ /* 0x000fe20003f25270 */
[----:B-1----:R-:W-:-:S04]  /*92e0*/  IMAD.MOV.U32 R5, RZ, RZ, 0x3100 ;  /* 0x00003100ff057424 */ /* 0x002fc800078e00ff */
[----:B------:R2:W-:Y:S08]  /*92f0*/  SYNCS.ARRIVE.TRANS64 RZ, [R0+URZ+0x26810], R5 ;  /* 0x0268100500ff79a7 */ /* 0x0005f0000800003f */
[----:B------:R-:W-:Y:S05]  /*9300*/  @!P1 BRA `(.L_x_562) ;  /* 0x0000000000049947 */ /* 0x000fea0003800000 */
[----:B------:R-:W-:Y:S01]  /*9310*/  BPT.TRAP 0x1 ;  /* 0x000000040000795c */ /* 0x000fe20000300000 */
.L_x_562:
        /* <DEDUP_REMOVED lines=18> */
[----:B------:R-:W-:Y:S02]  /*9440*/  UIADD3 UR35, UR40, UR43, URZ ;  /* 0x0000002b28237290 */ /* 0x000fe4000fffe03f */
[----:B------:R-:W-:Y:S02]  /*9450*/  UIADD3 UR24, UR16, 0x13000, URZ ;  /* 0x0001300010187890 */ /* 0x000fe4000fffe03f */
[----:B------:R-:W-:-:S02]  /*9460*/  UIADD3 UR44, UR16, 0x1e000, URZ ;  /* 0x0001e000102c7890 */ /* 0x000fc4000fffe03f */
        /* <DEDUP_REMOVED lines=13> */
[----:B------:R3:W-:Y:S02]  /*9540*/  UBLKCP.S.G [UR44], [UR8], UR39 ;  /* 0x0000002c080073ba */ /* 0x0007e40008000227 */
[----:B---3--:R-:W-:Y:S05]  /*9550*/  @P1 BRA `(.L_x_563) ;  /* 0xfffffff400241947 */ /* 0x008fea000383ffff */
[----:B-12---:R-:W-:-:S07]  /*9560*/  IMAD.U32 R5, RZ, RZ, UR40 ;  /* 0x00000028ff057e24 */ /* 0x006fce000f8e00ff */
.L_x_554:
[----:B------:R-:W-:-:S13]  /*9570*/  ISETP.NE.AND P1, PT, R13, RZ, PT ;  /* 0x000000ff0d00720c */ /* 0x000fda0003f25270 */
[----:B------:R-:W-:Y:S05]  /*9580*/  @!P1 BRA `(.L_x_553) ;  /* 0x0000000400689947 */ /* 0x000fea0003800000 */
[----:B------:R-:W-:-:S04]  /*9590*/  SHF.L.U32 R7, R9, 0x1f, RZ ;  /* 0x0000001f09077819 */ /* 0x000fc800000006ff */
[----:B------:R-:W1:Y:S02]  /*95a0*/  SYNCS.PHASECHK.TRANS64.TRYWAIT P1, [R0+URZ+0x26840], R7 ;  /* 0x02684007000075a7 */ /* 0x000e64000802017f */
[----:B-1----:R-:W-:Y:S05]  /*95b0*/  @!P1 BRA `(.L_x_564) ;  /* 0x0000000c00c09947 */ /* 0x002fea0003800000 */
.L_x_585:
[----:B------:R-:W-:Y:S05]  /*95c0*/  @P0 BRA `(.L_x_565) ;  /* 0x0000000000140947 */ /* 0x000fea0003800000 */
[----:B------:R-:W-:Y:S01]  /*95d0*/  ISETP.NE.AND P1, PT, R16, RZ, PT ;  /* 0x000000ff1000720c */ /* 0x000fe20003f25270 */
[----:B------:R-:W-:-:S04]  /*95e0*/  IMAD.MOV.U32 R5, RZ, RZ, 0x3100 ;  /* 0x00003100ff057424 */ /* 0x000fc800078e00ff */
[----:B------:R2:W-:Y:S08]  /*95f0*/  SYNCS.ARRIVE.TRANS64 RZ, [R0+URZ+0x26830], R5 ;  /* 0x0268300500ff79a7 */ /* 0x0005f0000800003f */
[----:B------:R-:W-:Y:S05]  /*9600*/  @!P1 BRA `(.L_x_565) ;  /* 0x0000000000049947 */ /* 0x000fea0003800000 */
[----:B------:R-:W-:Y:S01]  /*9610*/  BPT.TRAP 0x1 ;  /* 0x000000040000795c */ /* 0x000fe20000300000 */
.L_x_565:
[----:B--2---:R-:W2:Y:S01]  /*9620*/  LDC.64 R4, c[0x0][0x728] ;  /* 0x0001ca00ff047b82 */ /* 0x004ea20000000a00 */
        /* <DEDUP_REMOVED lines=31> */
[----:B------:R-:W-:Y:S01]  /*9820*/  UMOV UR41, UR33 ;  /* 0x0000002100297c82 */ /* 0x000fe20008000000 */
[----:B------:R-:W-:-:S02]  /*9830*/  UMOV UR10, 0x10 ;  /* 0x00000010000a7882 */ /* 0x000fc40000000000 */
[----:B------:R-:W-:-:S13]  /*9840*/  R2UR UR9, R4 ;  /* 0x00000000040972ca */ /* 0x000fda00000e0000 */
[----:B------:R2:W-:Y:S01]  /*9850*/  UTMALDG.4D [UR32], [UR8], desc[UR22] ;  /* 0x00001620080075b4 */ /* 0x0005e20008019000 */
[----:B------:R2:W-:Y:S01]  /*9860*/  UTMALDG.4D [UR24], [UR8], desc[UR22] ;  /* 0x00001618080075b4 */ /* 0x0005e20008019000 */
[----:B------:R2:W-:Y:S01]  /*9870*/  UTMALDG.4D [UR16], [UR8], desc[UR22] ;  /* 0x00001610080075b4 */ /* 0x0005e20008019000 */
[----:B------:R2:W-:Y:S01]  /*9880*/  UBLKCP.S.G [UR40], [UR30], UR10 ;  /* 0x000000281e0073ba */ /* 0x0005e2000800020a */
[----:B------:R-:W3:Y:S02]  /*9890*/  SYNCS.PHASECHK.TRANS64.TRYWAIT P1, [R0+URZ+0x26828], R7 ;  /* 0x02682807000075a7 */ /* 0x000ee4000802017f */
[----:B--23--:R-:W-:Y:S05]  /*98a0*/  @!P1 BRA `(.L_x_566) ;  /* 0x0000000c00189947 */ /* 0x00cfea0003800000 */
.L_x_586:
[----:B------:R-:W-:Y:S05]  /*98b0*/  @P0 BRA `(.L_x_567) ;  /* 0x0000000000140947 */ /* 0x000fea0003800000 */
[----:B------:R-:W-:Y:S01]  /*98c0*/  ISETP.NE.AND P0, PT, R16, RZ, PT ;  /* 0x000000ff1000720c */ /* 0x000fe20003f05270 */
[----:B------:R-:W-:-:S04]  /*98d0*/  IMAD.MOV.U32 R5, RZ, RZ, 0x3100 ;  /* 0x00003100ff057424 */ /* 0x000fc800078e00ff */
[----:B------:R3:W-:Y:S08]  /*98e0*/  SYNCS.ARRIVE.TRANS64 RZ, [R0+URZ+0x26818], R5 ;  /* 0x0268180500ff79a7 */ /* 0x0007f0000800003f */
[----:B------:R-:W-:Y:S05]  /*98f0*/  @!P0 BRA `(.L_x_567) ;  /* 0x0000000000048947 */ /* 0x000fea0003800000 */
[----:B------:R-:W-:Y:S01]  /*9900*/  BPT.TRAP 0x1 ;  /* 0x000000040000795c */ /* 0x000fe20000300000 */
.L_x_567:
        /* <DEDUP_REMOVED lines=17> */
[----:B------:R-:W-:Y:S02]  /*9a20*/  UIADD3 UR35, UR10, UR43, URZ ;  /* 0x0000002b0a237290 */ /* 0x000fe4000fffe03f */
[----:B---3--:R-:W-:Y:S01]  /*9a30*/  IMAD.U32 R5, RZ, RZ, UR10 ;  /* 0x0000000aff057e24 */ /* 0x008fe2000f8e00ff */
        /* <DEDUP_REMOVED lines=13> */
[----:B------:R3:W-:Y:S02]  /*9b10*/  UBLKCP.S.G [UR40], [UR8], UR39 ;  /* 0x00000028080073ba */ /* 0x0007e40008000227 */
[----:B---3--:R-:W-:Y:S01]  /*9b20*/  NOP ;  /* 0x0000000000007918 */ /* 0x008fe20000000000 */
.L_x_553:
[----:B------:R-:W3:Y:S01]  /*9b30*/  S2R R2, SR_TID.X ;  /* 0x0000000000027919 */ /* 0x000ee20000002100 */
[----:B------:R-:W-:Y:S01]  /*9b40*/  IMAD R3, R12, 0x8, R0 ;  /* 0x000000080c037824 */ /* 0x000fe200078e0200 */
[----:B---3--:R-:W-:Y:S02]  /*9b50*/  LOP3.LUT R4, R2, 0x7f, RZ, 0xc0, !PT ;  /* 0x0000007f02047812 */ /* 0x008fe400078ec0ff */
[----:B------:R-:W-:Y:S02]  /*9b60*/  SHF.L.U32 R2, R9, 0x1f, RZ ;  /* 0x0000001f09027819 */ /* 0x000fe400000006ff */
[----:B------:R-:W-:Y:S02]  /*9b70*/  ISETP.NE.AND P1, PT, R4, RZ, PT ;  /* 0x000000ff0400720c */ /* 0x000fe40003f25270 */
[----:B------:R-:W3:Y:S02]  /*9b80*/  SYNCS.PHASECHK.TRANS64.TRYWAIT P0, [R3+URZ+0x26840], R2 ;  /* 0x02684002030075a7 */ /* 0x000ee4000800017f */
[----:B---3--:R-:W-:Y:S09]  /*9b90*/  @!P0 BRA `(.L_x_568) ;  /* 0x0000000800708947 */ /* 0x008ff20003800000 */
.L_x_587:
[----:B------:R-:W-:Y:S05]  /*9ba0*/  @P1 BRA `(.L_x_569) ;  /* 0x0000000000181947 */ /* 0x000fea0003800000 */
[----:B------:R-:W4:Y:S01]  /*9bb0*/  S2R R4, SR_TID.X ;  /* 0x0000000000047919 */ /* 0x000f220000002100 */
[----:B---3--:R-:W-:-:S04]  /*9bc0*/  IMAD.MOV.U32 R2, RZ, RZ, 0x3100 ;  /* 0x00003100ff027424 */ /* 0x008fc800078e00ff */
[----:B------:R3:W-:Y:S01]  /*9bd0*/  SYNCS.ARRIVE.TRANS64 RZ, [R3+URZ+0x26830], R2 ;  /* 0x0268300203ff79a7 */ /* 0x0007e2000800003f */
[----:B----4-:R-:W-:-:S13]  /*9be0*/  LOP3.LUT P0, RZ, R4, 0x1f, RZ, 0xc0, !PT ;  /* 0x0000001f04ff7812 */ /* 0x010fda000780c0ff */
[----:B---3--:R-:W-:Y:S05]  /*9bf0*/  @!P0 BRA `(.L_x_569) ;  /* 0x0000000000048947 */ /* 0x008fea0003800000 */
[----:B------:R-:W-:Y:S01]  /*9c00*/  BPT.TRAP 0x1 ;  /* 0x000000040000795c */ /* 0x000fe20000300000 */
.L_x_569:
[----:B------:R-:W-:Y:S01]  /*9c10*/  R2UR UR35, R5 ;  /* 0x00000000052372ca */ /* 0x000fe200000e0000 */
[C-C-:B---3--:R-:W-:Y:S01]  /*9c20*/  IMAD R2, R12.reuse, 0x3000, R0.reuse ;  /* 0x000030000c027824 */ /* 0x148fe200078e0200 */
[----:B------:R-:W-:Y:S01]  /*9c30*/  R2UR UR33, R3 ;  /* 0x00000000032172ca */ /* 0x000fe200000e0000 */
[----:B-12---:R-:W-:Y:S01]  /*9c40*/  IMAD R0, R12, 0x100, R0 ;  /* 0x000001000c007824 */ /* 0x006fe200078e0200 */
        /* <DEDUP_REMOVED lines=11> */
[----:B------:R-:W-:-:S02]  /*9d00*/  UIADD3 UR35, UR35, UR43, URZ ;  /* 0x0000002b23237290 */ /* 0x000fc4000fffe03f */
[----:B------:R-:W-:Y:S02]  /*9d10*/  UIADD3 UR33, UR33, 0x26830, URZ ;  /* 0x0002683021217890 */ /* 0x000fe4000fffe03f */
        /* <DEDUP_REMOVED lines=13> */
[----:B------:R-:W-:Y:S01]  /*9df0*/  UMOV UR25, UR33 ;  /* 0x0000002100197c82 */ /* 0x000fe20008000000 */
[----:B------:R-:W-:Y:S01]  /*9e00*/  UMOV UR27, UR35 ;  /* 0x00000023001b7c82 */ /* 0x000fe20008000000 */
[----:B------:R-:W-:Y:S01]  /*9e10*/  R2UR UR23, R11 ;  /* 0x000000000b1772ca */ /* 0x000fe200000e0000 */
[----:B------:R-:W-:Y:S01]  /*9e20*/  UMOV UR19, UR35 ;  /* 0x0000002300137c82 */ /* 0x000fe20008000000 */
[----:B------:R-:W-:Y:S01]  /*9e30*/  UMOV UR41, UR33 ;  /* 0x0000002100297c82 */ /* 0x000fe20008000000 */
[----:B------:R-:W-:Y:S01]  /*9e40*/  UMOV UR10, 0x10 ;  /* 0x00000010000a7882 */ /* 0x000fe20000000000 */
[----:B------:R-:W-:Y:S01]  /*9e50*/  ISETP.NE.AND P0, PT, R0, 0x2, PT ;  /* 0x000000020000780c */ /* 0x000fe20003f05270 */
[----:B------:R-:W-:-:S03]  /*9e60*/  ULEA.HI.X UR9, UR17, UR9, UR18, 0x2, UP0 ;  /* 0x0000000911097291 */ /* 0x000fc600080f1412 */
[----:B------:R-:W-:Y:S01]  /*9e70*/  UMOV UR18, 0x40 ;  /* 0x0000004000127882 */ /* 0x000fe20000000000 */
[----:B------:R-:W-:Y:S01]  /*9e80*/  UMOV UR17, UR33 ;  /* 0x0000002100117c82 */ /* 0x000fe20008000000 */
[----:B------:R-:W-:Y:S02]  /*9e90*/  SEL R2, RZ, 0x1, P0 ;  /* 0x00000001ff027807 */ /* 0x000fe40000000000 */
[----:B------:R-:W-:Y:S01]  /*9ea0*/  SEL R0, R0, RZ, P0 ;  /* 0x000000ff00007207 */ /* 0x000fe20000000000 */
[----:B------:R1:W-:Y:S01]  /*9eb0*/  UTMALDG.4D [UR32], [UR22], desc[UR30] ;  /* 0x00001e20160075b4 */ /* 0x0003e20008019000 */
[----:B------:R-:W-:Y:S01]  /*9ec0*/  LOP3.LUT R9, R9, R2, RZ, 0x3c, !PT ;  /* 0x0000000209097212 */ /* 0x000fe200078e3cff */
[----:B------:R1:W-:Y:S01]  /*9ed0*/  UTMALDG.4D [UR24], [UR22], desc[UR30] ;  /* 0x00001e18160075b4 */ /* 0x0003e20008019000 */
[----:B------:R1:W-:Y:S01]  /*9ee0*/  UTMALDG.4D [UR16], [UR22], desc[UR30] ;  /* 0x00001e10160075b4 */ /* 0x0003e20008019000 */
[----:B------:R1:W-:Y:S02]  /*9ef0*/  UBLKCP.S.G [UR40], [UR8], UR10 ;  /* 0x00000028080073ba */ /* 0x0003e4000800020a */
[----:B-1----:R-:W-:-:S02]  /*9f00*/  NOP ;  /* 0x0000000000007918 */ /* 0x002fc40000000000 */
.L_x_550:
[----:B------:R-:W-:Y:S05]  /*9f10*/  BSYNC B0 ;  /* 0x0000000000007941 */ /* 0x000fea0003800000 */
.L_x_548:
[----:B------:R-:W-:-:S03]  /*9f20*/  UMOV UR8, 0xffffffff ;  /* 0xffffffff00087882 */ /* 0x000fc60000000000 */
[----:B------:R-:W-:Y:S05]  /*9f30*/  BRA.DIV UR8, `(.L_x_570) ;  /* 0x00000006089c7947 */ /* 0x000fea000b800000 */
[----:B------:R-:W-:-:S13]  /*9f40*/  ELECT P0, URZ, PT ;  /* 0x00000000003f782f */ /* 0x000fda0003800000 */
.L_x_590:
[----:B------:R-:W-:Y:S05]  /*9f50*/  @!P0 BRA `(.L_x_480) ;  /* 0x0000000000848947 */ /* 0x000fea0003800000 */
[----:B------:R-:W-:-:S06]  /*9f60*/  ULOP3.LUT UR8, UR38, 0x2, URZ, 0xfc, !UPT ;  /* 0x0000000226087892 */ /* 0x000fcc000f8efc3f */
[----:B------:R-:W-:-:S05]  /*9f70*/  IMAD.U32 R2, RZ, RZ, UR8 ;  /* 0x00000008ff027e24 */ /* 0x000fca000f8e00ff */
[----:B------:R-:W-:-:S13]  /*9f80*/  ISETP.NE.AND P2, PT, R2, 0x3, PT ;  /* 0x000000030200780c */ /* 0x000fda0003f45270 */
[----:B------:R-:W-:Y:S05]  /*9f90*/  @!P2 BRA `(.L_x_571) ;  /* 0x000000000004a947 */ /* 0x000fea0003800000 */
[----:B--2---:R-:W-:Y:S01]  /*9fa0*/  BPT.TRAP 0x1 ;  /* 0x000000040000795c */ /* 0x004fe20000300000 */
.L_x_571:
        /* <DEDUP_REMOVED lines=15> */
.L_x_591:
[----:B------:R-:W3:Y:S02]  /*a0a0*/  SYNCS.PHASECHK.TRANS64.TRYWAIT P0, [R3+URZ], R2 ;  /* 0x00000002030075a7 */ /* 0x000ee4000800017f */
[----:B---3--:R-:W-:Y:S05]  /*a0b0*/  @!P0 BRA `(.L_x_573) ;  /* 0x0000000400748947 */ /* 0x008fea0003800000 */
.L_x_592:
[----:B------:R-:W-:Y:S05]  /*a0c0*/  @!P2 BRA `(.L_x_574) ;  /* 0x000000000004a947 */ /* 0x000fea0003800000 */
[----:B--2---:R-:W-:Y:S01]  /*a0d0*/  BPT.TRAP 0x1 ;  /* 0x000000040000795c */ /* 0x004fe20000300000 */
.L_x_574:
[----:B---3--:R-:W-:-:S04]  /*a0e0*/  VIADD R3, R7, 0x26840 ;  /* 0x0002684007037836 */ /* 0x008fc80000000000 */
[----:B------:R-:W-:-:S04]  /*a0f0*/  IMAD R0, R0, 0x8, R3 ;  /* 0x0000000800007824 */ /* 0x000fc800078e0203 */
[----:B------:R-:W3:Y:S02]  /*a100*/  SYNCS.PHASECHK.TRANS64.TRYWAIT P0, [R0+URZ], R5 ;  /* 0x00000005000075a7 */ /* 0x000ee4000800017f */
[----:B---3--:R-:W-:Y:S05]  /*a110*/  @!P0 BRA `(.L_x_575) ;  /* 0x0000000400708947 */ /* 0x008fea0003800000 */
.L_x_593:
[----:B------:R-:W-:-:S07]  /*a120*/  IMAD R3, R4, 0x8, R3 ;  /* 0x0000000804037824 */ /* 0x000fce00078e0203 */
.L_x_576:
[----:B----4-:R4:W1:Y:S02]  /*a130*/  SYNCS.PHASECHK.TRANS64.TRYWAIT P0, [R3+URZ], R2 ;  /* 0x00000002030075a7 */ /* 0x010864000800017f */
[----:B-1----:R-:W-:Y:S05]  /*a140*/  @!P0 NANOSLEEP.SYNCS 0x989680 ;  /* 0x009896800000895d */ /* 0x002fea0003900000 */
[----:B------:R-:W1:Y:S02]  /*a150*/  @!P0 SYNCS.PHASECHK.TRANS64 P0, [R3+URZ], R2 ;  /* 0x00000002030085a7 */ /* 0x000e64000800007f */
[----:B-1----:R-:W-:Y:S05]  /*a160*/  @!P0 BRA `(.L_x_576) ;  /* 0xfffffffc00f08947 */ /* 0x002fea000383ffff */
.L_x_480:
[----:B--2---:R-:W-:Y:S05]  /*a170*/  BSYNC B6 ;  /* 0x0000000000067941 */ /* 0x004fea0003800000 */
.L_x_474:
[----:B------:R-:W-:Y:S05]  /*a180*/  EXIT ;  /* 0x000000000000794d */ /* 0x000fea0003800000 */
.L_x_490:
[----:B------:R-:W-:Y:S02]  /*a190*/  IMAD.MOV.U32 R13, RZ, RZ, R16 ;  /* 0x000000ffff0d7224 */ /* 0x000fe400078e0010 */
[----:B------:R-:W-:Y:S02]  /*a1a0*/  IMAD.MOV.U32 R12, RZ, RZ, RZ ;  /* 0x000000ffff0c7224 */ /* 0x000fe400078e00ff */
[----:B------:R-:W-:Y:S02]  /*a1b0*/  IMAD.MOV.U32 R11, RZ, RZ, 0x1f ;  /* 0x0000001fff0b7424 */ /* 0x000fe400078e00ff */
[----:B------:R-:W-:-:S07]  /*a1c0*/  IMAD.MOV.U32 R15, RZ, RZ, -0x1 ;  /* 0xffffffffff0f7424 */ /* 0x000fce00078e00ff */
[----:B-1---5:R-:W-:Y:S05]  /*a1d0*/  WARPSYNC.COLLECTIVE R15, `(.L_x_577) ;  /* 0x000000000f087348 */ /* 0x022fea0003c00000 */
[----:B------:R2:W3:Y:S02]  /*a1e0*/  SHFL.IDX P6, R14, R13, R12, R11 ;  /* 0x0000000c0d0e7389 */ /* 0x0004e400000c000b */
[----:B-123-5:R-:W-:Y:S01]  /*a1f0*/  ENDCOLLECTIVE ;  /* 0x000000000000791b */ /* 0x02efe20003800000 */
.L_x_577:
[----:B------:R-:W-:Y:S05]  /*a200*/  BRA `(.L_x_578) ;  /* 0xffffff7000587947 */ /* 0x000fea000383ffff */
.L_x_492:
[----:B-1----:R1:W3:Y:S02]  /*a210*/  SYNCS.PHASECHK.TRANS64.TRYWAIT P0, [R18+URZ+0x26800], R5 ;  /* 0x02680005120075a7 */ /* 0x0022e4000800017f */
[----:B---3--:R-:W-:Y:S05]  /*a220*/  @!P0 NANOSLEEP.SYNCS 0x989680 ;  /* 0x009896800000895d */ /* 0x008fea0003900000 */
[----:B------:R-:W3:Y:S02]  /*a230*/  @!P0 SYNCS.PHASECHK.TRANS64 P0, [R18+URZ+0x26800], R5 ;  /* 0x02680005120085a7 */ /* 0x000ee4000800007f */
[----:B---3--:R-:W-:Y:S05]  /*a240*/  @!P0 BRA `(.L_x_492) ;  /* 0xfffffffc00f08947 */ /* 0x008fea000383ffff */
[----:B------:R-:W-:Y:S05]  /*a250*/  BRA `(.L_x_491) ;  /* 0xffffff70007c7947 */ /* 0x000fea000383ffff */
.L_x_497:
[----:B--2---:R-:W-:-:S04]  /*a260*/  IMAD.U32 R5, RZ, RZ, UR10 ;  /* 0x0000000aff057e24 */ /* 0x004fc8000f8e00ff */
[----:B------:R2:W3:Y:S03]  /*a270*/  SYNCS.PHASECHK.TRANS64.TRYWAIT P1, [R5+URZ+0x26810], R16 ;  /* 0x02681010050075a7 */ /* 0x0004e6000802017f */
[----:B---3--:R-:W-:Y:S05]  /*a280*/  @!P1 NANOSLEEP.SYNCS 0x989680 ;  /* 0x009896800000995d */ /* 0x008fea0003900000 */
[----:B------:R-:W3:Y:S02]  /*a290*/  @!P1 SYNCS.PHASECHK.TRANS64 P1, [R5+URZ+0x26810], R16 ;  /* 0x02681010050095a7 */ /* 0x000ee4000802007f */
[----:B---3--:R-:W-:Y:S05]  /*a2a0*/  @!P1 BRA `(.L_x_497) ;  /* 0xfffffffc00ec9947 */ /* 0x008fea000383ffff */
[----:B------:R-:W-:Y:S05]  /*a2b0*/  BRA `(.L_x_496) ;  /* 0xffffff7800e07947 */ /* 0x000fea000383ffff */
.L_x_501:
[----:B------:R-:W-:-:S04]  /*a2c0*/  IMAD.U32 R121, RZ, RZ, UR10 ;  /* 0x0000000aff797e24 */ /* 0x000fc8000f8e00ff */
[----:B------:R1:W1:Y:S03]  /*a2d0*/  SYNCS.PHASECHK.TRANS64.TRYWAIT P1, [R121+URZ+0x26830], R16 ;  /* 0x02683010790075a7 */ /* 0x000266000802017f */
[----:B-1----:R-:W-:Y:S05]  /*a2e0*/  @!P1 NANOSLEEP.SYNCS 0x989680 ;  /* 0x009896800000995d */ /* 0x002fea0003900000 */
[----:B------:R-:W1:Y:S02]  /*a2f0*/  @!P1 SYNCS.PHASECHK.TRANS64 P1, [R121+URZ+0x26830], R16 ;  /* 0x02683010790095a7 */ /* 0x000e64000802007f */
[----:B-1----:R-:W-:Y:S05]  /*a300*/  @!P1 BRA `(.L_x_501) ;  /* 0xfffffffc00ec9947 */ /* 0x002fea000383ffff */
[----:B------:R-:W-:Y:S05]  /*a310*/  BRA `(.L_x_500) ;  /* 0xffffff7c00ec7947 */ /* 0x000fea000383ffff */
.L_x_551:
[----:B-1----:R1:W2:Y:S02]  /*a320*/  SYNCS.PHASECHK.TRANS64.TRYWAIT P0, [R0+URZ+0x26820], R3 ;  /* 0x02682003000075a7 */ /* 0x0022a4000800017f */
[----:B--2---:R-:W-:Y:S05]  /*a330*/  @!P0 NANOSLEEP.SYNCS 0x989680 ;  /* 0x009896800000895d */ /* 0x004fea0003900000 */
[----:B------:R-:W2:Y:S02]  /*a340*/  @!P0 SYNCS.PHASECHK.TRANS64 P0, [R0+URZ+0x26820], R3 ;  /* 0x02682003000085a7 */ /* 0x000ea4000800007f */
[----:B--2---:R-:W-:Y:S05]  /*a350*/  @!P0 BRA `(.L_x_551) ;  /* 0xfffffffc00f08947 */ /* 0x004fea000383ffff */
[----:B------:R-:W-:Y:S05]  /*a360*/  BRA `(.L_x_579) ;  /* 0xffffffdc00787947 */ /* 0x000fea000383ffff */
.L_x_555:
[----:B-1----:R1:W2:Y:S02]  /*a370*/  SYNCS.PHASECHK.TRANS64.TRYWAIT P1, [R0+URZ+0x26840], R21 ;  /* 0x02684015000075a7 */ /* 0x0022a4000802017f */
[----:B--2---:R-:W-:Y:S05]  /*a380*/  @!P1 NANOSLEEP.SYNCS 0x989680 ;  /* 0x009896800000995d */ /* 0x004fea0003900000 */
[----:B------:R-:W2:Y:S02]  /*a390*/  @!P1 SYNCS.PHASECHK.TRANS64 P1, [R0+URZ+0x26840], R21 ;  /* 0x02684015000095a7 */ /* 0x000ea4000802007f */
[----:B--2---:R-:W-:Y:S05]  /*a3a0*/  @!P1 BRA `(.L_x_555) ;  /* 0xfffffffc00f09947 */ /* 0x004fea000383ffff */
[----:B------:R-:W-:Y:S05]  /*a3b0*/  BRA `(.L_x_580) ;  /* 0xffffffe400987947 */ /* 0x000fea000383ffff */
.L_x_557:
[----:B--2---:R2:W3:Y:S02]  /*a3c0*/  SYNCS.PHASECHK.TRANS64.TRYWAIT P1, [R0+URZ+0x26828], R21 ;  /* 0x02682815000075a7 */ /* 0x0044e4000802017f */
[----:B---3--:R-:W-:Y:S05]  /*a3d0*/  @!P1 NANOSLEEP.SYNCS 0x989680 ;  /* 0x009896800000995d */ /* 0x008fea0003900000 */
[----:B------:R-:W3:Y:S02]  /*a3e0*/  @!P1 SYNCS.PHASECHK.TRANS64 P1, [R0+URZ+0x26828], R21 ;  /* 0x02682815000095a7 */ /* 0x000ee4000802007f */
[----:B---3--:R-:W-:Y:S05]  /*a3f0*/  @!P1 BRA `(.L_x_557) ;  /* 0xfffffffc00f09947 */ /* 0x008fea000383ffff */
[----:B------:R-:W-:Y:S05]  /*a400*/  BRA `(.L_x_581) ;  /* 0xffffffe800487947 */ /* 0x000fea000383ffff */
.L_x_559:
[----:B---3--:R3:W4:Y:S02]  /*a410*/  SYNCS.PHASECHK.TRANS64.TRYWAIT P1, [R0+URZ+0x26848], R21 ;  /* 0x02684815000075a7 */ /* 0x008724000802017f */
[----:B----4-:R-:W-:Y:S05]  /*a420*/  @!P1 NANOSLEEP.SYNCS 0x989680 ;  /* 0x009896800000995d */ /* 0x010fea0003900000 */
[----:B------:R-:W4:Y:S02]  /*a430*/  @!P1 SYNCS.PHASECHK.TRANS64 P1, [R0+URZ+0x26848], R21 ;  /* 0x02684815000095a7 */ /* 0x000f24000802007f */
[----:B----4-:R-:W-:Y:S05]  /*a440*/  @!P1 BRA `(.L_x_559) ;  /* 0xfffffffc00f09947 */ /* 0x010fea000383ffff */
[----:B------:R-:W-:Y:S05]  /*a450*/  BRA `(.L_x_582) ;  /* 0xffffffe800dc7947 */ /* 0x000fea000383ffff */
.L_x_561:
[----:B------:R-:W-:-:S07]  /*a460*/  SHF.L.U32 R5, R9, 0x1f, RZ ;  /* 0x0000001f09057819 */ /* 0x000fce00000006ff */
.L_x_583:
[----:B-1----:R1:W2:Y:S02]  /*a470*/  SYNCS.PHASECHK.TRANS64.TRYWAIT P1, [R0+URZ+0x26820], R5 ;  /* 0x02682005000075a7 */ /* 0x0022a4000802017f */
[----:B--2---:R-:W-:Y:S05]  /*a480*/  @!P1 NANOSLEEP.SYNCS 0x989680 ;  /* 0x009896800000995d */ /* 0x004fea0003900000 */
[----:B------:R-:W2:Y:S02]  /*a490*/  @!P1 SYNCS.PHASECHK.TRANS64 P1, [R0+URZ+0x26820], R5 ;  /* 0x02682005000095a7 */ /* 0x000ea4000802007f */
[----:B--2---:R-:W-:Y:S05]  /*a4a0*/  @!P1 BRA `(.L_x_583) ;  /* 0xfffffffc00f09947 */ /* 0x004fea000383ffff */
[----:B------:R-:W-:Y:S05]  /*a4b0*/  BRA `(.L_x_584) ;  /* 0xffffffec00807947 */ /* 0x000fea000383ffff */
.L_x_564:
[----:B-1----:R1:W2:Y:S02]  /*a4c0*/  SYNCS.PHASECHK.TRANS64.TRYWAIT P1, [R0+URZ+0x26840], R7 ;  /* 0x02684007000075a7 */ /* 0x0022a4000802017f */
[----:B--2---:R-:W-:Y:S05]  /*a4d0*/  @!P1 NANOSLEEP.SYNCS 0x989680 ;  /* 0x009896800000995d */ /* 0x004fea0003900000 */
[----:B------:R-:W2:Y:S02]  /*a4e0*/  @!P1 SYNCS.PHASECHK.TRANS64 P1, [R0+URZ+0x26840], R7 ;  /* 0x02684007000095a7 */ /* 0x000ea4000802007f */
[----:B--2---:R-:W-:Y:S05]  /*a4f0*/  @!P1 BRA `(.L_x_564) ;  /* 0xfffffffc00f09947 */ /* 0x004fea000383ffff */
[----:B------:R-:W-:Y:S05]  /*a500*/  BRA `(.L_x_585) ;  /* 0xfffffff0002c7947 */ /* 0x000fea000383ffff */
.L_x_566:
[----:B--2---:R2:W3:Y:S02]  /*a510*/  SYNCS.PHASECHK.TRANS64.TRYWAIT P1, [R0+URZ+0x26828], R7 ;  /* 0x02682807000075a7 */ /* 0x0044e4000802017f */
[----:B---3--:R-:W-:Y:S05]  /*a520*/  @!P1 NANOSLEEP.SYNCS 0x989680 ;  /* 0x009896800000995d */ /* 0x008fea0003900000 */
[----:B------:R-:W3:Y:S02]  /*a530*/  @!P1 SYNCS.PHASECHK.TRANS64 P1, [R0+URZ+0x26828], R7 ;  /* 0x02682807000095a7 */ /* 0x000ee4000802007f */
[----:B---3--:R-:W-:Y:S05]  /*a540*/  @!P1 BRA `(.L_x_566) ;  /* 0xfffffffc00f09947 */ /* 0x008fea000383ffff */
[----:B------:R-:W-:Y:S05]  /*a550*/  BRA `(.L_x_586) ;  /* 0xfffffff000d47947 */ /* 0x000fea000383ffff */
.L_x_568:
[----:B---3--:R3:W4:Y:S02]  /*a560*/  SYNCS.PHASECHK.TRANS64.TRYWAIT P0, [R3+URZ+0x26840], R2 ;  /* 0x02684002030075a7 */ /* 0x008724000800017f */
[----:B----4-:R-:W-:Y:S05]  /*a570*/  @!P0 NANOSLEEP.SYNCS 0x989680 ;  /* 0x009896800000895d */ /* 0x010fea0003900000 */
[----:B------:R-:W4:Y:S02]  /*a580*/  @!P0 SYNCS.PHASECHK.TRANS64 P0, [R3+URZ+0x26840], R2 ;  /* 0x02684002030085a7 */ /* 0x000f24000800007f */
[----:B----4-:R-:W-:Y:S05]  /*a590*/  @!P0 BRA `(.L_x_568) ;  /* 0xfffffffc00f08947 */ /* 0x010fea000383ffff */
[----:B------:R-:W-:Y:S05]  /*a5a0*/  BRA `(.L_x_587) ;  /* 0xfffffff4007c7947 */ /* 0x000fea000383ffff */
.L_x_570:
[----:B------:R-:W-:Y:S01]  /*a5b0*/  BSSY B0, `(.L_x_588) ;  /* 0x0000006000007945 */ /* 0x000fe20003800000 */
[----:B------:R-:W-:-:S07]  /*a5c0*/  IMAD.MOV.U32 R15, RZ, RZ, -0x1 ;  /* 0xffffffffff0f7424 */ /* 0x000fce00078e00ff */
[----:B--2---:R-:W-:Y:S05]  /*a5d0*/  WARPSYNC.COLLECTIVE R15, `(.L_x_589) ;  /* 0x000000000f0c7348 */ /* 0x004fea0003c00000 */
[----:B------:R-:W-:Y:S02]  /*a5e0*/  ELECT P6, UR62, PT ;  /* 0x00000000003e782f */ /* 0x000fe400038c0000 */
[----:B------:R-:W-:Y:S01]  /*a5f0*/  MOV R14, UR62 ;  /* 0x0000003e000e7c02 */ /* 0x000fe20008000f00 */
[----:B--2---:R-:W-:Y:S10]  /*a600*/  ENDCOLLECTIVE ;  /* 0x000000000000791b */ /* 0x004ff40003800000 */
.L_x_589:
[----:B------:R-:W-:Y:S05]  /*a610*/  BSYNC B0 ;  /* 0x0000000000007941 */ /* 0x000fea0003800000 */
.L_x_588:
[----:B------:R-:W-:Y:S01]  /*a620*/  PLOP3.LUT P0, PT, P6, PT, PT, 0x80, 0x0 ;  /* 0x000000000000781c */ /* 0x000fe2000370f070 */
[----:B------:R-:W-:-:S12]  /*a630*/  BRA `(.L_x_590) ;  /* 0xfffffff800447947 */ /* 0x000fd8000383ffff */
.L_x_572:
[----:B-1----:R1:W3:Y:S02]  /*a640*/  SYNCS.PHASECHK.TRANS64.TRYWAIT P0, [R6+URZ], R5 ;  /* 0x00000005060075a7 */ /* 0x0022e4000800017f */
[----:B---3--:R-:W-:Y:S05]  /*a650*/  @!P0 NANOSLEEP.SYNCS 0x989680 ;  /* 0x009896800000895d */ /* 0x008fea0003900000 */
[----:B------:R-:W3:Y:S02]  /*a660*/  @!P0 SYNCS.PHASECHK.TRANS64 P0, [R6+URZ], R5 ;  /* 0x00000005060085a7 */ /* 0x000ee4000800007f */
[----:B---3--:R-:W-:Y:S05]  /*a670*/  @!P0 BRA `(.L_x_572) ;  /* 0xfffffffc00f08947 */ /* 0x008fea000383ffff */
[----:B------:R-:W-:Y:S05]  /*a680*/  BRA `(.L_x_591) ;  /* 0xfffffff800847947 */ /* 0x000fea000383ffff */
.L_x_573:
[----:B---3--:R3:W4:Y:S02]  /*a690*/  SYNCS.PHASECHK.TRANS64.TRYWAIT P0, [R3+URZ], R2 ;  /* 0x00000002030075a7 */ /* 0x008724000800017f */
[----:B----4-:R-:W-:Y:S05]  /*a6a0*/  @!P0 NANOSLEEP.SYNCS 0x989680 ;  /* 0x009896800000895d */ /* 0x010fea0003900000 */
[----:B------:R-:W4:Y:S02]  /*a6b0*/  @!P0 SYNCS.PHASECHK.TRANS64 P0, [R3+URZ], R2 ;  /* 0x00000002030085a7 */ /* 0x000f24000800007f */
[----:B----4-:R-:W-:Y:S05]  /*a6c0*/  @!P0 BRA `(.L_x_573) ;  /* 0xfffffffc00f08947 */ /* 0x010fea000383ffff */
[----:B------:R-:W-:Y:S05]  /*a6d0*/  BRA `(.L_x_592) ;  /* 0xfffffff800787947 */ /* 0x000fea000383ffff */
.L_x_575:
[----:B---3--:R3:W4:Y:S02]  /*a6e0*/  SYNCS.PHASECHK.TRANS64.TRYWAIT P0, [R0+URZ], R5 ;  /* 0x00000005000075a7 */ /* 0x008724000800017f */
[----:B----4-:R-:W-:Y:S05]  /*a6f0*/  @!P0 NANOSLEEP.SYNCS 0x989680 ;  /* 0x009896800000895d */ /* 0x010fea0003900000 */
[----:B------:R-:W4:Y:S02]  /*a700*/  @!P0 SYNCS.PHASECHK.TRANS64 P0, [R0+URZ], R5 ;  /* 0x00000005000085a7 */ /* 0x000f24000800007f */
[----:B----4-:R-:W-:Y:S05]  /*a710*/  @!P0 BRA `(.L_x_575) ;  /* 0xfffffffc00f08947 */ /* 0x010fea000383ffff */
[----:B------:R-:W-:Y:S05]  /*a720*/  BRA `(.L_x_593) ;  /* 0xfffffff8007c7947 */ /* 0x000fea000383ffff */
.L_x_594:
        /* <DEDUP_REMOVED lines=13> */
.L_x_3299:


//--------------------- .text._ZN7cutlass13device_kernelIN5flash11enable_sm90INS1_16FlashAttnBwdSm90INS1_25CollectiveMainloopBwdSm90ILi2ELi2ELi2EN4cute5tupleIJNS5_1CILi1EEES8_S8_EEENS6_IJNS7_ILi64EEENS7_ILi128EEENS7_ILi96EEEEEENS_6half_tEfNS_4arch4Sm90ELb0ELb0ELb1ELb1ELb1ELb1ELb0ELb0ELi2ELi1ELi2ELi1ELb1EEENS1_21CollectiveEpilogueBwdISD_SE_SG_Li256ELb1ELb0ELi1EEENS1_19SingleTileSchedulerILb1ELb0ELb0ELi128EEEEEEEEEvNT_6ParamsE --------------------------
	.section	.text._ZN7cutlass13device_kernelIN5flash11enable_sm90INS1_16FlashAttnBwdSm90INS1_25CollectiveMainloopBwdSm90ILi2ELi2ELi2EN4cute5tupleIJNS5_1CILi1EEES8_S8_EEENS6_IJNS7_ILi64EEENS7_ILi128EEENS7_ILi96EEEEEENS_6half_tEfNS_4arch4Sm90ELb0ELb0ELb1ELb1ELb1ELb1ELb0ELb0ELi2ELi1ELi2ELi1ELb1EEENS1_21CollectiveEpilogueBwdISD_SE_SG_Li256ELb1ELb0ELi1EEENS1_19SingleTileSchedulerILb1ELb0ELb0ELi128EEEEEEEEEvNT_6ParamsE,"ax",@progbits
	.align	128
.text._ZN7cutlass13device_kernelIN5flash11enable_sm90INS1_16FlashAttnBwdSm90INS1_25CollectiveMainloopBwdSm90ILi2ELi2ELi2EN4cute5tupleIJNS5_1CILi1EEES8_S8_EEENS6_IJNS7_ILi64EEENS7_ILi128EEENS7_ILi96EEEEEENS_6half_tEfNS_4arch4Sm90ELb0ELb0ELb1ELb1ELb1ELb1ELb0ELb0ELi2ELi1ELi2ELi1ELb1EEENS1_21CollectiveEpilogueBwdISD_SE_SG_Li256ELb1ELb0ELi1EEENS1_19SingleTileSchedulerILb1ELb0ELb0ELi128EEEEEEEEEvNT_6ParamsE:
        .type           _ZN7cutlass13device_kernelIN5flash11enable_sm90INS1_16FlashAttnBwdSm90INS1_25CollectiveMainloopBwdSm90ILi2ELi2ELi2EN4cute5tupleIJNS5_1CILi1EEES8_S8_EEENS6_IJNS7_ILi64EEENS7_ILi128EEENS7_ILi96EEEEEENS_6half_tEfNS_4arch4Sm90ELb0ELb0ELb1ELb1ELb1ELb1ELb0ELb0ELi2ELi1ELi2ELi1ELb1EEENS1_21CollectiveEpilogueBwdISD_SE_SG_Li256ELb1ELb0ELi1EEENS1_19SingleTileSchedulerILb1ELb0ELb0ELi128EEEEEEEEEvNT_6ParamsE,@function
        .size           _ZN7cutlass13device_kernelIN5flash11enable_sm90INS1_16FlashAttnBwdSm90INS1_25CollectiveMainloopBwdSm90ILi2ELi2ELi2EN4cute5tupleIJNS5_1CILi1EEES8_S8_EEENS6_IJNS7_ILi64EEENS7_ILi128EEENS7_ILi96EEEEEENS_6half_tEfNS_4arch4Sm90ELb0ELb0ELb1ELb1ELb1ELb1ELb0ELb0ELi2ELi1ELi2ELi1ELb1EEENS1_21CollectiveEpilogueBwdISD_SE_SG_Li256ELb1ELb0ELi1EEENS1_19SingleTileSchedulerILb1ELb0ELb0ELi128EEEEEEEEEvNT_6ParamsE,(.L_x_3300 - _ZN7cutlass13device_kernelIN5flash11enable_sm90INS1_16FlashAttnBwdSm90INS1_25CollectiveMainloopBwdSm90ILi2ELi2ELi2EN4cute5tupleIJNS5_1CILi1EEES8_S8_EEENS6_IJNS7_ILi64EEENS7_ILi128EEENS7_ILi96EEEEEENS_6half_tEfNS_4arch4Sm90ELb0ELb0ELb1ELb1ELb1ELb1ELb0ELb0ELi2ELi1ELi2ELi1ELb1EEENS1_21CollectiveEpilogueBwdISD_SE_SG_Li256ELb1ELb0ELi1EEENS1_19SingleTileSchedulerILb1ELb0ELb0ELi128EEEEEEEEEvNT_6ParamsE)
        .other          _ZN7cutlass13device_kernelIN5flash11enable_sm90INS1_16FlashAttnBwdSm90INS1_25CollectiveMainloopBwdSm90ILi2ELi2ELi2EN4cute5tupleIJNS5_1CILi1EEES8_S8_EEENS6_IJNS7_ILi64EEENS7_ILi128EEENS7_ILi96EEEEEENS_6half_tEfNS_4arch4Sm90ELb0ELb0ELb1ELb1ELb1ELb1ELb0ELb0ELi2ELi1ELi2ELi1ELb1EEENS1_21CollectiveEpilogueBwdISD_SE_SG_Li256ELb1ELb0ELi1EEENS1_19SingleTileSchedulerILb1ELb0ELb0ELi128EEEEEEEEEvNT_6ParamsE,@"STO_CUDA_ENTRY STV_DEFAULT"
_ZN7cutlass13device_kernelIN5flash11enable_sm90INS1_16FlashAttnBwdSm90INS1_25CollectiveMainloopBwdSm90ILi2ELi2ELi2EN4cute5tupleIJNS5_1CILi1EEES8_S8_EEENS6_IJNS7_ILi64EEENS7_ILi128EEENS7_ILi96EEEEEENS_6half_tEfNS_4arch4Sm90ELb0ELb0ELb1ELb1ELb1ELb1ELb0ELb0ELi2ELi1ELi2ELi1ELb1EEENS1_21CollectiveEpilogueBwdISD_SE_SG_Li256ELb1ELb0ELi1EEENS1_19SingleTileSchedulerILb1ELb0ELb0ELi128EEEEEEEEEvNT_6ParamsE:
        /* <DEDUP_REMOVED lines=23> */
.L_x_596:
[----:B------:R-:W-:Y:S05]  /*0170*/  BSYNC B0 ;  /* 0x0000000000007941 */ /* 0x000fea0003800000 */
.L_x_595:
        /* <DEDUP_REMOVED lines=37> */
.L_x_597:
        /* <DEDUP_REMOVED lines=22> */
.L_x_598:
[----:B------:R-:W-:Y:S01]  /*0530*/  PLOP3.LUT P0, PT, PT, PT, UP0, 0x80, 0x0 ;  /* 0x000000000000781c */ /* 0x000fe20003f0f008 */
[----:B------:R-:W-:Y:S01]  /*0540*/  NOP ;  /* 0x0000000000007918 */ /* 0x000fe20000000000 */
[----:B------:R-:W-:Y:S01]  /*0550*/  ULDC.64 UR46, c[0x0][0x208] ;  /* 0x00008200002e7ab9 */ /* 0x000fe20000000a00 */
[----:B------:R-:W-:Y:S01]  /*0560*/  BSSY B6, `(.L_x_599) ;  /* 0x0000a46000067945 */ /* 0x000fe20003800000 */
[----:B-12-4-:R-:W-:Y:S09]  /*0570*/  BAR.SYNC.DEFER_BLOCKING 0x0 ;  /* 0x0000000000007b1d */ /* 0x016ff20000010000 */
[----:B------:R-:W-:Y:S05]  /*0580*/  @!P0 BRA `(.L_x_600) ;  /* 0x0000006000b88947 */ /* 0x000fea0003800000 */
.L_x_601:
        /* <DEDUP_REMOVED lines=21> */
.L_x_602:
        /* <DEDUP_REMOVED lines=14> */
.L_x_604:
[----:B------:R-:W-:-:S05]  /*07c0*/  ULDC UR4, c[0x0][0x8bc] ;  /* 0x00022f0000047ab9 */ /* 0x000fca0000000800 */
.L_x_603:
        /* <DEDUP_REMOVED lines=21> */
.L_x_606:
        /* <DEDUP_REMOVED lines=14> */
.L_x_607:
        /* <DEDUP_REMOVED lines=10> */
.L_x_608:
        /* <DEDUP_REMOVED lines=11> */
.L_x_609:
        /* <DEDUP_REMOVED lines=72> */
.L_x_612:
        /* <DEDUP_REMOVED lines=15> */
.L_x_611:
        /* <DEDUP_REMOVED lines=22> */
.L_x_614:
        /* <DEDUP_REMOVED lines=15> */
.L_x_613:
[----:B------:R-:W-:Y:S01]  /*1310*/  SHF.R.S32.HI R25, RZ, 0x1f, R22 ;  /* 0x0000001fff197819 */ /* 0x000fe20000011416 */
[----:B------:R-:W-:-:S03]  /*1320*/  UMOV UR4, 0xffffffff ;  /* 0xffffffff00047882 */ /* 0x000fc60000000000 */
[----:B------:R-:W-:-:S04]  /*1330*/  LEA.HI R0, R25, R22, RZ, 0x7 ;  /* 0x0000001619007211 */ /* 0x000fc800078f38ff */
[----:B------:R-:W-:Y:S01]  /*1340*/  SHF.R.S32.HI R16, RZ, 0x7, R0 ;  /* 0x00000007ff107819 */ /* 0x000fe20000011400 */
[----:B------:R-:W-:Y:S06]  /*1350*/  BRA.DIV UR4, `(.L_x_615) ;  /* 0x0000009604a07947 */ /* 0x000fec000b800000 */
[----:B------:R2:W3:Y:S02]  /*1360*/  SHFL.IDX PT, R14, R16, RZ, 0x1f ;  /* 0x00001fff100e7589 */ /* 0x0004e400000e0000 */
.L_x_719:
        /* <DEDUP_REMOVED lines=14> */
.L_x_616:
        /* <DEDUP_REMOVED lines=19> */
.L_x_618:
        /* <DEDUP_REMOVED lines=126> */
.L_x_629:
[----:B------:R-:W-:-:S06]  /*1d60*/  UISETP.NE.AND UP0, UPT, UR20, 0x3, UPT ;  /* 0x000000031400788c */ /* 0x000fcc000bf05270 */
[----:B------:R-:W-:-:S13]  /*1d70*/  PLOP3.LUT P0, PT, PT, PT, UP0, 0x80, 0x0 ;  /* 0x000000000000781c */ /* 0x000fda0003f0f008 */
[----:B-1----:R-:W-:Y:S05]  /*1d80*/  @!P0 BRA `(.L_x_619) ;  /* 0x0000000000048947 */ /* 0x002fea0003800000 */
[----:B------:R-:W-:Y:S01]  /*1d90*/  BPT.TRAP 0x1 ;  /* 0x000000040000795c */ /* 0x000fe20000300000 */
.L_x_619:
[----:B------:R-:W-:Y:S01]  /*1da0*/  R2UR UR10, R18 ;  /* 0x00000000120a72ca */ /* 0x000fe200000e0000 */
[----:B------:R-:W-:-:S05]  /*1db0*/  IMAD.U32 R16, RZ, RZ, UR5 ;  /* 0x00000005ff107e24 */ /* 0x000fca000f8e00ff */
[----:B------:R-:W-:-:S07]  /*1dc0*/  SHF.L.U32 R16, R16, 0x1f, RZ ;  /* 0x0000001f10107819 */ /* 0x000fce00000006ff */
[----:B------:R-:W-:-:S09]  /*1dd0*/  ULEA UR10, UR6, UR10, 0x3 ;  /* 0x0000000a060a7291 */ /* 0x000fd2000f8e183f */
[----:B------:R1:W2:Y:S01]  /*1de0*/  SYNCS.PHASECHK.TRANS64.TRYWAIT P1, [UR10+0x26810], R16 ;  /* 0x02681010ff0075a7 */ /* 0x0002a2000802014a */
[----:B------:R-:W-:Y:S05]  /*1df0*/  @!P0 BRA `(.L_x_620) ;  /* 0x0000000000048947 */ /* 0x000fea0003800000 */
[----:B------:R-:W-:Y:S01]  /*1e00*/  BPT.TRAP 0x1 ;  /* 0x000000040000795c */ /* 0x000fe20000300000 */
.L_x_620:
[----:B--2---:R-:W-:Y:S05]  /*1e10*/  @P1 BRA `(.L_x_621) ;  /* 0x0000000000081947 */ /* 0x004fea0003800000 */
[----:B------:R-:W2:Y:S02]  /*1e20*/  SYNCS.PHASECHK.TRANS64.TRYWAIT P1, [UR10+0x26810], R16 ;  /* 0x02681010ff0075a7 */ /* 0x000ea4000802014a */
[----:B--2---:R-:W-:Y:S05]  /*1e30*/  @!P1 BRA `(.L_x_622) ;  /* 0x0000008c001c9947 */ /* 0x004fea0003800000 */
.L_x_621:
        /* <DEDUP_REMOVED lines=67> */
.L_x_623:
[----:B------:R1:W1:Y:S01]  /*2270*/  SYNCS.PHASECHK.TRANS64.TRYWAIT P1, [UR10+0x26830], R16 ;  /* 0x02683010ff0075a7 */ /* 0x000262000802014a */
[----:B------:R-:W-:Y:S05]  /*2280*/  @!P0 BRA `(.L_x_624) ;  /* 0x0000000000048947 */ /* 0x000fea0003800000 */
[----:B------:R-:W-:Y:S01]  /*2290*/  BPT.TRAP 0x1 ;  /* 0x000000040000795c */ /* 0x000fe20000300000 */
.L_x_624:
[----:B-1----:R-:W-:Y:S05]  /*22a0*/  @P1 BRA `(.L_x_625) ;  /* 0x0000000000081947 */ /* 0x002fea0003800000 */
[----:B------:R-:W1:Y:S02]  /*22b0*/  SYNCS.PHASECHK.TRANS64.TRYWAIT P1, [UR10+0x26830], R16 ;  /* 0x02683010ff0075a7 */ /* 0x000e64000802014a */
[----:B-1----:R-:W-:Y:S05]  /*22c0*/  @!P1 BRA `(.L_x_626) ;  /* 0x0000008800109947 */ /* 0x002fea0003800000 */
.L_x_625:
        /* <DEDUP_REMOVED lines=565> */
.L_x_627:
        /* <DEDUP_REMOVED lines=44> */
.L_x_628:
        /* <DEDUP_REMOVED lines=62> */
.L_x_610:
        /* <DEDUP_REMOVED lines=150> */
.L_x_631:
        /* <DEDUP_REMOVED lines=60> */
.L_x_633:
[----:B------:R-:W-:Y:S05]  /*59e0*/  BSYNC B0 ;  /* 0x0000000000007941 */ /* 0x000fea0003800000 */
.L_x_632:
        /* <DEDUP_REMOVED lines=22> */
.L_x_635:
[----:B------:R-:W-:Y:S05]  /*5b50*/  BSYNC B0 ;  /* 0x0000000000007941 */ /* 0x000fea0003800000 */
.L_x_634:
        /* <DEDUP_REMOVED lines=26> */
.L_x_637:
[----:B------:R-:W-:Y:S05]  /*5d00*/  BSYNC B0 ;  /* 0x0000000000007941 */ /* 0x000fea0003800000 */
.L_x_636:
        /* <DEDUP_REMOVED lines=23> */
.L_x_630:
        /* <DEDUP_REMOVED lines=41> */
.L_x_638:
        /* <DEDUP_REMOVED lines=47> */
.L_x_640:
[----:B------:R-:W-:Y:S05]  /*6400*/  BSYNC B0 ;  /* 0x0000000000007941 */ /* 0x000fea0003800000 */
.L_x_639:
        /* <DEDUP_REMOVED lines=21> */
.L_x_642:
[----:B------:R-:W-:Y:S05]  /*6560*/  BSYNC B0 ;  /* 0x0000000000007941 */ /* 0x000fea0003800000 */
.L_x_641:
        /* <DEDUP_REMOVED lines=25> */
.L_x_644:
[----:B------:R-:W-:Y:S05]  /*6700*/  BSYNC B0 ;  /* 0x0000000000007941 */ /* 0x000fea0003800000 */
.L_x_643:
        /* <DEDUP_REMOVED lines=22> */
.L_x_600:
        /* <DEDUP_REMOVED lines=9> */
[----:B------:R-:W1:Y:S01]  /*6900*/  S2UR UR25, SR_CTAID.X ;  /* 0x00000000001979c3 */ /* 0x000e620000002500 */
[----:B------:R-:W-:-:S04]  /*6910*/  ISETP.NE.U32.AND P0, PT, RZ, UR4, PT ;  /* 0x00000004ff007c0c */ /* 0x000fc8000bf05070 */
[----:B------:R-:W-:-:S03]  /*6920*/  ISETP.NE.AND.EX P0, PT, RZ, UR5, PT, P0 ;  /* 0x00000005ff007c0c */ /* 0x000fc6000bf05300 */
[----:B------:R-:W2:Y:S10]  /*6930*/  S2UR UR12, SR_CTAID.Z ;  /* 0x00000000000c79c3 */ /* 0x000eb40000002700 */
[----:B------:R-:W-:Y:S05]  /*6940*/  @!P0 BRA `(.L_x_646) ;  /* 0x00000000001c8947 */ /* 0x000fea0003800000 */
[----:B------:R-:W-:Y:S02]  /*6950*/  ULDC.64 UR4, c[0x0][0x8d8] ;  /* 0x0002360000047ab9 */ /* 0x000fe40000000a00 */
[----:B--2---:R-:W-:-:S06]  /*6960*/  UIMAD.WIDE UR4, UR12, 0x4, UR4 ;  /* 0x000000040c0478a5 */ /* 0x004fcc000f8e0204 */
[----:B------:R-:W-:Y:S02]  /*6970*/  IMAD.U32 R2, RZ, RZ, UR4 ;  /* 0x00000004ff027e24 */ /* 0x000fe4000f8e00ff */
[----:B------:R-:W-:-:S05]  /*6980*/  IMAD.U32 R3, RZ, RZ, UR5 ;  /* 0x00000005ff037e24 */ /* 0x000fca000f8e00ff */
[----:B------:R-:W2:Y:S02]  /*6990*/  LDG.E R2, desc[UR46][R2.64] ;  /* 0x0000002e02027981 */ /* 0x000ea4000c1e1900 */
[----:B--2---:R-:W-:Y:S01]  /*69a0*/  R2UR UR4, R2 ;  /* 0x00000000020472ca */ /* 0x004fe200000e0000 */
[----:B------:R-:W-:-:S14]  /*69b0*/  BRA `(.L_x_647) ;  /* 0x0000000000387947 */ /* 0x000fdc0003800000 */
.L_x_646:
[----:B------:R-:W-:Y:S02]  /*69c0*/  ULDC.64 UR4, c[0x0][0x8d0] ;  /* 0x0002340000047ab9 */ /* 0x000fe40000000a00 */
[----:B------:R-:W-:-:S04]  /*69d0*/  ISETP.NE.U32.AND P0, PT, RZ, UR4, PT ;  /* 0x00000004ff007c0c */ /* 0x000fc8000bf05070 */
[----:B------:R-:W-:-:S13]  /*69e0*/  ISETP.NE.AND.EX P0, PT, RZ, UR5, PT, P0 ;  /* 0x00000005ff007c0c */ /* 0x000fda000bf05300 */
[----:B------:R-:W-:Y:S05]  /*69f0*/  @!P0 BRA `(.L_x_648) ;  /* 0x0000000000248947 */ /* 0x000fea0003800000 */
[----:B------:R-:W-:Y:S02]  /*6a00*/  ULDC.64 UR4, c[0x0][0x8d0] ;  /* 0x0002340000047ab9 */ /* 0x000fe40000000a00 */
[----:B--2---:R-:W-:-:S06]  /*6a10*/  UIMAD.WIDE UR4, UR12, 0x4, UR4 ;  /* 0x000000040c0478a5 */ /* 0x004fcc000f8e0204 */
[----:B------:R-:W-:Y:S02]  /*6a20*/  IMAD.U32 R2, RZ, RZ, UR4 ;  /* 0x00000004ff027e24 */ /* 0x000fe4000f8e00ff */
[----:B------:R-:W-:-:S05]  /*6a30*/  IMAD.U32 R3, RZ, RZ, UR5 ;  /* 0x00000005ff037e24 */ /* 0x000fca000f8e00ff */
[----:B------:R-:W2:Y:S04]  /*6a40*/  LDG.E R0, desc[UR46][R2.64] ;  /* 0x0000002e02007981 */ /* 0x000ea8000c1e1900 */
[----:B------:R-:W2:Y:S02]  /*6a50*/  LDG.E R5, desc[UR46][R2.64+0x4] ;  /* 0x0000042e02057981 */ /* 0x000ea4000c1e1900 */
[----:B--2---:R-:W-:-:S05]  /*6a60*/  IMAD.IADD R0, R5, 0x1, -R0 ;  /* 0x0000000105007824 */ /* 0x004fca00078e0a00 */
[----:B------:R-:W-:Y:S01]  /*6a70*/  R2UR UR4, R0 ;  /* 0x00000000000472ca */ /* 0x000fe200000e0000 */
[----:B------:R-:W-:-:S14]  /*6a80*/  BRA `(.L_x_647) ;  /* 0x0000000000047947 */ /* 0x000fdc0003800000 */
.L_x_648:
[----:B------:R-:W-:-:S05]  /*6a90*/  ULDC UR4, c[0x0][0x8bc] ;  /* 0x00022f0000047ab9 */ /* 0x000fca0000000800 */
.L_x_647:
[----:B-1----:R-:W-:-:S04]  /*6aa0*/  USHF.L.U32 UR5, UR25, 0x7, URZ ;  /* 0x0000000719057899 */ /* 0x002fc8000800063f */
[----:B------:R-:W-:-:S04]  /*6ab0*/  UISETP.GE.AND UP0, UPT, UR5, UR4, UPT ;  /* 0x000000040500728c */ /* 0x000fc8000bf06270 */
[----:B--2---:R-:W-:-:S06]  /*6ac0*/  USEL UR12, UR12, 0xffffffff, !UP0 ;  /* 0xffffffff0c0c7887 */ /* 0x004fcc000c000000 */
        /* <DEDUP_REMOVED lines=10> */
[----:B------:R-:W-:Y:S02]  /*6b70*/  ULDC.64 UR4, c[0x0][0x780] ;  /* 0x0001e00000047ab9 */ /* 0x000fe40000000a00 */
[----:B------:R-:W-:-:S03]  /*6b80*/  UISETP.NE.U32.AND UP1, UPT, UR4, URZ, UPT ;  /* 0x0000003f0400728c */ /* 0x000fc6000bf25070 */
[----:B------:R-:W2:Y:S01]  /*6b90*/  @P0 LDG.E R0, desc[UR46][R2.64] ;  /* 0x0000002e02000981 */ /* 0x000ea2000c1e1900 */
[----:B------:R-:W-:-:S06]  /*6ba0*/  UISETP.NE.AND.EX UP1, UPT, UR5, URZ, UPT, UP1 ;  /* 0x0000003f0500728c */ /* 0x000fcc000bf25310 */
[----:B------:R-:W-:-:S05]  /*6bb0*/  PLOP3.LUT P1, PT, PT, PT, UP1, 0x80, 0x0 ;  /* 0x000000000000781c */ /* 0x000fca0003f2f018 */
[----:B------:R-:W-:Y:S02]  /*6bc0*/  @UP1 ULDC.64 UR4, c[0x0][0x780] ;  /* 0x0001e00000041ab9 */ /* 0x000fe40000000a00 */
[----:B------:R-:W-:-:S06]  /*6bd0*/  @UP1 UIMAD.WIDE UR4, UR12, 0x4, UR4 ;  /* 0x000000040c0418a5 */ /* 0x000fcc000f8e0204 */
[----:B------:R-:W-:Y:S02]  /*6be0*/  IMAD.U32 R4, RZ, RZ, UR4 ;  /* 0x00000004ff047e24 */ /* 0x000fe4000f8e00ff */
[----:B------:R-:W-:-:S05]  /*6bf0*/  IMAD.U32 R5, RZ, RZ, UR5 ;  /* 0x00000005ff057e24 */ /* 0x000fca000f8e00ff */
[----:B------:R-:W3:Y:S01]  /*6c00*/  @P1 LDG.E R4, desc[UR46][R4.64] ;  /* 0x0000002e04041981 */ /* 0x000ee2000c1e1900 */
[----:B------:R-:W-:Y:S01]  /*6c10*/  PLOP3.LUT P2, PT, PT, PT, UP0, 0x80, 0x0 ;  /* 0x000000000000781c */ /* 0x000fe20003f4f008 */
[----:B------:R-:W1:-:S12]  /*6c20*/  S2UR UR19, SR_CTAID.Y ;  /* 0x00000000001379c3 */ /* 0x000e580000002600 */
[----:B--2---:R-:W-:-:S13]  /*6c30*/  @P2 R2UR UR4, R0 ;  /* 0x00000000000422ca */ /* 0x004fda00000e0000 */
[----:B------:R-:W-:-:S04]  /*6c40*/  @UP0 ULEA UR4, UR12, UR4, 0x6 ;  /* 0x000000040c040291 */ /* 0x000fc8000f8e303f */
[----:B------:R-:W-:-:S04]  /*6c50*/  @UP0 USHF.R.S32.HI UR5, URZ, 0x1f, UR4 ;  /* 0x0000001f3f050899 */ /* 0x000fc80008011404 */
[----:B------:R-:W-:-:S03]  /*6c60*/  @UP0 ULEA.HI UR5, UR5, UR4, URZ, 0x6 ;  /* 0x0000000405050291 */ /* 0x000fc6000f8f303f */
[----:B------:R-:W-:Y:S01]  /*6c70*/  ULDC UR4, c[0x0][0x280] ;  /* 0x0000a00000047ab9 */ /* 0x000fe20000000800 */
[----:B------:R-:W-:Y:S01]  /*6c80*/  @UP0 USHF.R.S32.HI UR5, URZ, 0x6, UR5 ;  /* 0x000000063f050899 */ /* 0x000fe20008011405 */
[----:B---3--:R-:W-:Y:S01]  /*6c90*/  @P1 R2UR UR4, R4 ;  /* 0x00000000040412ca */ /* 0x008fe200000e0000 */
[----:B-1----:R-:W-:-:S14]  /*6ca0*/  @P1 BRA `(.L_x_649) ;  /* 0x0000000000181947 */ /* 0x002fdc0003800000 */
[----:B------:R-:W-:Y:S05]  /*6cb0*/  @!P0 BRA `(.L_x_649) ;  /* 0x0000000000148947 */ /* 0x000fea0003800000 */
[----:B------:R-:W2:Y:S04]  /*6cc0*/  LDG.E R4, desc[UR46][R2.64] ;  /* 0x0000002e02047981 */ /* 0x000ea8000c1e1900 */
[----:B------:R-:W3:Y:S01]  /*6cd0*/  LDG.E R0, desc[UR46][R2.64+0x4] ;  /* 0x0000042e02007981 */ /* 0x000ee2000c1e1900 */
[----:B--2---:R-:W-:Y:S02]  /*6ce0*/  R2UR UR6, R4 ;  /* 0x00000000040672ca */ /* 0x004fe400000e0000 */
[----:B---3--:R-:W-:-:S13]  /*6cf0*/  R2UR UR4, R0 ;  /* 0x00000000000472ca */ /* 0x008fda00000e0000 */
[----:B------:R-:W-:-:S12]  /*6d00*/  UIADD3 UR4, -UR6, UR4, URZ ;  /* 0x0000000406047290 */ /* 0x000fd8000fffe13f */
.L_x_649:
[----:B------:R-:W-:Y:S02]  /*6d10*/  UISETP.GE.AND UP1, UPT, UR4, 0x1, UPT ;  /* 0x000000010400788c */ /* 0x000fe4000bf26270 */
[----:B------:R-:W-:Y:S01]  /*6d20*/  @UP0 UIMAD UR5, UR5, 0x1800, URZ ;  /* 0x00001800050508a4 */ /* 0x000fe2000f8e023f */
[----:B------:R-:W-:Y:S01]  /*6d30*/  UMOV UR6, URZ ;  /* 0x0000003f00067c82 */ /* 0x000fe20008000000 */
[----:B------:R-:W-:Y:S02]  /*6d40*/  UMOV UR7, URZ ;  /* 0x0000003f00077c82 */ /* 0x000fe40008000000 */
[----:B------:R-:W-:Y:S01]  /*6d50*/  PLOP3.LUT P0, PT, PT, PT, UP1, 0x80, 0x0 ;  /* 0x000000000000781c */ /* 0x000fe20003f0f018 */
[----:B------:R-:W-:Y:S02]  /*6d60*/  @UP0 USHF.R.S32.HI UR8, URZ, 0x1f, UR5 ;  /* 0x0000001f3f080899 */ /* 0x000fe40008011405 */
[----:B------:R-:W-:Y:S01]  /*6d70*/  USHF.R.S32.HI UR20, URZ, 0x1f, UR19 ;  /* 0x0000001f3f147899 */ /* 0x000fe20008011413 */
[----:B------:R-:W-:-:S04]  /*6d80*/  @UP0 UMOV UR6, UR5 ;  /* 0x0000000500060c82 */ /* 0x000fc80008000000 */
[----:B------:R-:W-:-:S05]  /*6d90*/  @UP0 UMOV UR7, UR8 ;  /* 0x0000000800070c82 */ /* 0x000fca0008000000 */
[----:B------:R-:W-:Y:S05]  /*6da0*/  @!P0 BRA `(.L_x_605) ;  /* 0x0000003c00048947 */ /* 0x000fea0003800000 */
[----:B------:R-:W1:Y:S01]  /*6db0*/  S2R R0, SR_TID.X ;  /* 0x0000000000007919 */ /* 0x000e620000002100 */
[----:B------:R-:W-:Y:S01]  /*6dc0*/  ULDC.64 UR10, c[0x0][0x2d8] ;  /* 0x0000b600000a7ab9 */ /* 0x000fe20000000a00 */
[----:B------:R-:W-:Y:S02]  /*6dd0*/  UIADD3 UR5, UR4, 0x3f, URZ ;  /* 0x0000003f04057890 */ /* 0x000fe4000fffe03f */
[----:B------:R-:W-:Y:S02]  /*6de0*/  UIMAD UR8, UR20, UR10, URZ ;  /* 0x0000000a140872a4 */ /* 0x000fe4000f8e023f */
[----:B------:R-:W-:Y:S02]  /*6df0*/  UISETP.GE.AND UP1, UPT, UR4, 0x41, UPT ;  /* 0x000000410400788c */ /* 0x000fe4000bf26270 */
[----:B------:R-:W-:Y:S02]  /*6e00*/  USHF.R.S32.HI UR4, URZ, 0x1f, UR5 ;  /* 0x0000001f3f047899 */ /* 0x000fe40008011405 */
[----:B------:R-:W-:-:S02]  /*6e10*/  UIMAD UR9, UR19, UR11, UR8 ;  /* 0x0000000b130972a4 */ /* 0x000fc4000f8e0208 */
[----:B------:R-:W-:Y:S01]  /*6e20*/  USHF.R.S32.HI UR8, URZ, 0x1f, UR12 ;  /* 0x0000001f3f087899 */ /* 0x000fe2000801140c */
[----:B------:R-:W-:Y:S01]  /*6e30*/  PLOP3.LUT P1, PT, PT, PT, UP1, 0x80, 0x0 ;  /* 0x000000000000781c */ /* 0x000fe20003f2f018 */
[----:B------:R-:W-:Y:S02]  /*6e40*/  UIMAD.WIDE.U32 UR14, UR19, UR10, URZ ;  /* 0x0000000a130e72a5 */ /* 0x000fe4000f8e003f */
[----:B------:R-:W-:Y:S02]  /*6e50*/  ULEA.HI UR4, UR4, UR5, URZ, 0x6 ;  /* 0x0000000504047291 */ /* 0x000fe4000f8f303f */
[----:B------:R-:W-:Y:S02]  /*6e60*/  USEL UR13, UR8, URZ, !UP0 ;  /* 0x0000003f080d7287 */ /* 0x000fe4000c000000 */
[----:B------:R-:W-:Y:S02]  /*6e70*/  UIADD3 UR8, UP2, UR6, UR14, URZ ;  /* 0x0000000e06087290 */ /* 0x000fe4000ff5e03f */
[----:B------:R-:W-:-:S02]  /*6e80*/  UIADD3 UR5, UR15, UR9, URZ ;  /* 0x000000090f057290 */ /* 0x000fc4000fffe03f */
[----:B------:R-:W-:Y:S01]  /*6e90*/  USHF.R.S32.HI UR4, URZ, 0x6, UR4 ;  /* 0x000000063f047899 */ /* 0x000fe20008011404 */
[----:B------:R-:W-:Y:S01]  /*6ea0*/  ULDC UR10, c[0x0][0x288] ;  /* 0x0000a200000a7ab9 */ /* 0x000fe20000000800 */
[----:B------:R-:W-:Y:S01]  /*6eb0*/  USEL UR18, UR12, URZ, !UP0 ;  /* 0x0000003f0c127287 */ /* 0x000fe2000c000000 */
[----:B------:R-:W-:Y:S01]  /*6ec0*/  ULDC.64 UR16, c[0x0][0x2e0] ;  /* 0x0000b80000107ab9 */ /* 0x000fe20000000a00 */
[----:B------:R-:W-:Y:S02]  /*6ed0*/  UIMAD UR12, UR12, UR10, URZ ;  /* 0x0000000a0c0c72a4 */ /* 0x000fe4000f8e023f */
[----:B------:R-:W-:Y:S01]  /*6ee0*/  UIADD3.X UR9, UR7, UR5, URZ, UP2, !UPT ;  /* 0x0000000507097290 */ /* 0x000fe200097fe43f */
[----:B-1----:R-:W-:Y:S01]  /*6ef0*/  LOP3.LUT R0, R0, 0x1f, RZ, 0xc0, !PT ;  /* 0x0000001f00007812 */ /* 0x002fe200078ec0ff */
[----:B------:R-:W-:Y:S01]  /*6f00*/  ULDC UR11, c[0x0][0x760] ;  /* 0x0001d800000b7ab9 */ /* 0x000fe20000000800 */
[----:B------:R-:W-:Y:S02]  /*6f10*/  UIMAD UR13, UR13, UR16, URZ ;  /* 0x000000100d0d72a4 */ /* 0x000fe4000f8e023f */
[----:B------:R-:W-:-:S02]  /*6f20*/  UISETP.LT.AND UP2, UPT, UR4, 0x1, UPT ;  /* 0x000000010400788c */ /* 0x000fc4000bf41270 */
[----:B------:R-:W-:Y:S02]  /*6f30*/  UIMAD UR10, UR10, UR11, URZ ;  /* 0x0000000b0a0a72a4 */ /* 0x000fe4000f8e023f */
[----:B------:R-:W-:Y:S02]  /*6f40*/  UIADD3 UR11, UP0, UR12, UR19, URZ ;  /* 0x000000130c0b7290 */ /* 0x000fe4000ff1e03f */
[----:B------:R-:W-:Y:S02]  /*6f50*/  UIMAD UR13, UR18, UR17, UR13 ;  /* 0x00000011120d72a4 */ /* 0x000fe4000f8e020d */
[----:B------:R-:W-:Y:S02]  /*6f60*/  USEL UR19, UR4, 0x1, !UP2 ;  /* 0x0000000104137887 */ /* 0x000fe4000d000000 */
[----:B------:R-:W-:Y:S01]  /*6f70*/  UIMAD.WIDE.U32 UR8, UR18, UR16, UR8 ;  /* 0x00000010120872a5 */ /* 0x000fe2000f8e0008 */
[----:B------:R-:W-:Y:S01]  /*6f80*/  ELECT P0, URZ, PT ;  /* 0x00000000003f782f */ /* 0x000fe20003800000 */
[----:B------:R-:W-:-:S02]  /*6f90*/  ULEA.HI.X.SX32 UR12, UR12, UR20, 0x1, UP0 ;  /* 0x000000140c0c7291 */ /* 0x000fc400080f0e3f */
[----:B------:R-:W-:Y:S02]  /*6fa0*/  ULOP3.LUT UR32, UR19, 0x1, URZ, 0xc0, !UPT ;  /* 0x0000000113207892 */ /* 0x000fe4000f8ec03f */
[----:B------:R-:W-:Y:S01]  /*6fb0*/  UIADD3 UR27, UR9, UR13, URZ ;  /* 0x0000000d091b7290 */ /* 0x000fe2000fffe03f */
[----:B------:R-:W-:Y:S01]  /*6fc0*/  UMOV UR4, URZ ;  /* 0x0000003f00047c82 */ /* 0x000fe20008000000 */
[----:B------:R-:W-:Y:S10]  /*6fd0*/  @!P1 BRA `(.L_x_650) ;  /* 0x0000000800bc9947 */ /* 0x000ff40003800000 */
[----:B------:R-:W-:Y:S01]  /*6fe0*/  UMOV UR15, UR5 ;  /* 0x00000005000f7c82 */ /* 0x000fe20008000000 */
[----:B------:R-:W-:Y:S01]  /*6ff0*/  ULDC.64 UR4, c[0x0][0x2c0] ;  /* 0x0000b00000047ab9 */ /* 0x000fe20000000a00 */
[----:B------:R-:W-:-:S04]  /*7000*/  UIMAD.WIDE.U32 UR16, UR18, UR16, UR14 ;  /* 0x00000010121072a5 */ /* 0x000fc8000f8e000e */
[----:B------:R-:W-:-:S04]  /*7010*/  UIADD3 UR23, UP0, UR6, UR16, URZ ;  /* 0x0000001006177290 */ /* 0x000fc8000ff1e03f */
[----:B------:R-:W-:Y:S02]  /*7020*/  UIADD3.X UR6, UR7, UR13, UR17, UP0, !UPT ;  /* 0x0000000d07067290 */ /* 0x000fe400087fe411 */
[----:B------:R-:W-:Y:S02]  /*7030*/  ULEA UR22, UP0, UR23, UR4, 0x2 ;  /* 0x0000000417167291 */ /* 0x000fe4000f80103f */
[----:B------:R-:W-:Y:S02]  /*7040*/  UIADD3 UR13, UR19, -UR32, URZ ;  /* 0x80000020130d7290 */ /* 0x000fe4000fffe03f */
[----:B------:R-:W-:Y:S02]  /*7050*/  ULEA.HI.X UR23, UR23, UR5, UR6, 0x2, UP0 ;  /* 0x0000000517177291 */ /* 0x000fe400080f1406 */
[----:B------:R-:W-:Y:S02]  /*7060*/  UIADD3 UR18, UP0, UR22, 0x3000, URZ ;  /* 0x0000300016127890 */ /* 0x000fe4000ff1e03f */
[----:B------:R-:W-:-:S02]  /*7070*/  UIADD3 UR20, UP1, UR22, 0x6000, URZ ;  /* 0x0000600016147890 */ /* 0x000fc4000ff3e03f */
[----:B------:R-:W-:Y:S02]  /*7080*/  UIADD3 UR22, UP2, UR22, 0x9000, URZ ;  /* 0x0000900016167890 */ /* 0x000fe4000ff5e03f */
[----:B------:R-:W-:Y:S02]  /*7090*/  UIADD3.X UR19, URZ, UR23, URZ, UP0, !UPT ;  /* 0x000000173f137290 */ /* 0x000fe400087fe43f */
[----:B------:R-:W-:Y:S02]  /*70a0*/  UIADD3.X UR21, URZ, UR23, URZ, UP1, !UPT ;  /* 0x000000173f157290 */ /* 0x000fe40008ffe43f */
[----:B------:R-:W-:Y:S01]  /*70b0*/  UIADD3.X UR23, URZ, UR23, URZ, UP2, !UPT ;  /* 0x000000173f177290 */ /* 0x000fe200097fe43f */
[----:B------:R-:W-:Y:S01]  /*70c0*/  UMOV UR5, URZ ;  /* 0x0000003f00057c82 */ /* 0x000fe20008000000 */
[----:B------:R-:W-:-:S10]  /*70d0*/  UMOV UR4, URZ ;  /* 0x0000003f00047c82 */ /* 0x000fd40008000000 */
.L_x_675:
        /* <DEDUP_REMOVED lines=17> */
.L_x_653:
[----:B------:R-:W2:Y:S04]  /*71f0*/  LDG.E.STRONG.GPU R4, desc[UR46][R2.64] ;  /* 0x0000002e02047981 */ /* 0x000ea8000c1ef900 */
[----:B--2---:R-:W-:Y:S01]  /*7200*/  CCTL.IVALL ;  /* 0x00000000ff00798f */ /* 0x004fe20002000000 */
[----:B------:R-:W-:Y:S05]  /*7210*/  YIELD ;  /* 0x0000000000007946 */ /* 0x000fea0003800000 */
[----:B------:R-:W-:-:S13]  /*7220*/  ISETP.NE.AND P2, PT, R4, UR25, PT ;  /* 0x0000001904007c0c */ /* 0x000fda000bf45270 */
[----:B------:R-:W-:Y:S05]  /*7230*/  @P2 BRA `(.L_x_653) ;  /* 0xfffffffc00ec2947 */ /* 0x000fea000383ffff */
.L_x_652:
[----:B------:R-:W-:Y:S05]  /*7240*/  BSYNC B0 ;  /* 0x0000000000007941 */ /* 0x000fea0003800000 */
.L_x_651:
[----:B------:R-:W-:-:S03]  /*7250*/  UMOV UR16, 0xffffffff ;  /* 0xffffffff00107882 */ /* 0x000fc60000000000 */
[----:B------:R-:W-:Y:S05]  /*7260*/  BRA.DIV UR16, `(.L_x_654) ;  /* 0x0000003a10407947 */ /* 0x000fea000b800000 */
[----:B------:R-:W-:Y:S01]  /*7270*/  NOP ;  /* 0x0000000000007918 */ /* 0x000fe20000000000 */
.L_x_722:
        /* <DEDUP_REMOVED lines=19> */
.L_x_656:
[----:B------:R-:W-:Y:S05]  /*73b0*/  BSYNC B0 ;  /* 0x0000000000007941 */ /* 0x000fea0003800000 */
.L_x_655:
        /* <DEDUP_REMOVED lines=13> */
.L_x_658:
[----:B------:R-:W-:Y:S05]  /*7490*/  BSYNC B0 ;  /* 0x0000000000007941 */ /* 0x000fea0003800000 */
.L_x_657:
[----:B------:R-:W-:Y:S06]  /*74a0*/  BAR.ARV 0xa, 0xa0 ;  /* 0x0282800000007b1d */ /* 0x000fec0000002000 */
[----:B------:R-:W-:Y:S04]  /*74b0*/  BSSY B0, `(.L_x_659) ;  /* 0x0000003000007945 */ /* 0x000fe80003800000 */
[----:B------:R-:W-:Y:S05]  /*74c0*/  @!P0 BRA `(.L_x_660) ;  /* 0x0000000000048947 */ /* 0x000fea0003800000 */
[----:B------:R-:W-:-:S04]  /*74d0*/  DEPBAR.LE SB0, 0x0 ;  /* 0x000080000000791a */ /* 0x000fc80000000000 */
.L_x_660:
[----:B------:R-:W-:Y:S05]  /*74e0*/  BSYNC B0 ;  /* 0x0000000000007941 */ /* 0x000fea0003800000 */
.L_x_659:
        /* <DEDUP_REMOVED lines=19> */
.L_x_662:
[----:B------:R-:W-:Y:S05]  /*7620*/  BSYNC B0 ;  /* 0x0000000000007941 */ /* 0x000fea0003800000 */
.L_x_661:
        /* <DEDUP_REMOVED lines=9> */
.L_x_665:
[----:B------:R-:W2:Y:S04]  /*76c0*/  LDG.E.STRONG.GPU R4, desc[UR46][R2.64] ;  /* 0x0000002e02047981 */ /* 0x000ea8000c1ef900 */
[----:B--2---:R-:W-:Y:S01]  /*76d0*/  CCTL.IVALL ;  /* 0x00000000ff00798f */ /* 0x004fe20002000000 */
[----:B------:R-:W-:Y:S05]  /*76e0*/  YIELD ;  /* 0x0000000000007946 */ /* 0x000fea0003800000 */
[----:B------:R-:W-:-:S13]  /*76f0*/  ISETP.NE.AND P2, PT, R4, UR25, PT ;  /* 0x0000001904007c0c */ /* 0x000fda000bf45270 */
[----:B------:R-:W-:Y:S05]  /*7700*/  @P2 BRA `(.L_x_665) ;  /* 0xfffffffc00ec2947 */ /* 0x000fea000383ffff */
.L_x_664:
[----:B------:R-:W-:Y:S05]  /*7710*/  BSYNC B0 ;  /* 0x0000000000007941 */ /* 0x000fea0003800000 */
.L_x_663:
[----:B------:R-:W-:-:S03]  /*7720*/  UMOV UR6, 0xffffffff ;  /* 0xffffffff00067882 */ /* 0x000fc60000000000 */
[----:B------:R-:W-:Y:S05]  /*7730*/  BRA.DIV UR6, `(.L_x_666) ;  /* 0x0000003606287947 */ /* 0x000fea000b800000 */
[----:B------:R-:W-:Y:S01]  /*7740*/  NOP ;  /* 0x0000000000007918 */ /* 0x000fe20000000000 */
.L_x_725:
        /* <DEDUP_REMOVED lines=13> */
.L_x_668:
[----:B------:R-:W-:Y:S05]  /*7820*/  BSYNC B0 ;  /* 0x0000000000007941 */ /* 0x000fea0003800000 */
.L_x_667:
        /* <DEDUP_REMOVED lines=13> */
.L_x_670:
[----:B------:R-:W-:Y:S05]  /*7900*/  BSYNC B0 ;  /* 0x0000000000007941 */ /* 0x000fea0003800000 */
.L_x_669:
[----:B------:R-:W-:Y:S06]  /*7910*/  BAR.ARV 0xa, 0xa0 ;  /* 0x0282800000007b1d */ /* 0x000fec0000002000 */
[----:B------:R-:W-:Y:S04]  /*7920*/  BSSY B0, `(.L_x_671) ;  /* 0x0000003000007945 */ /* 0x000fe80003800000 */
[----:B------:R-:W-:Y:S05]  /*7930*/  @!P0 BRA `(.L_x_672) ;  /* 0x0000000000048947 */ /* 0x000fea0003800000 */
[----:B------:R-:W-:-:S04]  /*7940*/  DEPBAR.LE SB0, 0x0 ;  /* 0x000080000000791a */ /* 0x000fc80000000000 */
.L_x_672:
[----:B------:R-:W-:Y:S05]  /*7950*/  BSYNC B0 ;  /* 0x0000000000007941 */ /* 0x000fea0003800000 */
.L_x_671:
        /* <DEDUP_REMOVED lines=19> */
.L_x_674:
[----:B------:R-:W-:Y:S05]  /*7a90*/  BSYNC B0 ;  /* 0x0000000000007941 */ /* 0x000fea0003800000 */
.L_x_673:
[----:B------:R-:W-:Y:S02]  /*7aa0*/  UIADD3 UR4, UR4, 0x2, URZ ;  /* 0x0000000204047890 */ /* 0x000fe4000fffe03f */
[----:B------:R-:W-:Y:S01]  /*7ab0*/  UIADD3 UR5, UR5, 0x1, URZ ;  /* 0x0000000105057890 */ /* 0x000fe2000fffe03f */
[----:B------:R-:W-:Y:S11]  /*7ac0*/  @P1 BRA `(.L_x_675) ;  /* 0xfffffff400841947 */ /* 0x000ff6000383ffff */
.L_x_650:
        /* <DEDUP_REMOVED lines=13> */
.L_x_678:
[----:B------:R-:W2:Y:S04]  /*7ba0*/  LDG.E.STRONG.GPU R0, desc[UR46][R2.64] ;  /* 0x0000002e02007981 */ /* 0x000ea8000c1ef900 */
[----:B--2---:R-:W-:Y:S01]  /*7bb0*/  CCTL.IVALL ;  /* 0x00000000ff00798f */ /* 0x004fe20002000000 */
[----:B------:R-:W-:Y:S05]  /*7bc0*/  YIELD ;  /* 0x0000000000007946 */ /* 0x000fea0003800000 */
[----:B------:R-:W-:-:S13]  /*7bd0*/  ISETP.NE.AND P1, PT, R0, UR25, PT ;  /* 0x0000001900007c0c */ /* 0x000fda000bf25270 */
[----:B------:R-:W-:Y:S05]  /*7be0*/  @P1 BRA `(.L_x_678) ;  /* 0xfffffffc00ec1947 */ /* 0x000fea000383ffff */
.L_x_677:
[----:B------:R-:W-:Y:S05]  /*7bf0*/  BSYNC B0 ;  /* 0x0000000000007941 */ /* 0x000fea0003800000 */
.L_x_676:
[----:B------:R-:W-:-:S03]  /*7c00*/  UMOV UR5, 0xffffffff ;  /* 0xffffffff00057882 */ /* 0x000fc60000000000 */
[----:B------:R-:W-:Y:S05]  /*7c10*/  BRA.DIV UR5, `(.L_x_679) ;  /* 0x00000032050c7947 */ /* 0x000fea000b800000 */
[----:B------:R-:W-:Y:S01]  /*7c20*/  NOP ;  /* 0x0000000000007918 */ /* 0x000fe20000000000 */
.L_x_728:
        /* <DEDUP_REMOVED lines=22> */
.L_x_681:
[----:B------:R-:W-:Y:S05]  /*7d90*/  BSYNC B0 ;  /* 0x0000000000007941 */ /* 0x000fea0003800000 */
.L_x_680:
[----:B------:R-:W-:Y:S06]  /*7da0*/  BAR.SYNC.DEFER_BLOCKING 0xe, 0xa0 ;  /* 0x0382800000007b1d */ /* 0x000fec0000010000 */
[----:B------:R-:W-:Y:S04]  /*7db0*/  BSSY B0, `(.L_x_682) ;  /* 0x0000013000007945 */ /* 0x000fe80003800000 */
[----:B------:R-:W-:Y:S05]  /*7dc0*/  @!P0 BRA `(.L_x_683) ;  /* 0x0000000000448947 */ /* 0x000fea0003800000 */
[----:B------:R-:W1:Y:S01]  /*7dd0*/  S2UR UR14, SR_CgaCtaId ;  /* 0x00000000000e79c3 */ /* 0x000e620000008800 */
[----:B------:R-:W-:Y:S01]  /*7de0*/  R2UR UR5, R6 ;  /* 0x00000000060572ca */ /* 0x000fe200000e0000 */
[----:B------:R-:W-:Y:S01]  /*7df0*/  UMOV UR13, 0x400 ;  /* 0x00000400000d7882 */ /* 0x000fe20000000000 */
[----:B------:R-:W-:-:S11]  /*7e00*/  ULDC.64 UR6, c[0x0][0x2c0] ;  /* 0x0000b00000067ab9 */ /* 0x000fd60000000a00 */
[----:B------:R-:W-:-:S04]  /*7e10*/  UIADD3 UR5, UR5, 0xc00, URZ ;  /* 0x00000c0005057890 */ /* 0x000fc8000fffe03f */
[----:B------:R-:W-:-:S04]  /*7e20*/  UIADD3 UR15, UP0, UR5, UR8, URZ ;  /* 0x00000008050f7290 */ /* 0x000fc8000ff1e03f */
[----:B------:R-:W-:Y:S02]  /*7e30*/  ULEA.HI.X.SX32 UR5, UR5, UR27, 0x1, UP0 ;  /* 0x0000001b05057291 */ /* 0x000fe400080f0e3f */
[----:B-1----:R-:W-:Y:S02]  /*7e40*/  ULEA UR13, UR14, UR13, 0x18 ;  /* 0x0000000d0e0d7291 */ /* 0x002fe4000f8ec03f */
[----:B------:R-:W-:Y:S02]  /*7e50*/  ULEA UR6, UP0, UR15, UR6, 0x2 ;  /* 0x000000060f067291 */ /* 0x000fe4000f80103f */
[----:B------:R-:W-:Y:S02]  /*7e60*/  UIADD3 UR13, UR13, 0xf000, URZ ;  /* 0x0000f0000d0d7890 */ /* 0x000fe4000fffe03f */
[----:B------:R-:W-:Y:S01]  /*7e70*/  ULEA.HI.X UR7, UR15, UR7, UR5, 0x2, UP0 ;  /* 0x000000070f077291 */ /* 0x000fe200080f1405 */
[----:B------:R-:W-:Y:S02]  /*7e80*/  UMOV UR14, 0x0 ;  /* 0x00000000000e7882 */ /* 0x000fe40000000000 */
[----:B------:R-:W-:Y:S01]  /*7e90*/  UMOV UR5, 0x300 ;  /* 0x0000030000057882 */ /* 0x000fe20000000000 */
[----:B------:R-:W-:-:S05]  /*7ea0*/  UMOV UR15, 0x14f00000 ;  /* 0x14f00000000f7882 */ /* 0x000fca0000000000 */
[----:B------:R1:W-:Y:S01]  /*7eb0*/  UBLKRED.G.S.ADD.F32.RN [UR6], [UR13], UR5, desc[UR14] ;  /* 0x00000e060d0073bb */ /* 0x0003e200080a1405 */
[----:B------:R0:W-:Y:S01]  /*7ec0*/  UTMACMDFLUSH ;  /* 0x00000000000079b7 */ /* 0x0001e20000000000 */
[----:B-1----:R-:W-:-:S04]  /*7ed0*/  DEPBAR.LE SB0, 0x1 ;  /* 0x000080400000791a */ /* 0x002fc80000000000 */
.L_x_683:
[----:B------:R-:W-:Y:S05]  /*7ee0*/  BSYNC B0 ;  /* 0x0000000000007941 */ /* 0x000fea0003800000 */
.L_x_682:
[----:B------:R-:W-:Y:S06]  /*7ef0*/  BAR.ARV 0xa, 0xa0 ;  /* 0x0282800000007b1d */ /* 0x000fec0000002000 */
[----:B------:R-:W-:Y:S04]  /*7f00*/  BSSY B0, `(.L_x_684) ;  /* 0x0000003000007945 */ /* 0x000fe80003800000 */
[----:B------:R-:W-:Y:S05]  /*7f10*/  @!P0 BRA `(.L_x_685) ;  /* 0x0000000000048947 */ /* 0x000fea0003800000 */
[----:B------:R-:W-:-:S04]  /*7f20*/  DEPBAR.LE SB0, 0x0 ;  /* 0x000080000000791a */ /* 0x000fc80000000000 */
.L_x_685:
[----:B------:R-:W-:Y:S05]  /*7f30*/  BSYNC B0 ;  /* 0x0000000000007941 */ /* 0x000fea0003800000 */
.L_x_684:
        /* <DEDUP_REMOVED lines=19> */
.L_x_645:
        /* <DEDUP_REMOVED lines=13> */
.L_x_686:
        /* <DEDUP_REMOVED lines=14> */
.L_x_688:
[----:B------:R-:W-:-:S05]  /*8220*/  ULDC UR4, c[0x0][0x8bc] ;  /* 0x00022f0000047ab9 */ /* 0x000fca0000000800 */
.L_x_687:
        /* <DEDUP_REMOVED lines=56> */
.L_x_690:
        /* <DEDUP_REMOVED lines=63> */
.L_x_729:
        /* <DEDUP_REMOVED lines=13> */
.L_x_693:
        /* <DEDUP_REMOVED lines=125> */
.L_x_704:
[----:B------:R-:W-:-:S04]  /*9240*/  SHF.L.U32 R21, R9, 0x1f, RZ ;  /* 0x0000001f09157819 */ /* 0x000fc800000006ff */
[----:B-1----:R-:W1:Y:S02]  /*9250*/  SYNCS.PHASECHK.TRANS64.TRYWAIT P1, [R0+URZ+0x26840], R21 ;  /* 0x02684015000075a7 */ /* 0x002e64000802017f */
[----:B-12---:R-:W-:Y:S05]  /*9260*/  @!P1 BRA `(.L_x_696) ;  /* 0x0000001800a89947 */ /* 0x006fea0003800000 */
.L_x_730:
[----:B------:R-:W-:Y:S05]  /*9270*/  @P0 BRA `(.L_x_697) ;  /* 0x0000000000140947 */ /* 0x000fea0003800000 */
[----:B------:R-:W-:Y:S01]  /*9280*/  ISETP.NE.AND P1, PT, R16, RZ, PT ;  /* 0x000000ff1000720c */ /* 0x000fe20003f25270 */
[----:B------:R-:W-:-:S04]  /*9290*/  IMAD.MOV.U32 R3, RZ, RZ, 0x3100 ;  /* 0x00003100ff037424 */ /* 0x000fc800078e00ff */
[----:B------:R2:W-:Y:S08]  /*92a0*/  SYNCS.ARRIVE.TRANS64 RZ, [R0+URZ+0x26830], R3 ;  /* 0x0268300300ff79a7 */ /* 0x0005f0000800003f */
[----:B------:R-:W-:Y:S05]  /*92b0*/  @!P1 BRA `(.L_x_697) ;  /* 0x0000000000049947 */ /* 0x000fea0003800000 */
[----:B------:R-:W-:Y:S01]  /*92c0*/  BPT.TRAP 0x1 ;  /* 0x000000040000795c */ /* 0x000fe20000300000 */
.L_x_697:
        /* <DEDUP_REMOVED lines=43> */
.L_x_731:
[----:B------:R-:W-:Y:S05]  /*9580*/  @P0 BRA `(.L_x_699) ;  /* 0x0000000000140947 */ /* 0x000fea0003800000 */
[----:B------:R-:W-:Y:S01]  /*9590*/  ISETP.NE.AND P1, PT, R16, RZ, PT ;  /* 0x000000ff1000720c */ /* 0x000fe20003f25270 */
[----:B------:R-:W-:-:S04]  /*95a0*/  IMAD.MOV.U32 R3, RZ, RZ, 0x3100 ;  /* 0x00003100ff037424 */ /* 0x000fc800078e00ff */
[----:B------:R3:W-:Y:S08]  /*95b0*/  SYNCS.ARRIVE.TRANS64 RZ, [R0+URZ+0x26818], R3 ;  /* 0x0268180300ff79a7 */ /* 0x0007f0000800003f */
[----:B------:R-:W-:Y:S05]  /*95c0*/  @!P1 BRA `(.L_x_699) ;  /* 0x0000000000049947 */ /* 0x000fea0003800000 */
[----:B------:R-:W-:Y:S01]  /*95d0*/  BPT.TRAP 0x1 ;  /* 0x000000040000795c */ /* 0x000fe20000300000 */
.L_x_699:
        /* <DEDUP_REMOVED lines=36> */
.L_x_732:
        /* <DEDUP_REMOVED lines=9> */
.L_x_701:
        /* <DEDUP_REMOVED lines=38> */
.L_x_734:
[----:B------:R-:W-:Y:S05]  /*9b10*/  @P0 BRA `(.L_x_703) ;  /* 0x0000000000140947 */ /* 0x000fea0003800000 */
[----:B------:R-:W-:Y:S01]  /*9b20*/  ISETP.NE.AND P1, PT, R16, RZ, PT ;  /* 0x000000ff1000720c */ /* 0x000fe20003f25270 */
[----:B-1----:R-:W-:-:S04]  /*9b30*/  IMAD.MOV.U32 R5, RZ, RZ, 0x3100 ;  /* 0x00003100ff057424 */ /* 0x002fc800078e00ff */
[----:B------:R2:W-:Y:S08]  /*9b40*/  SYNCS.ARRIVE.TRANS64 RZ, [R0+URZ+0x26810], R5 ;  /* 0x0268100500ff79a7 */ /* 0x0005f0000800003f */
[----:B------:R-:W-:Y:S05]  /*9b50*/  @!P1 BRA `(.L_x_703) ;  /* 0x0000000000049947 */ /* 0x000fea0003800000 */
[----:B------:R-:W-:Y:S01]  /*9b60*/  BPT.TRAP 0x1 ;  /* 0x000000040000795c */ /* 0x000fe20000300000 */
.L_x_703:
        /* <DEDUP_REMOVED lines=37> */
.L_x_695:
[----:B------:R-:W-:-:S13]  /*9dc0*/  ISETP.NE.AND P1, PT, R13, RZ, PT ;  /* 0x000000ff0d00720c */ /* 0x000fda0003f25270 */
[----:B------:R-:W-:Y:S05]  /*9dd0*/  @!P1 BRA `(.L_x_694) ;  /* 0x0000000400689947 */ /* 0x000fea0003800000 */
[----:B------:R-:W-:-:S04]  /*9de0*/  SHF.L.U32 R7, R9, 0x1f, RZ ;  /* 0x0000001f09077819 */ /* 0x000fc800000006ff */
[----:B------:R-:W1:Y:S02]  /*9df0*/  SYNCS.PHASECHK.TRANS64.TRYWAIT P1, [R0+URZ+0x26840], R7 ;  /* 0x02684007000075a7 */ /* 0x000e64000802017f */
[----:B-1----:R-:W-:Y:S05]  /*9e00*/  @!P1 BRA `(.L_x_705) ;  /* 0x0000001000149947 */ /* 0x002fea0003800000 */
.L_x_735:
[----:B------:R-:W-:Y:S05]  /*9e10*/  @P0 BRA `(.L_x_706) ;  /* 0x0000000000140947 */ /* 0x000fea0003800000 */
[----:B------:R-:W-:Y:S01]  /*9e20*/  ISETP.NE.AND P1, PT, R16, RZ, PT ;  /* 0x000000ff1000720c */ /* 0x000fe20003f25270 */
[----:B------:R-:W-:-:S04]  /*9e30*/  IMAD.MOV.U32 R5, RZ, RZ, 0x3100 ;  /* 0x00003100ff057424 */ /* 0x000fc800078e00ff */
[----:B------:R2:W-:Y:S08]  /*9e40*/  SYNCS.ARRIVE.TRANS64 RZ, [R0+URZ+0x26830], R5 ;  /* 0x0268300500ff79a7 */ /* 0x0005f0000800003f */
[----:B------:R-:W-:Y:S05]  /*9e50*/  @!P1 BRA `(.L_x_706) ;  /* 0x0000000000049947 */ /* 0x000fea0003800000 */
[----:B------:R-:W-:Y:S01]  /*9e60*/  BPT.TRAP 0x1 ;  /* 0x000000040000795c */ /* 0x000fe20000300000 */
.L_x_706:
        /* <DEDUP_REMOVED lines=41> */
.L_x_736:
[----:B------:R-:W-:Y:S05]  /*a100*/  @P0 BRA `(.L_x_708) ;  /* 0x0000000000140947 */ /* 0x000fea0003800000 */
[----:B------:R-:W-:Y:S01]  /*a110*/  ISETP.NE.AND P0, PT, R16, RZ, PT ;  /* 0x000000ff1000720c */ /* 0x000fe20003f05270 */
[----:B------:R-:W-:-:S04]  /*a120*/  IMAD.MOV.U32 R5, RZ, RZ, 0x3100 ;  /* 0x00003100ff057424 */ /* 0x000fc800078e00ff */
[----:B------:R3:W-:Y:S08]  /*a130*/  SYNCS.ARRIVE.TRANS64 RZ, [R0+URZ+0x26818], R5 ;  /* 0x0268180500ff79a7 */ /* 0x0007f0000800003f */
[----:B------:R-:W-:Y:S05]  /*a140*/  @!P0 BRA `(.L_x_708) ;  /* 0x0000000000048947 */ /* 0x000fea0003800000 */
[----:B------:R-:W-:Y:S01]  /*a150*/  BPT.TRAP 0x1 ;  /* 0x000000040000795c */ /* 0x000fe20000300000 */
.L_x_708:
        /* <DEDUP_REMOVED lines=34> */
.L_x_694:
[----:B------:R-:W3:Y:S01]  /*a380*/  S2R R2, SR_TID.X ;  /* 0x0000000000027919 */ /* 0x000ee20000002100 */
[----:B------:R-:W-:Y:S01]  /*a390*/  IMAD R3, R12, 0x8, R0 ;  /* 0x000000080c037824 */ /* 0x000fe200078e0200 */
[----:B---3--:R-:W-:Y:S02]  /*a3a0*/  LOP3.LUT R4, R2, 0x7f, RZ, 0xc0, !PT ;  /* 0x0000007f02047812 */ /* 0x008fe400078ec0ff */
[----:B------:R-:W-:Y:S02]  /*a3b0*/  SHF.L.U32 R2, R9, 0x1f, RZ ;  /* 0x0000001f09027819 */ /* 0x000fe400000006ff */
[----:B------:R-:W-:Y:S02]  /*a3c0*/  ISETP.NE.AND P1, PT, R4, RZ, PT ;  /* 0x000000ff0400720c */ /* 0x000fe40003f25270 */
[----:B------:R-:W3:Y:S02]  /*a3d0*/  SYNCS.PHASECHK.TRANS64.TRYWAIT P0, [R3+URZ+0x26840], R2 ;  /* 0x02684002030075a7 */ /* 0x000ee4000800017f */
[----:B---3--:R-:W-:Y:S09]  /*a3e0*/  @!P0 BRA `(.L_x_709) ;  /* 0x0000000800c48947 */ /* 0x008ff20003800000 */
.L_x_737:
[----:B------:R-:W-:Y:S05]  /*a3f0*/  @P1 BRA `(.L_x_710) ;  /* 0x0000000000181947 */ /* 0x000fea0003800000 */
[----:B------:R-:W4:Y:S01]  /*a400*/  S2R R4, SR_TID.X ;  /* 0x0000000000047919 */ /* 0x000f220000002100 */
[----:B---3--:R-:W-:-:S04]  /*a410*/  IMAD.MOV.U32 R2, RZ, RZ, 0x3100 ;  /* 0x00003100ff027424 */ /* 0x008fc800078e00ff */
[----:B------:R3:W-:Y:S01]  /*a420*/  SYNCS.ARRIVE.TRANS64 RZ, [R3+URZ+0x26830], R2 ;  /* 0x0268300203ff79a7 */ /* 0x0007e2000800003f */
[----:B----4-:R-:W-:-:S13]  /*a430*/  LOP3.LUT P0, RZ, R4, 0x1f, RZ, 0xc0, !PT ;  /* 0x0000001f04ff7812 */ /* 0x010fda000780c0ff */
[----:B---3--:R-:W-:Y:S05]  /*a440*/  @!P0 BRA `(.L_x_710) ;  /* 0x0000000000048947 */ /* 0x008fea0003800000 */
[----:B------:R-:W-:Y:S01]  /*a450*/  BPT.TRAP 0x1 ;  /* 0x000000040000795c */ /* 0x000fe20000300000 */
.L_x_710:
        /* <DEDUP_REMOVED lines=48> */
.L_x_691:
[----:B------:R-:W-:Y:S05]  /*a760*/  BSYNC B0 ;  /* 0x0000000000007941 */ /* 0x000fea0003800000 */
.L_x_689:
[----:B------:R-:W-:-:S03]  /*a770*/  UMOV UR8, 0xffffffff ;  /* 0xffffffff00087882 */ /* 0x000fc60000000000 */
[----:B------:R-:W-:Y:S05]  /*a780*/  BRA.DIV UR8, `(.L_x_711) ;  /* 0x0000000608f07947 */ /* 0x000fea000b800000 */
[----:B------:R-:W-:-:S13]  /*a790*/  ELECT P0, URZ, PT ;  /* 0x00000000003f782f */ /* 0x000fda0003800000 */
.L_x_740:
[----:B------:R-:W-:Y:S05]  /*a7a0*/  @!P0 BRA `(.L_x_605) ;  /* 0x0000000000848947 */ /* 0x000fea0003800000 */
[----:B------:R-:W-:-:S06]  /*a7b0*/  ULOP3.LUT UR8, UR38, 0x2, URZ, 0xfc, !UPT ;  /* 0x0000000226087892 */ /* 0x000fcc000f8efc3f */
[----:B------:R-:W-:-:S05]  /*a7c0*/  IMAD.U32 R2, RZ, RZ, UR8 ;  /* 0x00000008ff027e24 */ /* 0x000fca000f8e00ff */
[----:B------:R-:W-:-:S13]  /*a7d0*/  ISETP.NE.AND P2, PT, R2, 0x3, PT ;  /* 0x000000030200780c */ /* 0x000fda0003f45270 */
[----:B------:R-:W-:Y:S05]  /*a7e0*/  @!P2 BRA `(.L_x_712) ;  /* 0x000000000004a947 */ /* 0x000fea0003800000 */
[----:B--2---:R-:W-:Y:S01]  /*a7f0*/  BPT.TRAP 0x1 ;  /* 0x000000040000795c */ /* 0x004fe20000300000 */
.L_x_712:
        /* <DEDUP_REMOVED lines=15> */
.L_x_741:
[----:B------:R-:W3:Y:S02]  /*a8f0*/  SYNCS.PHASECHK.TRANS64.TRYWAIT P0, [R3+URZ], R2 ;  /* 0x00000002030075a7 */ /* 0x000ee4000800017f */
[----:B---3--:R-:W-:Y:S05]  /*a900*/  @!P0 BRA `(.L_x_714) ;  /* 0x0000000400c88947 */ /* 0x008fea0003800000 */
.L_x_742:
[----:B------:R-:W-:Y:S05]  /*a910*/  @!P2 BRA `(.L_x_715) ;  /* 0x000000000004a947 */ /* 0x000fea0003800000 */
[----:B--2---:R-:W-:Y:S01]  /*a920*/  BPT.TRAP 0x1 ;  /* 0x000000040000795c */ /* 0x004fe20000300000 */
.L_x_715:
[----:B---3--:R-:W-:-:S04]  /*a930*/  VIADD R3, R7, 0x26840 ;  /* 0x0002684007037836 */ /* 0x008fc80000000000 */
[----:B------:R-:W-:-:S04]  /*a940*/  IMAD R0, R0, 0x8, R3 ;  /* 0x0000000800007824 */ /* 0x000fc800078e0203 */
[----:B------:R-:W3:Y:S02]  /*a950*/  SYNCS.PHASECHK.TRANS64.TRYWAIT P0, [R0+URZ], R5 ;  /* 0x00000005000075a7 */ /* 0x000ee4000800017f */
[----:B---3--:R-:W-:Y:S05]  /*a960*/  @!P0 BRA `(.L_x_716) ;  /* 0x0000000400c48947 */ /* 0x008fea0003800000 */
.L_x_743:
[----:B------:R-:W-:-:S07]  /*a970*/  IMAD R3, R4, 0x8, R3 ;  /* 0x0000000804037824 */ /* 0x000fce00078e0203 */
.L_x_717:
[----:B----4-:R4:W1:Y:S02]  /*a980*/  SYNCS.PHASECHK.TRANS64.TRYWAIT P0, [R3+URZ], R2 ;  /* 0x00000002030075a7 */ /* 0x010864000800017f */
[----:B-1----:R-:W-:Y:S05]  /*a990*/  @!P0 NANOSLEEP.SYNCS 0x989680 ;  /* 0x009896800000895d */ /* 0x002fea0003900000 */
[----:B------:R-:W1:Y:S02]  /*a9a0*/  @!P0 SYNCS.PHASECHK.TRANS64 P0, [R3+URZ], R2 ;  /* 0x00000002030085a7 */ /* 0x000e64000800007f */
[----:B-1----:R-:W-:Y:S05]  /*a9b0*/  @!P0 BRA `(.L_x_717) ;  /* 0xfffffffc00f08947 */ /* 0x002fea000383ffff */
.L_x_605:
[----:B--2---:R-:W-:Y:S05]  /*a9c0*/  BSYNC B6 ;  /* 0x0000000000067941 */ /* 0x004fea0003800000 */
.L_x_599:
[----:B------:R-:W-:Y:S05]  /*a9d0*/  EXIT ;  /* 0x000000000000794d */ /* 0x000fea0003800000 */
.L_x_615:
[----:B------:R-:W-:Y:S02]  /*a9e0*/  IMAD.MOV.U32 R13, RZ, RZ, R16 ;  /* 0x000000ffff0d7224 */ /* 0x000fe400078e0010 */
[----:B------:R-:W-:Y:S02]  /*a9f0*/  IMAD.MOV.U32 R12, RZ, RZ, RZ ;  /* 0x000000ffff0c7224 */ /* 0x000fe400078e00ff */
[----:B------:R-:W-:Y:S02]  /*aa00*/  IMAD.MOV.U32 R11, RZ, RZ, 0x1f ;  /* 0x0000001fff0b7424 */ /* 0x000fe400078e00ff */
[----:B------:R-:W-:-:S07]  /*aa10*/  IMAD.MOV.U32 R15, RZ, RZ, -0x1 ;  /* 0xffffffffff0f7424 */ /* 0x000fce00078e00ff */
[----:B-1---5:R-:W-:Y:S05]  /*aa20*/  WARPSYNC.COLLECTIVE R15, `(.L_x_718) ;  /* 0x000000000f087348 */ /* 0x022fea0003c00000 */
[----:B------:R2:W3:Y:S02]  /*aa30*/  SHFL.IDX P6, R14, R13, R12, R11 ;  /* 0x0000000c0d0e7389 */ /* 0x0004e400000c000b */
[----:B-123-5:R-:W-:Y:S01]  /*aa40*/  ENDCOLLECTIVE ;  /* 0x000000000000791b */ /* 0x02efe20003800000 */
.L_x_718:
[----:B------:R-:W-:Y:S05]  /*aa50*/  BRA `(.L_x_719) ;  /* 0xffffff6800447947 */ /* 0x000fea000383ffff */
.L_x_617:
[----:B-1----:R1:W3:Y:S02]  /*aa60*/  SYNCS.PHASECHK.TRANS64.TRYWAIT P0, [R18+URZ+0x26800], R5 ;  /* 0x02680005120075a7 */ /* 0x0022e4000800017f */
[----:B---3--:R-:W-:Y:S05]  /*aa70*/  @!P0 NANOSLEEP.SYNCS 0x989680 ;  /* 0x009896800000895d */ /* 0x008fea0003900000 */
[----:B------:R-:W3:Y:S02]  /*aa80*/  @!P0 SYNCS.PHASECHK.TRANS64 P0, [R18+URZ+0x26800], R5 ;  /* 0x02680005120085a7 */ /* 0x000ee4000800007f */
[----:B---3--:R-:W-:Y:S05]  /*aa90*/  @!P0 BRA `(.L_x_617) ;  /* 0xfffffffc00f08947 */ /* 0x008fea000383ffff */
[----:B------:R-:W-:Y:S05]  /*aaa0*/  BRA `(.L_x_616) ;  /* 0xffffff6800687947 */ /* 0x000fea000383ffff */
.L_x_622:
[----:B--2---:R-:W-:-:S04]  /*aab0*/  IMAD.U32 R5, RZ, RZ, UR10 ;  /* 0x0000000aff057e24 */ /* 0x004fc8000f8e00ff */
[----:B------:R2:W3:Y:S03]  /*aac0*/  SYNCS.PHASECHK.TRANS64.TRYWAIT P1, [R5+URZ+0x26810], R16 ;  /* 0x02681010050075a7 */ /* 0x0004e6000802017f */
[----:B---3--:R-:W-:Y:S05]  /*aad0*/  @!P1 NANOSLEEP.SYNCS 0x989680 ;  /* 0x009896800000995d */ /* 0x008fea0003900000 */
[----:B------:R-:W3:Y:S02]  /*aae0*/  @!P1 SYNCS.PHASECHK.TRANS64 P1, [R5+URZ+0x26810], R16 ;  /* 0x02681010050095a7 */ /* 0x000ee4000802007f */
[----:B---3--:R-:W-:Y:S05]  /*aaf0*/  @!P1 BRA `(.L_x_622) ;  /* 0xfffffffc00ec9947 */ /* 0x008fea000383ffff */
[----:B------:R-:W-:Y:S05]  /*ab00*/  BRA `(.L_x_621) ;  /* 0xffffff7000cc7947 */ /* 0x000fea000383ffff */
.L_x_626:
[----:B------:R-:W-:-:S04]  /*ab10*/  IMAD.U32 R121, RZ, RZ, UR10 ;  /* 0x0000000aff797e24 */ /* 0x000fc8000f8e00ff */
[----:B------:R1:W1:Y:S03]  /*ab20*/  SYNCS.PHASECHK.TRANS64.TRYWAIT P1, [R121+URZ+0x26830], R16 ;  /* 0x02683010790075a7 */ /* 0x000266000802017f */
[----:B-1----:R-:W-:Y:S05]  /*ab30*/  @!P1 NANOSLEEP.SYNCS 0x989680 ;  /* 0x009896800000995d */ /* 0x002fea0003900000 */
[----:B------:R-:W1:Y:S02]  /*ab40*/  @!P1 SYNCS.PHASECHK.TRANS64 P1, [R121+URZ+0x26830], R16 ;  /* 0x02683010790095a7 */ /* 0x000e64000802007f */
[----:B-1----:R-:W-:Y:S05]  /*ab50*/  @!P1 BRA `(.L_x_626) ;  /* 0xfffffffc00ec9947 */ /* 0x002fea000383ffff */
[----:B------:R-:W-:Y:S05]  /*ab60*/  BRA `(.L_x_625) ;  /* 0xffffff7400d87947 */ /* 0x000fea000383ffff */
.L_x_654:
[----:B------:R-:W-:Y:S01]  /*ab70*/  BSSY B0, `(.L_x_720) ;  /* 0x0000005000007945 */ /* 0x000fe20003800000 */
[----:B------:R-:W-:-:S07]  /*ab80*/  IMAD.MOV.U32 R15, RZ, RZ, -0x1 ;  /* 0xffffffffff0f7424 */ /* 0x000fce00078e00ff */
[----:B------:R-:W-:Y:S05]  /*ab90*/  WARPSYNC.COLLECTIVE R15, `(.L_x_721) ;  /* 0x000000000f087348 */ /* 0x000fea0003c00000 */
[----:B------:R-:W-:Y:S01]  /*aba0*/  NOP ;  /* 0x0000000000007918 */ /* 0x000fe20000000000 */
[----:B------:R-:W-:Y:S01]  /*abb0*/  ENDCOLLECTIVE ;  /* 0x000000000000791b */ /* 0x000fe20003800000 */
.L_x_721:
[----:B------:R-:W-:Y:S05]  /*abc0*/  BSYNC B0 ;  /* 0x0000000000007941 */ /* 0x000fea0003800000 */
.L_x_720:
[----:B------:R-:W-:Y:S05]  /*abd0*/  BRA `(.L_x_722) ;  /* 0xffffffc400a87947 */ /* 0x000fea000383ffff */
.L_x_666:
[----:B------:R-:W-:Y:S01]  /*abe0*/  BSSY B0, `(.L_x_723) ;  /* 0x0000005000007945 */ /* 0x000fe20003800000 */
[----:B------:R-:W-:-:S07]  /*abf0*/  IMAD.MOV.U32 R15, RZ, RZ, -0x1 ;  /* 0xffffffffff0f7424 */ /* 0x000fce00078e00ff */
[----:B------:R-:W-:Y:S05]  /*ac00*/  WARPSYNC.COLLECTIVE R15, `(.L_x_724) ;  /* 0x000000000f087348 */ /* 0x000fea0003c00000 */
[----:B------:R-:W-:Y:S01]  /*ac10*/  NOP ;  /* 0x0000000000007918 */ /* 0x000fe20000000000 */
[----:B------:R-:W-:Y:S01]  /*ac20*/  ENDCOLLECTIVE ;  /* 0x000000000000791b */ /* 0x000fe20003800000 */
.L_x_724:
[----:B------:R-:W-:Y:S05]  /*ac30*/  BSYNC B0 ;  /* 0x0000000000007941 */ /* 0x000fea0003800000 */
.L_x_723:
[----:B------:R-:W-:Y:S05]  /*ac40*/  BRA `(.L_x_725) ;  /* 0xffffffc800c07947 */ /* 0x000fea000383ffff */
.L_x_679:
[----:B------:R-:W-:Y:S01]  /*ac50*/  BSSY B0, `(.L_x_726) ;  /* 0x0000005000007945 */ /* 0x000fe20003800000 */
[----:B------:R-:W-:-:S07]  /*ac60*/  IMAD.MOV.U32 R15, RZ, RZ, -0x1 ;  /* 0xffffffffff0f7424 */ /* 0x000fce00078e00ff */
[----:B------:R-:W-:Y:S05]  /*ac70*/  WARPSYNC.COLLECTIVE R15, `(.L_x_727) ;  /* 0x000000000f087348 */ /* 0x000fea0003c00000 */
[----:B------:R-:W-:Y:S01]  /*ac80*/  NOP ;  /* 0x0000000000007918 */ /* 0x000fe20000000000 */
[----:B------:R-:W-:Y:S01]  /*ac90*/  ENDCOLLECTIVE ;  /* 0x000000000000791b */ /* 0x000fe20003800000 */
.L_x_727:
[----:B------:R-:W-:Y:S05]  /*aca0*/  BSYNC B0 ;  /* 0x0000000000007941 */ /* 0x000fea0003800000 */
.L_x_726:
[----:B------:R-:W-:Y:S05]  /*acb0*/  BRA `(.L_x_728) ;  /* 0xffffffcc00dc7947 */ /* 0x000fea000383ffff */
.L_x_692:
[----:B-1----:R1:W2:Y:S02]  /*acc0*/  SYNCS.PHASECHK.TRANS64.TRYWAIT P0, [R0+URZ+0x26820], R3 ;  /* 0x02682003000075a7 */ /* 0x0022a4000800017f */
[----:B--2---:R-:W-:Y:S05]  /*acd0*/  @!P0 NANOSLEEP.SYNCS 0x989680 ;  /* 0x009896800000895d */ /* 0x004fea0003900000 */
[----:B------:R-:W2:Y:S02]  /*ace0*/  @!P0 SYNCS.PHASECHK.TRANS64 P0, [R0+URZ+0x26820], R3 ;  /* 0x02682003000085a7 */ /* 0x000ea4000800007f */
[----:B--2---:R-:W-:Y:S05]  /*acf0*/  @!P0 BRA `(.L_x_692) ;  /* 0xfffffffc00f08947 */ /* 0x004fea000383ffff */
[----:B------:R-:W-:Y:S05]  /*ad00*/  BRA `(.L_x_729) ;  /* 0xffffffdc00247947 */ /* 0x000fea000383ffff */
.L_x_696:
[----:B-1----:R1:W2:Y:S02]  /*ad10*/  SYNCS.PHASECHK.TRANS64.TRYWAIT P1, [R0+URZ+0x26840], R21 ;  /* 0x02684015000075a7 */ /* 0x0022a4000802017f */
[----:B--2---:R-:W-:Y:S05]  /*ad20*/  @!P1 NANOSLEEP.SYNCS 0x989680 ;  /* 0x009896800000995d */ /* 0x004fea0003900000 */
[----:B------:R-:W2:Y:S02]  /*ad30*/  @!P1 SYNCS.PHASECHK.TRANS64 P1, [R0+URZ+0x26840], R21 ;  /* 0x02684015000095a7 */ /* 0x000ea4000802007f */
[----:B--2---:R-:W-:Y:S05]  /*ad40*/  @!P1 BRA `(.L_x_696) ;  /* 0xfffffffc00f09947 */ /* 0x004fea000383ffff */
[----:B------:R-:W-:Y:S05]  /*ad50*/  BRA `(.L_x_730) ;  /* 0xffffffe400447947 */ /* 0x000fea000383ffff */
.L_x_698:
[----:B--2---:R2:W3:Y:S02]  /*ad60*/  SYNCS.PHASECHK.TRANS64.TRYWAIT P1, [R0+URZ+0x26828], R21 ;  /* 0x02682815000075a7 */ /* 0x0044e4000802017f */
[----:B---3--:R-:W-:Y:S05]  /*ad70*/  @!P1 NANOSLEEP.SYNCS 0x989680 ;  /* 0x009896800000995d */ /* 0x008fea0003900000 */
[----:B------:R-:W3:Y:S02]  /*ad80*/  @!P1 SYNCS.PHASECHK.TRANS64 P1, [R0+URZ+0x26828], R21 ;  /* 0x02682815000095a7 */ /* 0x000ee4000802007f */
[----:B---3--:R-:W-:Y:S05]  /*ad90*/  @!P1 BRA `(.L_x_698) ;  /* 0xfffffffc00f09947 */ /* 0x008fea000383ffff */
[----:B------:R-:W-:Y:S05]  /*ada0*/  BRA `(.L_x_731) ;  /* 0xffffffe400f47947 */ /* 0x000fea000383ffff */
.L_x_700:
[----:B---3--:R3:W4:Y:S02]  /*adb0*/  SYNCS.PHASECHK.TRANS64.TRYWAIT P1, [R0+URZ+0x26848], R21 ;  /* 0x02684815000075a7 */ /* 0x008724000802017f */
[----:B----4-:R-:W-:Y:S05]  /*adc0*/  @!P1 NANOSLEEP.SYNCS 0x989680 ;  /* 0x009896800000995d */ /* 0x010fea0003900000 */
[----:B------:R-:W4:Y:S02]  /*add0*/  @!P1 SYNCS.PHASECHK.TRANS64 P1, [R0+URZ+0x26848], R21 ;  /* 0x02684815000095a7 */ /* 0x000f24000802007f */
[----:B----4-:R-:W-:Y:S05]  /*ade0*/  @!P1 BRA `(.L_x_700) ;  /* 0xfffffffc00f09947 */ /* 0x010fea000383ffff */
[----:B------:R-:W-:Y:S05]  /*adf0*/  BRA `(.L_x_732) ;  /* 0xffffffe800887947 */ /* 0x000fea000383ffff */
.L_x_702:
[----:B------:R-:W-:-:S07]  /*ae00*/  SHF.L.U32 R5, R9, 0x1f, RZ ;  /* 0x0000001f09057819 */ /* 0x000fce00000006ff */
.L_x_733:
[----:B-1----:R1:W2:Y:S02]  /*ae10*/  SYNCS.PHASECHK.TRANS64.TRYWAIT P1, [R0+URZ+0x26820], R5 ;  /* 0x02682005000075a7 */ /* 0x0022a4000802017f */
[----:B--2---:R-:W-:Y:S05]  /*ae20*/  @!P1 NANOSLEEP.SYNCS 0x989680 ;  /* 0x009896800000995d */ /* 0x004fea0003900000 */
[----:B------:R-:W2:Y:S02]  /*ae30*/  @!P1 SYNCS.PHASECHK.TRANS64 P1, [R0+URZ+0x26820], R5 ;  /* 0x02682005000095a7 */ /* 0x000ea4000802007f */
[----:B--2---:R-:W-:Y:S05]  /*ae40*/  @!P1 BRA `(.L_x_733) ;  /* 0xfffffffc00f09947 */ /* 0x004fea000383ffff */
[----:B------:R-:W-:Y:S05]  /*ae50*/  BRA `(.L_x_734) ;  /* 0xffffffec002c7947 */ /* 0x000fea000383ffff */
.L_x_705:
[----:B-1----:R1:W2:Y:S02]  /*ae60*/  SYNCS.PHASECHK.TRANS64.TRYWAIT P1, [R0+URZ+0x26840], R7 ;  /* 0x02684007000075a7 */ /* 0x0022a4000802017f */
[----:B--2---:R-:W-:Y:S05]  /*ae70*/  @!P1 NANOSLEEP.SYNCS 0x989680 ;  /* 0x009896800000995d */ /* 0x004fea0003900000 */
[----:B------:R-:W2:Y:S02]  /*ae80*/  @!P1 SYNCS.PHASECHK.TRANS64 P1, [R0+URZ+0x26840], R7 ;  /* 0x02684007000095a7 */ /* 0x000ea4000802007f */
[----:B--2---:R-:W-:Y:S05]  /*ae90*/  @!P1 BRA `(.L_x_705) ;  /* 0xfffffffc00f09947 */ /* 0x004fea000383ffff */
[----:B------:R-:W-:Y:S05]  /*aea0*/  BRA `(.L_x_735) ;  /* 0xffffffec00d87947 */ /* 0x000fea000383ffff */
.L_x_707:
[----:B--2---:R2:W3:Y:S02]  /*aeb0*/  SYNCS.PHASECHK.TRANS64.TRYWAIT P1, [R0+URZ+0x26828], R7 ;  /* 0x02682807000075a7 */ /* 0x0044e4000802017f */
[----:B---3--:R-:W-:Y:S05]  /*aec0*/  @!P1 NANOSLEEP.SYNCS 0x989680 ;  /* 0x009896800000995d */ /* 0x008fea0003900000 */
[----:B------:R-:W3:Y:S02]  /*aed0*/  @!P1 SYNCS.PHASECHK.TRANS64 P1, [R0+URZ+0x26828], R7 ;  /* 0x02682807000095a7 */ /* 0x000ee4000802007f */
[----:B---3--:R-:W-:Y:S05]  /*aee0*/  @!P1 BRA `(.L_x_707) ;  /* 0xfffffffc00f09947 */ /* 0x008fea000383ffff */
[----:B------:R-:W-:Y:S05]  /*aef0*/  BRA `(.L_x_736) ;  /* 0xfffffff000807947 */ /* 0x000fea000383ffff */
.L_x_709:
[----:B---3--:R3:W4:Y:S02]  /*af00*/  SYNCS.PHASECHK.TRANS64.TRYWAIT P0, [R3+URZ+0x26840], R2 ;  /* 0x02684002030075a7 */ /* 0x008724000800017f */
[----:B----4-:R-:W-:Y:S05]  /*af10*/  @!P0 NANOSLEEP.SYNCS 0x989680 ;  /* 0x009896800000895d */ /* 0x010fea0003900000 */
[----:B------:R-:W4:Y:S02]  /*af20*/  @!P0 SYNCS.PHASECHK.TRANS64 P0, [R3+URZ+0x26840], R2 ;  /* 0x02684002030085a7 */ /* 0x000f24000800007f */
[----:B----4-:R-:W-:Y:S05]  /*af30*/  @!P0 BRA `(.L_x_709) ;  /* 0xfffffffc00f08947 */ /* 0x010fea000383ffff */
[----:B------:R-:W-:Y:S05]  /*af40*/  BRA `(.L_x_737) ;  /* 0xfffffff400287947 */ /* 0x000fea000383ffff */
.L_x_711:
[----:B------:R-:W-:Y:S01]  /*af50*/  BSSY B0, `(.L_x_738) ;  /* 0x0000006000007945 */ /* 0x000fe20003800000 */
[----:B------:R-:W-:-:S07]  /*af60*/  IMAD.MOV.U32 R15, RZ, RZ, -0x1 ;  /* 0xffffffffff0f7424 */ /* 0x000fce00078e00ff */
[----:B--2---:R-:W-:Y:S05]  /*af70*/  WARPSYNC.COLLECTIVE R15, `(.L_x_739) ;  /* 0x000000000f0c7348 */ /* 0x004fea0003c00000 */
[----:B------:R-:W-:Y:S02]  /*af80*/  ELECT P6, UR62, PT ;  /* 0x00000000003e782f */ /* 0x000fe400038c0000 */
[----:B------:R-:W-:Y:S01]  /*af90*/  MOV R14, UR62 ;  /* 0x0000003e000e7c02 */ /* 0x000fe20008000f00 */
[----:B--2---:R-:W-:Y:S10]  /*afa0*/  ENDCOLLECTIVE ;  /* 0x000000000000791b */ /* 0x004ff40003800000 */
.L_x_739:
[----:B------:R-:W-:Y:S05]  /*afb0*/  BSYNC B0 ;  /* 0x0000000000007941 */ /* 0x000fea0003800000 */
.L_x_738:
[----:B------:R-:W-:Y:S01]  /*afc0*/  PLOP3.LUT P0, PT, P6, PT, PT, 0x80, 0x0 ;  /* 0x000000000000781c */ /* 0x000fe2000370f070 */
[----:B------:R-:W-:-:S12]  /*afd0*/  BRA `(.L_x_740) ;  /* 0xfffffff400f07947 */ /* 0x000fd8000383ffff */
.L_x_713:
[----:B-1----:R1:W3:Y:S02]  /*afe0*/  SYNCS.PHASECHK.TRANS64.TRYWAIT P0, [R6+URZ], R5 ;  /* 0x00000005060075a7 */ /* 0x0022e4000800017f */
[----:B---3--:R-:W-:Y:S05]  /*aff0*/  @!P0 NANOSLEEP.SYNCS 0x989680 ;  /* 0x009896800000895d */ /* 0x008fea0003900000 */
[----:B------:R-:W3:Y:S02]  /*b000*/  @!P0 SYNCS.PHASECHK.TRANS64 P0, [R6+URZ], R5 ;  /* 0x00000005060085a7 */ /* 0x000ee4000800007f */
[----:B---3--:R-:W-:Y:S05]  /*b010*/  @!P0 BRA `(.L_x_713) ;  /* 0xfffffffc00f08947 */ /* 0x008fea000383ffff */
[----:B------:R-:W-:Y:S05]  /*b020*/  BRA `(.L_x_741) ;  /* 0xfffffff800307947 */ /* 0x000fea000383ffff */
.L_x_714:
[----:B---3--:R3:W4:Y:S02]  /*b030*/  SYNCS.PHASECHK.TRANS64.TRYWAIT P0, [R3+URZ], R2 ;  /* 0x00000002030075a7 */ /* 0x008724000800017f */
[----:B----4-:R-:W-:Y:S05]  /*b040*/  @!P0 NANOSLEEP.SYNCS 0x989680 ;  /* 0x009896800000895d */ /* 0x010fea0003900000 */
[----:B------:R-:W4:Y:S02]  /*b050*/  @!P0 SYNCS.PHASECHK.TRANS64 P0, [R3+URZ], R2 ;  /* 0x00000002030085a7 */ /* 0x000f24000800007f */
[----:B----4-:R-:W-:Y:S05]  /*b060*/  @!P0 BRA `(.L_x_714) ;  /* 0xfffffffc00f08947 */ /* 0x010fea000383ffff */
[----:B------:R-:W-:Y:S05]  /*b070*/  BRA `(.L_x_742) ;  /* 0xfffffff800247947 */ /* 0x000fea000383ffff */
.L_x_716:
[----:B---3--:R3:W4:Y:S02]  /*b080*/  SYNCS.PHASECHK.TRANS64.TRYWAIT P0, [R0+URZ], R5 ;  /* 0x00000005000075a7 */ /* 0x008724000800017f */
[----:B----4-:R-:W-:Y:S05]  /*b090*/  @!P0 NANOSLEEP.SYNCS 0x989680 ;  /* 0x009896800000895d */ /* 0x010fea0003900000 */
[----:B------:R-:W4:Y:S02]  /*b0a0*/  @!P0 SYNCS.PHASECHK.TRANS64 P0, [R0+URZ], R5 ;  /* 0x00000005000085a7 */ /* 0x000f24000800007f */
[----:B----4-:R-:W-:Y:S05]  /*b0b0*/  @!P0 BRA `(.L_x_716) ;  /* 0xfffffffc00f08947 */ /* 0x010fea000383ffff */
[----:B------:R-:W-:Y:S05]  /*b0c0*/  BRA `(.L_x_743) ;  /* 0xfffffff800287947 */ /* 0x000fea000383ffff */
.L_x_744:
        /* <DEDUP_REMOVED lines=11> */
.L_x_3300:


//--------------------- .text._ZN7cutlass13device_kernelIN5flash11enable_sm90INS1_16FlashAttnBwdSm90INS1_25CollectiveMainloopBwdSm90ILi2ELi2ELi2EN4cute5tupleIJNS5_1CILi1EEES8_S8_EEENS6_IJNS7_ILi64EEENS7_ILi128EEENS7_ILi96EEEEEENS_6half_tEfNS_4arch4Sm90ELb0ELb0ELb1ELb1ELb0ELb1ELb0ELb0ELi2ELi1ELi2ELi1ELb1EEENS1_24CollectiveEpilogueBwdGQAISD_fSG_Li256ELb1ELb0EEENS1_19SingleTileSchedulerILb1ELb0ELb0ELi128EEEEEEEEEvNT_6ParamsE --------------------------
	.section	.text._ZN7cutlass13device_kernelIN5flash11enable_sm90INS1_16FlashAttnBwdSm90INS1_25CollectiveMainloopBwdSm90ILi2ELi2ELi2EN4cute5tupleIJNS5_1CILi1EEES8_S8_EEENS6_IJNS7_ILi64EEENS7_ILi128EEENS7_ILi96EEEEEENS_6half_tEfNS_4arch4Sm90ELb0ELb0ELb1ELb1ELb0ELb1ELb0ELb0ELi2ELi1ELi2ELi1ELb1EEENS1_24CollectiveEpilogueBwdGQAISD_fSG_Li256ELb1ELb0EEENS1_19SingleTileSchedulerILb1ELb0ELb0ELi128EEEEEEEEEvNT_6ParamsE,"ax",@progbits
	.align	128
.text._ZN7cutlass13device_kernelIN5flash11enable_sm90INS1_16FlashAttnBwdSm90INS1_25CollectiveMainloopBwdSm90ILi2ELi2ELi2EN4cute5tupleIJNS5_1CILi1EEES8_S8_EEENS6_IJNS7_ILi64EEENS7_ILi128EEENS7_ILi96EEEEEENS_6half_tEfNS_4arch4Sm90ELb0ELb0ELb1ELb1ELb0ELb1ELb0ELb0ELi2ELi1ELi2ELi1ELb1EEENS1_24CollectiveEpilogueBwdGQAISD_fSG_Li256ELb1ELb0EEENS1_19SingleTileSchedulerILb1ELb0ELb0ELi128EEEEEEEEEvNT_6ParamsE:
        .type           _ZN7cutlass13device_kernelIN5flash11enable_sm90INS1_16FlashAttnBwdSm90INS1_25CollectiveMainloopBwdSm90ILi2ELi2ELi2EN4cute5tupleIJNS5_1CILi1EEES8_S8_EEENS6_IJNS7_ILi64EEENS7_ILi128EEENS7_ILi96EEEEEENS_6half_tEfNS_4arch4Sm90ELb0ELb0ELb1ELb1ELb0ELb1ELb0ELb0ELi2ELi1ELi2ELi1ELb1EEENS1_24CollectiveEpilogueBwdGQAISD_fSG_Li256ELb1ELb0EEENS1_19SingleTileSchedulerILb1ELb0ELb0ELi128EEEEEEEEEvNT_6ParamsE,@function
        .size           _ZN7cutlass13device_kernelIN5flash11enable_sm90INS1_16FlashAttnBwdSm90INS1_25CollectiveMainloopBwdSm90ILi2ELi2ELi2EN4cute5tupleIJNS5_1CILi1EEES8_S8_EEENS6_IJNS7_ILi64EEENS7_ILi128EEENS7_ILi96EEEEEENS_6half_tEfNS_4arch4Sm90ELb0ELb0ELb1ELb1ELb0ELb1ELb0ELb0ELi2ELi1ELi2ELi1ELb1EEENS1_24CollectiveEpilogueBwdGQAISD_fSG_Li256ELb1ELb0EEENS1_19SingleTileSchedulerILb1ELb0ELb0ELi128EEEEEEEEEvNT_6ParamsE,(.L_x_3301 - _ZN7cutlass13device_kernelIN5flash11enable_sm90INS1_16FlashAttnBwdSm90INS1_25CollectiveMainloopBwdSm90ILi2ELi2ELi2EN4cute5tupleIJNS5_1CILi1EEES8_S8_EEENS6_IJNS7_ILi64EEENS7_ILi128EEENS7_ILi96EEEEEENS_6half_tEfNS_4arch4Sm90ELb0ELb0ELb1ELb1ELb0ELb1ELb0ELb0ELi2ELi1ELi2ELi1ELb1EEENS1_24CollectiveEpilogueBwdGQAISD_fSG_Li256ELb1ELb0EEENS1_19SingleTileSchedulerILb1ELb0ELb0ELi128EEEEEEEEEvNT_6ParamsE)
        .other          _ZN7cutlass13device_kernelIN5flash11enable_sm90INS1_16FlashAttnBwdSm90INS1_25CollectiveMainloopBwdSm90ILi2ELi2ELi2EN4cute5tupleIJNS5_1CILi1EEES8_S8_EEENS6_IJNS7_ILi64EEENS7_ILi128EEENS7_ILi96EEEEEENS_6half_tEfNS_4arch4Sm90ELb0ELb0ELb1ELb1ELb0ELb1ELb0ELb0ELi2ELi1ELi2ELi1ELb1EEENS1_24CollectiveEpilogueBwdGQAISD_fSG_Li256ELb1ELb0EEENS1_19SingleTileSchedulerILb1ELb0ELb0ELi128EEEEEEEEEvNT_6ParamsE,@"STO_CUDA_ENTRY STV_DEFAULT"
_ZN7cutlass13device_kernelIN5flash11enable_sm90INS1_16FlashAttnBwdSm90INS1_25CollectiveMainloopBwdSm90ILi2ELi2ELi2EN4cute5tupleIJNS5_1CILi1EEES8_S8_EEENS6_IJNS7_ILi64EEENS7_ILi128EEENS7_ILi96EEEEEENS_6half_tEfNS_4arch4Sm90ELb0ELb0ELb1ELb1ELb0ELb1ELb0ELb0ELi2ELi1ELi2ELi1ELb1EEENS1_24CollectiveEpilogueBwdGQAISD_fSG_Li256ELb1ELb0EEENS1_19SingleTileSchedulerILb1ELb0ELb0ELi128EEEEEEEEEvNT_6ParamsE:
        /* <DEDUP_REMOVED lines=23> */
.L_x_746:
[----:B------:R-:W-:Y:S05]  /*0170*/  BSYNC B0 ;  /* 0x0000000000007941 */ /* 0x000fea0003800000 */
.L_x_745:
        /* <DEDUP_REMOVED lines=37> */
.L_x_747:
        /* <DEDUP_REMOVED lines=22> */
.L_x_748:
[----:B------:R-:W-:Y:S01]  /*0530*/  PLOP3.LUT P0, PT, PT, PT, UP0, 0x80, 0x0 ;  /* 0x000000000000781c */ /* 0x000fe20003f0f008 */
[----:B------:R-:W-:Y:S01]  /*0540*/  NOP ;  /* 0x0000000000007918 */ /* 0x000fe20000000000 */
[----:B------:R-:W-:Y:S01]  /*0550*/  ULDC.64 UR46, c[0x0][0x208] ;  /* 0x00008200002e7ab9 */ /* 0x000fe20000000a00 */
[----:B------:R-:W-:Y:S01]  /*0560*/  BSSY B6, `(.L_x_749) ;  /* 0x000089a000067945 */ /* 0x000fe20003800000 */
[----:B-12-4-:R-:W-:Y:S09]  /*0570*/  BAR.SYNC.DEFER_BLOCKING 0x0 ;  /* 0x0000000000007b1d */ /* 0x016ff20000010000 */
[----:B------:R-:W-:Y:S05]  /*0580*/  @!P0 BRA `(.L_x_750) ;  /* 0x00000050001c8947 */ /* 0x000fea0003800000 */
.L_x_751:
        /* <DEDUP_REMOVED lines=21> */
.L_x_752:
        /* <DEDUP_REMOVED lines=14> */
.L_x_754:
[----:B------:R-:W-:-:S05]  /*07c0*/  ULDC UR4, c[0x0][0x8c4] ;  /* 0x0002310000047ab9 */ /* 0x000fca0000000800 */
.L_x_753:
        /* <DEDUP_REMOVED lines=21> */
.L_x_756:
        /* <DEDUP_REMOVED lines=14> */
.L_x_757:
        /* <DEDUP_REMOVED lines=10> */
.L_x_758:
        /* <DEDUP_REMOVED lines=11> */
.L_x_759:
        /* <DEDUP_REMOVED lines=35> */
[----:B-1----:R-:W-:Y:S02]  /*0d80*/  CS2R R4, SRZ ;  /* 0x0000000000047805 */ /* 0x002fe4000001ff00 */
        /* <DEDUP_REMOVED lines=35> */
.L_x_762:
        /* <DEDUP_REMOVED lines=15> */
.L_x_761:
        /* <DEDUP_REMOVED lines=22> */
.L_x_764:
        /* <DEDUP_REMOVED lines=15> */
.L_x_763:
[----:B------:R-:W-:Y:S01]  /*1300*/  SHF.R.S32.HI R25, RZ, 0x1f, R22 ;  /* 0x0000001fff197819 */ /* 0x000fe20000011416 */
[----:B------:R-:W-:-:S03]  /*1310*/  UMOV UR4, 0xffffffff ;  /* 0xffffffff00047882 */ /* 0x000fc60000000000 */
[----:B------:R-:W-:-:S04]  /*1320*/  LEA.HI R0, R25, R22, RZ, 0x7 ;  /* 0x0000001619007211 */ /* 0x000fc800078f38ff */
[----:B------:R-:W-:Y:S01]  /*1330*/  SHF.R.S32.HI R16, RZ, 0x7, R0 ;  /* 0x00000007ff107819 */ /* 0x000fe20000011400 */
[----:B------:R-:W-:Y:S06]  /*1340*/  BRA.DIV UR4, `(.L_x_765) ;  /* 0x0000007a04f47947 */ /* 0x000fec000b800000 */
[----:B------:R1:W2:Y:S02]  /*1350*/  SHFL.IDX PT, R14, R16, RZ, 0x1f ;  /* 0x00001fff100e7589 */ /* 0x0002a400000e0000 */
.L_x_842:
[----:B------:R-:W-:Y:S02]  /*1360*/  SHF.L.U32 R5, RZ, 0x1f, RZ ;  /* 0x0000001fff057819 */ /* 0x000fe400000006ff */
[----:B------:R-:W-:Y:S01]  /*1370*/  LOP3.LUT R3, R0, 0xffffff80, RZ, 0xc0, !PT ;  /* 0xffffff8000037812 */ /* 0x000fe200078ec0ff */
[----:B------:R-:W-:Y:S01]  /*1380*/  VIADD R0, R18, 0x6000 ;  /* 0x0000600012007836 */ /* 0x000fe20000000000 */
[----:B------:R-:W3:Y:S03]  /*1390*/  SYNCS.PHASECHK.TRANS64.TRYWAIT P1, [R18+URZ+0x26800], R5 ;  /* 0x02680005120075a7 */ /* 0x000ee6000802017f */
[----:B------:R-:W-:Y:S01]  /*13a0*/  IMAD.IADD R27, R22, 0x1, -R3 ;  /* 0x00000001161b7824 */ /* 0x000fe200078e0a03 */
[----:B------:R-:W-:Y:S02]  /*13b0*/  LOP3.LUT P0, RZ, R0, 0x1bf, RZ, 0xc0, !PT ;  /* 0x000001bf00ff7812 */ /* 0x000fe4000780c0ff */
[----:B--2---:R-:W-:-:S02]  /*13c0*/  LEA.HI R0, R14, R14, RZ, 0x1 ;  /* 0x0000000e0e007211 */ /* 0x004fc400078f08ff */
[----:B------:R-:W-:Y:S02]  /*13d0*/  SHF.R.S32.HI R24, RZ, 0x1f, R27 ;  /* 0x0000001fff187819 */ /* 0x000fe4000001141b */
[----:B------:R-:W-:Y:S02]  /*13e0*/  LOP3.LUT R23, R0, 0xfffffffe, RZ, 0xc0, !PT ;  /* 0xfffffffe00177812 */ /* 0x000fe400078ec0ff */
[----:B------:R-:W-:-:S04]  /*13f0*/  LEA.HI R26, R24, R27, RZ, 0x2 ;  /* 0x0000001b181a7211 */ /* 0x000fc800078f10ff */
[----:B------:R-:W-:Y:S01]  /*1400*/  LOP3.LUT R0, R26, 0x7ffffffc, RZ, 0xc0, !PT ;  /* 0x7ffffffc1a007812 */ /* 0x000fe200078ec0ff */
[----:B---3--:R-:W-:Y:S06]  /*1410*/  @P1 BRA `(.L_x_766) ;  /* 0x0000000000081947 */ /* 0x008fec0003800000 */
[----:B------:R-:W2:Y:S02]  /*1420*/  SYNCS.PHASECHK.TRANS64.TRYWAIT P1, [R18+URZ+0x26800], R5 ;  /* 0x02680005120075a7 */ /* 0x000ea4000802017f */
[----:B--2---:R-:W-:Y:S05]  /*1430*/  @!P1 BRA `(.L_x_767) ;  /* 0x0000007800d89947 */ /* 0x004fea0003800000 */
.L_x_766:
        /* <DEDUP_REMOVED lines=18> */
[----:B-1--45:R-:W-:Y:S05]  /*1560*/  CALL.ABS.NOINC R14 ;  /* 0x000000000e007343 */ /* 0x032fea0003c00000 */
.L_x_768:
[----:B------:R-:W-:Y:S01]  /*1570*/  LEA.HI R0, R25, R22, RZ, 0x4 ;  /* 0x0000001619007211 */ /* 0x000fe200078f20ff */
[----:B------:R-:W-:Y:S05]  /*1580*/  WARPSYNC.ALL ;  /* 0x0000000000007948 */ /* 0x000fea0003800000 */
[----:B------:R-:W-:-:S05]  /*1590*/  LOP3.LUT R3, R0, 0xfffffff0, RZ, 0xc0, !PT ;  /* 0xfffffff000037812 */ /* 0x000fca00078ec0ff */
[----:B--2---:R-:W-:Y:S01]  /*15a0*/  IMAD.IADD R5, R22, 0x1, -R3 ;  /* 0x0000000116057824 */ /* 0x004fe200078e0a03 */
        /* <DEDUP_REMOVED lines=33> */
[----:B------:R-:W2:Y:S01]  /*17c0*/  LDSM.16.M88.4 R184, [R7+0x6000] ;  /* 0x0060000007b8783b */ /* 0x000ea20000000200 */
        /* <DEDUP_REMOVED lines=27> */
[----:B-1----:R-:W-:Y:S01]  /*1980*/  IMAD R16, R16, 0x300, R27 ;  /* 0x0000030010107824 */ /* 0x002fe200078e021b */
        /* <DEDUP_REMOVED lines=18> */
[----:B------:R-:W1:Y:S01]  /*1ab0*/  LDSM.16.M88.4 R196, [R0+0x6000] ;  /* 0x0060000000c4783b */ /* 0x000e620000000200 */
        /* <DEDUP_REMOVED lines=33> */
[----:B--2---:R-:W-:Y:S01]  /*1cd0*/  IMAD R0, R5, 0x4, R18 ;  /* 0x0000000405007824 */ /* 0x004fe200078e0212 */
[----:B------:R-:W-:Y:S01]  /*1ce0*/  ULOP3.LUT UR20, UR38, 0x1, URZ, 0xfc, !UPT ;  /* 0x0000000126147892 */ /* 0x000fe2000f8efc3f */
[----:B------:R-:W-:Y:S01]  /*1cf0*/  UMOV UR4, URZ ;  /* 0x0000003f00047c82 */ /* 0x000fe20008000000 */
[----:B------:R-:W-:Y:S01]  /*1d00*/  UMOV UR5, URZ ;  /* 0x0000003f00057c82 */ /* 0x000fe20008000000 */
[----:B------:R-:W-:Y:S01]  /*1d10*/  UMOV UR6, URZ ;  /* 0x0000003f00067c82 */ /* 0x000fe20008000000 */
[----:B------:R-:W-:Y:S01]  /*1d20*/  USHF.R.S32.HI UR7, URZ, 0x6, UR7 ;  /* 0x000000063f077899 */ /* 0x000fe20008011407 */
[----:B------:R-:W-:Y:S01]  /*1d30*/  ULDC UR8, c[0x0][0x75c] ;  /* 0x0001d70000087ab9 */ /* 0x000fe20000000800 */
[----:B-1-34-:R-:W-:-:S10]  /*1d40*/  ULDC UR9, c[0x0][0x744] ;  /* 0x0001d10000097ab9 */ /* 0x01afd40000000800 */
.L_x_779:
[----:B------:R-:W-:-:S06]  /*1d50*/  UISETP.NE.AND UP0, UPT, UR20, 0x3, UPT ;  /* 0x000000031400788c */ /* 0x000fcc000bf05270 */
[----:B------:R-:W-:-:S13]  /*1d60*/  PLOP3.LUT P0, PT, PT, PT, UP0, 0x80, 0x0 ;  /* 0x000000000000781c */ /* 0x000fda0003f0f008 */
[----:B-1----:R-:W-:Y:S05]  /*1d70*/  @!P0 BRA `(.L_x_769) ;  /* 0x0000000000048947 */ /* 0x002fea0003800000 */
[----:B------:R-:W-:Y:S01]  /*1d80*/  BPT.TRAP 0x1 ;  /* 0x000000040000795c */ /* 0x000fe20000300000 */
.L_x_769:
[----:B------:R-:W-:Y:S01]  /*1d90*/  R2UR UR10, R18 ;  /* 0x00000000120a72ca */ /* 0x000fe200000e0000 */
[----:B------:R-:W-:-:S05]  /*1da0*/  IMAD.U32 R16, RZ, RZ, UR5 ;  /* 0x00000005ff107e24 */ /* 0x000fca000f8e00ff */
[----:B------:R-:W-:-:S07]  /*1db0*/  SHF.L.U32 R16, R16, 0x1f, RZ ;  /* 0x0000001f10107819 */ /* 0x000fce00000006ff */
[----:B------:R-:W-:-:S09]  /*1dc0*/  ULEA UR10, UR6, UR10, 0x3 ;  /* 0x0000000a060a7291 */ /* 0x000fd2000f8e183f */
[----:B------:R1:W2:Y:S01]  /*1dd0*/  SYNCS.PHASECHK.TRANS64.TRYWAIT P1, [UR10+0x26810], R16 ;  /* 0x02681010ff0075a7 */ /* 0x0002a2000802014a */
[----:B------:R-:W-:Y:S05]  /*1de0*/  @!P0 BRA `(.L_x_770) ;  /* 0x0000000000048947 */ /* 0x000fea0003800000 */
[----:B------:R-:W-:Y:S01]  /*1df0*/  BPT.TRAP 0x1 ;  /* 0x000000040000795c */ /* 0x000fe20000300000 */
.L_x_770:
[----:B--2---:R-:W-:Y:S05]  /*1e00*/  @P1 BRA `(.L_x_771) ;  /* 0x0000000000081947 */ /* 0x004fea0003800000 */
[----:B------:R-:W2:Y:S02]  /*1e10*/  SYNCS.PHASECHK.TRANS64.TRYWAIT P1, [UR10+0x26810], R16 ;  /* 0x02681010ff0075a7 */ /* 0x000ea4000802014a */
[----:B--2---:R-:W-:Y:S05]  /*1e20*/  @!P1 BRA `(.L_x_772) ;  /* 0x0000007000709947 */ /* 0x004fea0003800000 */
.L_x_771:
        /* <DEDUP_REMOVED lines=67> */
.L_x_773:
[----:B------:R1:W1:Y:S01]  /*2260*/  SYNCS.PHASECHK.TRANS64.TRYWAIT P1, [UR10+0x26830], R16 ;  /* 0x02683010ff0075a7 */ /* 0x000262000802014a */
[----:B------:R-:W-:Y:S05]  /*2270*/  @!P0 BRA `(.L_x_774) ;  /* 0x0000000000048947 */ /* 0x000fea0003800000 */
[----:B------:R-:W-:Y:S01]  /*2280*/  BPT.TRAP 0x1 ;  /* 0x000000040000795c */ /* 0x000fe20000300000 */
.L_x_774:
[----:B-1----:R-:W-:Y:S05]  /*2290*/  @P1 BRA `(.L_x_775) ;  /* 0x0000000000081947 */ /* 0x002fea0003800000 */
[----:B------:R-:W1:Y:S02]  /*22a0*/  SYNCS.PHASECHK.TRANS64.TRYWAIT P1, [UR10+0x26830], R16 ;  /* 0x02683010ff0075a7 */ /* 0x000e64000802014a */
[----:B-1----:R-:W-:Y:S05]  /*22b0*/  @!P1 BRA `(.L_x_776) ;  /* 0x0000006c00649947 */ /* 0x002fea0003800000 */
.L_x_775:
        /* <DEDUP_REMOVED lines=565> */
.L_x_777:
        /* <DEDUP_REMOVED lines=44> */
.L_x_778:
        /* <DEDUP_REMOVED lines=13> */
[----:B------:R-:W-:Y:S01]  /*49a0*/  IMAD.MOV.U32 R4, RZ, RZ, R40 ;  /* 0x000000ffff047224 */ /* 0x000fe200078e0028 */
[----:B------:R-:W-:Y:S01]  /*49b0*/  PLOP3.LUT P0, PT, PT, PT, PT, 0x8, 0x0 ;  /* 0x000000000000781c */ /* 0x000fe20003f0e170 */
[----:B-1----:R-:W-:Y:S02]  /*49c0*/  IMAD.MOV.U32 R5, RZ, RZ, R41 ;  /* 0x000000ffff057224 */ /* 0x002fe400078e0029 */
[----:B------:R-:W-:Y:S01]  /*49d0*/  FMUL.FTZ R72, R72, UR4 ;  /* 0x0000000448487c20 */ /* 0x000fe20008410000 */
[----:B------:R-:W-:Y:S02]  /*49e0*/  IMAD.MOV.U32 R6, RZ, RZ, R42 ;  /* 0x000000ffff067224 */ /* 0x000fe400078e002a */
[----:B------:R-:W-:Y:S01]  /*49f0*/  FMUL.FTZ R73, R73, UR4 ;  /* 0x0000000449497c20 */ /* 0x000fe20008410000 */
[----:B------:R-:W-:Y:S02]  /*4a00*/  IMAD.MOV.U32 R7, RZ, RZ, R43 ;  /* 0x000000ffff077224 */ /* 0x000fe400078e002b */
        /* <DEDUP_REMOVED lines=46> */
.L_x_760:
[----:B------:R-:W-:Y:S05]  /*4cf0*/  @P0 BRA `(.L_x_755) ;  /* 0x0000004000800947 */ /* 0x000fea0003800000 */
[----:B------:R-:W-:Y:S01]  /*4d00*/  ULDC.64 UR4, c[0x0][0x878] ;  /* 0x00021e0000047ab9 */ /* 0x000fe20000000a00 */
[----:B------:R-:W1:Y:S01]  /*4d10*/  S2R R8, SR_TID.X ;  /* 0x0000000000087919 */ /* 0x000e620000002100 */
[----:B------:R-:W-:Y:S01]  /*4d20*/  UISETP.NE.U32.AND UP0, UPT, UR4, URZ, UPT ;  /* 0x0000003f0400728c */ /* 0x000fe2000bf05070 */
[----:B------:R-:W2:Y:S08]  /*4d30*/  S2UR UR10, SR_CTAID.Y ;  /* 0x00000000000a79c3 */ /* 0x000eb00000002600 */
[----:B------:R-:W-:Y:S01]  /*4d40*/  S2UR UR8, SR_CTAID.X ;  /* 0x00000000000879c3 */ /* 0x000fe20000002500 */
[----:B------:R-:W-:Y:S01]  /*4d50*/  UISETP.NE.AND.EX UP0, UPT, UR5, URZ, UPT, UP0 ;  /* 0x0000003f0500728c */ /* 0x000fe2000bf05300 */
[----:B------:R-:W-:Y:S01]  /*4d60*/  UMOV UR9, 0x400 ;  /* 0x0000040000097882 */ /* 0x000fe20000000000 */
[----:B------:R-:W-:Y:S01]  /*4d70*/  ULDC.64 UR12, c[0x0][0x818] ;  /* 0x00020600000c7ab9 */ /* 0x000fe20000000a00 */
[----:B------:R-:W-:-:S03]  /*4d80*/  ULDC.64 UR14, c[0x0][0x840] ;  /* 0x00021000000e7ab9 */ /* 0x000fc60000000a00 */
[----:B------:R-:W-:-:S05]  /*4d90*/  PLOP3.LUT P0, PT, PT, PT, UP0, 0x80, 0x0 ;  /* 0x000000000000781c */ /* 0x000fca0003f0f008 */
[----:B------:R-:W-:Y:S02]  /*4da0*/  @UP0 ULDC.64 UR4, c[0x0][0x878] ;  /* 0x00021e0000040ab9 */ /* 0x000fe40000000a00 */
[----:B------:R-:W-:-:S06]  /*4db0*/  @UP0 UIMAD.WIDE UR4, UR36, 0x4, UR4 ;  /* 0x00000004240408a5 */ /* 0x000fcc000f8e0204 */
[----:B------:R-:W-:Y:S02]  /*4dc0*/  IMAD.U32 R2, RZ, RZ, UR4 ;  /* 0x00000004ff027e24 */ /* 0x000fe4000f8e00ff */
[----:B------:R-:W-:Y:S01]  /*4dd0*/  IMAD.U32 R3, RZ, RZ, UR5 ;  /* 0x00000005ff037e24 */ /* 0x000fe2000f8e00ff */
[----:B------:R-:W3:Y:S01]  /*4de0*/  S2UR UR11, SR_CgaCtaId ;  /* 0x00000000000b79c3 */ /* 0x000ee20000008800 */
[----:B------:R-:W-:-:S03]  /*4df0*/  ULDC UR5, c[0x0][0x850] ;  /* 0x0002140000057ab9 */ /* 0x000fc60000000800 */
[----:B------:R1:W4:Y:S01]  /*4e00*/  @P0 LDG.E R2, desc[UR46][R2.64] ;  /* 0x0000002e02020981 */ /* 0x000322000c1e1900 */
[----:B------:R-:W-:Y:S01]  /*4e10*/  UISETP.NE.AND UP1, UPT, UR5, 0x1, UPT ;  /* 0x000000010500788c */ /* 0x000fe2000bf25270 */
[----:B------:R-:W-:Y:S01]  /*4e20*/  BSSY B0, `(.L_x_780) ;  /* 0x0000059000007945 */ /* 0x000fe20003800000 */
[----:B-1----:R-:W-:-:S09]  /*4e30*/  VIADD R3, R8, 0xffffff80 ;  /* 0xffffff8008037836 */ /* 0x002fd20000000000 */
[----:B------:R-:W-:Y:S01]  /*4e40*/  @UP1 ULDC UR16, c[0x0][0x858] ;  /* 0x0002160000101ab9 */ /* 0x000fe20000000800 */
[----:B------:R-:W-:Y:S01]  /*4e50*/  SHF.R.S32.HI R0, RZ, 0x1f, R3 ;  /* 0x0000001fff007819 */ /* 0x000fe20000011403 */
[----:B------:R-:W-:Y:S01]  /*4e60*/  BAR.SYNC.DEFER_BLOCKING 0x1, 0x100 ;  /* 0x0044000000007b1d */ /* 0x000fe20000010000 */
[----:B----4-:R-:W-:Y:S02]  /*4e70*/  @P0 R2UR UR4, R2 ;  /* 0x00000000020402ca */ /* 0x010fe400000e0000 */
[----:B------:R-:W-:Y:S02]  /*4e80*/  LEA.HI R2, R0, R3, RZ, 0x7 ;  /* 0x0000000300027211 */ /* 0x000fe400078f38ff */
[----:B------:R-:W-:Y:S02]  /*4e90*/  ISETP.NE.AND P0, PT, R3, RZ, PT ;  /* 0x000000ff0300720c */ /* 0x000fe40003f05270 */
[----:B------:R-:W-:Y:S02]  /*4ea0*/  LOP3.LUT R0, R2, 0x3fffff80, RZ, 0xc0, !PT ;  /* 0x3fffff8002007812 */ /* 0x000fe400078ec0ff */
[----:B------:R-:W-:-:S03]  /*4eb0*/  SHF.R.S32.HI R9, RZ, 0x7, R2 ;  /* 0x00000007ff097819 */ /* 0x000fc60000011402 */
[----:B------:R-:W-:Y:S02]  /*4ec0*/  IMAD.IADD R0, R3, 0x1, -R0 ;  /* 0x0000000103007824 */ /* 0x000fe400078e0a00 */
[----:B------:R-:W-:Y:S02]  /*4ed0*/  @UP0 ULEA UR6, UR36, UR4, 0x7 ;  /* 0x0000000424060291 */ /* 0x000fe4000f8e383f */
[----:B------:R-:W-:Y:S01]  /*4ee0*/  IMAD R0, R9, 0x600, R0 ;  /* 0x0000060009007824 */ /* 0x000fe200078e0200 */
[----:B------:R-:W-:Y:S01]  /*4ef0*/  @UP1 ULDC UR4, c[0x0][0x854] ;  /* 0x0002150000041ab9 */ /* 0x000fe20000000800 */
[----:B------:R-:W-:Y:S02]  /*4f00*/  @UP0 USHF.R.S32.HI UR7, URZ, 0x1f, UR6 ;  /* 0x0000001f3f070899 */ /* 0x000fe40008011406 */
[----:B--2---:R-:W-:Y:S01]  /*4f10*/  UIMAD.WIDE.U32 UR4, UR10, UR4, URZ ;  /* 0x000000040a0472a5 */ /* 0x004fe2000f8e003f */
[----:B------:R-:W-:Y:S01]  /*4f20*/  IMAD.SHL.U32 R0, R0, 0x4, RZ ;  /* 0x0000000400007824 */ /* 0x000fe200078e00ff */
[----:B------:R-:W-:-:S02]  /*4f30*/  @UP0 ULEA.HI UR7, UR7, UR6, URZ, 0x7 ;  /* 0x0000000607070291 */ /* 0x000fc4000f8f383f */
[----:B------:R-:W-:Y:S02]  /*4f40*/  @UP1 USHF.R.U32.HI UR10, URZ, UR16, UR5 ;  /* 0x000000103f0a1299 */ /* 0x000fe40008011605 */
[----:B------:R-:W-:Y:S02]  /*4f50*/  @UP0 USHF.R.S32.HI UR7, URZ, 0x7, UR7 ;  /* 0x000000073f070899 */ /* 0x000fe40008011407 */
[----:B---3--:R-:W-:Y:S02]  /*4f60*/  ULEA UR4, UR11, UR9, 0x18 ;  /* 0x000000090b047291 */ /* 0x008fe4000f8ec03f */
[----:B------:R-:W-:Y:S02]  /*4f70*/  @UP0 UIMAD UR6, UR7, 0x3000, URZ ;  /* 0x00003000070608a4 */ /* 0x000fe4000f8e023f */
[----:B------:R-:W-:Y:S02]  /*4f80*/  UIMAD UR5, UR8, 0x3000, URZ ;  /* 0x00003000080578a4 */ /* 0x000fe4000f8e023f */
[----:B------:R-:W-:Y:S01]  /*4f90*/  @UP0 USHF.R.S32.HI UR7, URZ, 0x1f, UR6 ;  /* 0x0000001f3f070899 */ /* 0x000fe20008011406 */
[----:B------:R-:W-:Y:S01]  /*4fa0*/  LEA R0, R0, UR4, 0x2 ;  /* 0x0000000400007c11 */ /* 0x000fe2000f8e10ff */
[----:B------:R-:W-:Y:S01]  /*4fb0*/  USHF.R.S32.HI UR11, URZ, 0x1f, UR10 ;  /* 0x0000001f3f0b7899 */ /* 0x000fe2000801140a */
[----:B------:R-:W-:Y:S01]  /*4fc0*/  @!UP0 UMOV UR6, URZ ;  /* 0x0000003f00068c82 */ /* 0x000fe20008000000 */
[----:B------:R-:W-:Y:S01]  /*4fd0*/  ULDC.64 UR16, c[0x0][0x848] ;  /* 0x0002120000107ab9 */ /* 0x000fe20000000a00 */
[----:B------:R-:W-:Y:S01]  /*4fe0*/  UIADD3 UR8, UP1, UR5, UR6, URZ ;  /* 0x0000000605087290 */ /* 0x000fe2000ff3e03f */
[----:B------:R1:W-:Y:S01]  /*4ff0*/  STS.128 [R0], R24 ;  /* 0x0000001800007388 */ /* 0x0003e20000000c00 */
[----:B------:R-:W-:Y:S01]  /*5000*/  @!UP0 UMOV UR7, URZ ;  /* 0x0000003f00078c82 */ /* 0x000fe20008000000 */
[----:B------:R-:W-:-:S02]  /*5010*/  UIMAD UR6, UR11, UR12, URZ ;  /* 0x0000000c0b0672a4 */ /* 0x000fc4000f8e023f */
[----:B------:R-:W-:Y:S01]  /*5020*/  ULEA.HI.X.SX32 UR9, UR5, UR7, 0x1, UP1 ;  /* 0x0000000705097291 */ /* 0x000fe200088f0e3f */
[----:B------:R1:W-:Y:S01]  /*5030*/  STS.128 [R0+0x800], R28 ;  /* 0x0008001c00007388 */ /* 0x0003e20000000c00 */
[----:B------:R-:W-:Y:S02]  /*5040*/  UIMAD UR5, UR11, UR14, URZ ;  /* 0x0000000e0b0572a4 */ /* 0x000fe4000f8e023f */
[----:B------:R-:W-:Y:S01]  /*5050*/  UIMAD UR11, UR10, UR13, UR6 ;  /* 0x0000000d0a0b72a4 */ /* 0x000fe2000f8e0206 */
[----:B------:R1:W-:Y:S01]  /*5060*/  STS.128 [R0+0x1000], R32 ;  /* 0x0010002000007388 */ /* 0x0003e20000000c00 */
[----:B------:R-:W-:Y:S02]  /*5070*/  UIMAD.WIDE.U32 UR6, UR10, UR12, UR8 ;  /* 0x0000000c0a0672a5 */ /* 0x000fe4000f8e0008 */
[----:B------:R-:W-:Y:S01]  /*5080*/  UIMAD UR12, UR10, UR15, UR5 ;  /* 0x0000000f0a0c72a4 */ /* 0x000fe2000f8e0205 */
[----:B------:R1:W-:Y:S01]  /*5090*/  STS.128 [R0+0x1800], R36 ;  /* 0x0018002400007388 */ /* 0x0003e20000000c00 */
[----:B------:R-:W-:-:S02]  /*50a0*/  USHF.R.S32.HI UR5, URZ, 0x1f, UR36 ;  /* 0x0000001f3f057899 */ /* 0x000fc40008011424 */
[----:B------:R-:W-:Y:S01]  /*50b0*/  UIMAD.WIDE.U32 UR8, UR10, UR14, UR8 ;  /* 0x0000000e0a0872a5 */ /* 0x000fe2000f8e0008 */
[----:B------:R1:W-:Y:S01]  /*50c0*/  STS.128 [R0+0x2000], R4 ;  /* 0x0020000400007388 */ /* 0x0003e20000000c00 */
[----:B------:R-:W-:Y:S01]  /*50d0*/  USEL UR5, UR5, URZ, !UP0 ;  /* 0x0000003f05057287 */ /* 0x000fe2000c000000 */
[----:B------:R-:W-:Y:S02]  /*50e0*/  ULDC.64 UR14, c[0x0][0x820] ;  /* 0x00020800000e7ab9 */ /* 0x000fe40000000a00 */
[----:B------:R1:W-:Y:S01]  /*50f0*/  STS.128 [R0+0x2800], R44 ;  /* 0x0028002c00007388 */ /* 0x0003e20000000c00 */
[----:B------:R-:W-:Y:S02]  /*5100*/  USEL UR36, UR36, URZ, !UP0 ;  /* 0x0000003f24247287 */ /* 0x000fe4000c000000 */
[----:B------:R-:W-:Y:S01]  /*5110*/  UIMAD UR10, UR5, UR14, URZ ;  /* 0x0000000e050a72a4 */ /* 0x000fe2000f8e023f */
[----:B------:R1:W-:Y:S01]  /*5120*/  STS.128 [R0+0x3000], R48 ;  /* 0x0030003000007388 */ /* 0x0003e20000000c00 */
[----:B------:R-:W-:-:S02]  /*5130*/  UIADD3 UR7, UR7, UR11, URZ ;  /* 0x0000000b07077290 */ /* 0x000fc4000fffe03f */
[----:B------:R-:W-:Y:S01]  /*5140*/  UIMAD UR5, UR5, UR16, URZ ;  /* 0x00000010050572a4 */ /* 0x000fe2000f8e023f */
[----:B------:R1:W-:Y:S01]  /*5150*/  STS.128 [R0+0x3800], R52 ;  /* 0x0038003400007388 */ /* 0x0003e20000000c00 */
[----:B------:R-:W-:Y:S02]  /*5160*/  UIADD3 UR9, UR9, UR12, URZ ;  /* 0x0000000c09097290 */ /* 0x000fe4000fffe03f */
[----:B------:R-:W-:Y:S01]  /*5170*/  UIMAD UR10, UR36, UR15, UR10 ;  /* 0x0000000f240a72a4 */ /* 0x000fe2000f8e020a */
[----:B------:R1:W-:Y:S01]  /*5180*/  STS.128 [R0+0x4000], R56 ;  /* 0x0040003800007388 */ /* 0x0003e20000000c00 */
[----:B------:R-:W-:Y:S02]  /*5190*/  UIMAD.WIDE.U32 UR6, UR36, UR14, UR6 ;  /* 0x0000000e240672a5 */ /* 0x000fe4000f8e0006 */
[----:B------:R-:W-:Y:S01]  /*51a0*/  UIMAD UR5, UR36, UR17, UR5 ;  /* 0x00000011240572a4 */ /* 0x000fe2000f8e0205 */
[----:B------:R1:W-:Y:S01]  /*51b0*/  STS.128 [R0+0x4800], R60 ;  /* 0x0048003c00007388 */ /* 0x0003e20000000c00 */
[----:B------:R-:W-:Y:S01]  /*51c0*/  UIMAD.WIDE.U32 UR8, UR36, UR16, UR8 ;  /* 0x00000010240872a5 */ /* 0x000fe2000f8e0008 */
[----:B------:R-:W-:-:S02]  /*51d0*/  ULDC.64 UR12, c[0x0][0x800] ;  /* 0x00020000000c7ab9 */ /* 0x000fc40000000a00 */
[----:B------:R1:W-:Y:S01]  /*51e0*/  STS.128 [R0+0x5000], R64 ;  /* 0x0050004000007388 */ /* 0x0003e20000000c00 */
[----:B------:R-:W-:Y:S01]  /*51f0*/  ULDC.64 UR14, c[0x0][0x828] ;  /* 0x00020a00000e7ab9 */ /* 0x000fe20000000a00 */
[----:B------:R-:W-:Y:S02]  /*5200*/  UIADD3 UR7, UR7, UR10, URZ ;  /* 0x0000000a07077290 */ /* 0x000fe4000fffe03f */
[----:B------:R1:W-:Y:S01]  /*5210*/  STS.128 [R0+0x5800], R68 ;  /* 0x0058004400007388 */ /* 0x0003e20000000c00 */
[----:B------:R-:W-:Y:S02]  /*5220*/  ULEA UR12, UP0, UR6, UR12, 0x2 ;  /* 0x0000000c060c7291 */ /* 0x000fe4000f80103f */
[----:B------:R-:W-:Y:S01]  /*5230*/  UIADD3 UR5, UR9, UR5, URZ ;  /* 0x0000000509057290 */ /* 0x000fe2000fffe03f */
[----:B------:R-:W-:Y:S01]  /*5240*/  @!PT LDS RZ, [RZ] ;  /* 0x00000000fffff984 */ /* 0x000fe20000000800 */
[----:B------:R-:W-:Y:S01]  /*5250*/  @!PT LDS RZ, [RZ] ;  /* 0x00000000fffff984 */ /* 0x000fe20000000800 */
[----:B------:R-:W-:Y:S01]  /*5260*/  @!PT LDS RZ, [RZ] ;  /* 0x00000000fffff984 */ /* 0x000fe20000000800 */
[----:B------:R-:W-:Y:S01]  /*5270*/  @!PT LDS RZ, [RZ] ;  /* 0x00000000fffff984 */ /* 0x000fe20000000800 */
[----:B------:R2:W-:Y:S06]  /*5280*/  MEMBAR.ALL.CTA ;  /* 0x0000000000007992 */ /* 0x0005ec0000008000 */
[----:B--2---:R-:W2:Y:S01]  /*5290*/  FENCE.VIEW.ASYNC.S ;  /* 0x00000000000073c6 */ /* 0x004ea20000000000 */
[----:B------:R-:W-:-:S02]  /*52a0*/  ULEA UR14, UP1, UR8, UR14, 0x2 ;  /* 0x0000000e080e7291 */ /* 0x000fc4000f82103f */
[----:B------:R-:W-:Y:S02]  /*52b0*/  ULEA.HI.X UR13, UR6, UR13, UR7, 0x2, UP0 ;  /* 0x0000000d060d7291 */ /* 0x000fe400080f1407 */
[----:B------:R-:W-:Y:S01]  /*52c0*/  ULEA.HI.X UR7, UR8, UR15, UR5, 0x2, UP1 ;  /* 0x0000000f08077291 */ /* 0x000fe200088f1405 */
[----:B--2---:R-:W-:Y:S06]  /*52d0*/  BAR.SYNC.DEFER_BLOCKING 0x1, 0x100 ;  /* 0x0044000000007b1d */ /* 0x004fec0000010000 */
[----:B------:R-:W-:Y:S05]  /*52e0*/  @P0 BRA `(.L_x_781) ;  /* 0x0000000000300947 */ /* 0x000fea0003800000 */
[----:B------:R-:W-:Y:S01]  /*52f0*/  PLOP3.LUT P0, PT, PT, PT, PT, 0x80, 0x0 ;  /* 0x000000000000781c */ /* 0x000fe20003f0f070 */
[----:B------:R-:W-:Y:S01]  /*5300*/  UMOV UR5, 0xc00 ;  /* 0x00000c0000057882 */ /* 0x000fe20000000000 */
[----:B------:R-:W-:Y:S01]  /*5310*/  UMOV UR8, 0x0 ;  /* 0x0000000000087882 */ /* 0x000fe20000000000 */
[----:B------:R-:W-:Y:S01]  /*5320*/  UMOV UR9, 0x14f00000 ;  /* 0x14f0000000097882 */ /* 0x000fe20000000000 */
[----:B------:R-:W-:-:S09]  /*5330*/  UMOV UR6, UR14 ;  /* 0x0000000e00067c82 */ /* 0x000fd20008000000 */
.L_x_782:
[----:B------:R-:W-:Y:S01]  /*5340*/  @P0 ELECT P1, URZ, PT ;  /* 0x00000000003f082f */ /* 0x000fe20003820000 */
[----:B------:R2:W-:-:S12]  /*5350*/  UBLKRED.G.S.ADD.F32.RN [UR6], [UR4], UR5, desc[UR8] ;  /* 0x00000806040073bb */ /* 0x0005d800080a1405 */
[----:B------:R-:W-:Y:S02]  /*5360*/  @P1 PLOP3.LUT P0, PT, P1, PT, PT, 0x8, 0x0 ;  /* 0x000000000000181c */ /* 0x000fe40000f0e170 */
[----:B------:R-:W-:-:S11]  /*5370*/  PLOP3.LUT P1, PT, PT, PT, PT, 0x8, 0x0 ;  /* 0x000000000000781c */ /* 0x000fd60003f2e170 */
[----:B--2---:R-:W-:Y:S05]  /*5380*/  @P0 BRA.U.ANY `(.L_x_782) ;  /* 0xfffffffd00ec0947 */ /* 0x004fea000393ffff */
[----:B------:R0:W-:Y:S01]  /*5390*/  UTMACMDFLUSH ;  /* 0x00000000000079b7 */ /* 0x0001e20000000000 */
[----:B------:R-:W-:-:S04]  /*53a0*/  DEPBAR.LE SB0, 0x0 ;  /* 0x000080000000791a */ /* 0x000fc80000000000 */
.L_x_781:
[----:B------:R-:W-:Y:S05]  /*53b0*/  BSYNC B0 ;  /* 0x0000000000007941 */ /* 0x000fea0003800000 */
.L_x_780:
[----:B------:R-:W-:Y:S01]  /*53c0*/  BAR.SYNC.DEFER_BLOCKING 0x1, 0x100 ;  /* 0x0044000000007b1d */ /* 0x000fe20000010000 */
[----:B------:R-:W-:-:S05]  /*53d0*/  ISETP.NE.AND P0, PT, R8, 0x80, PT ;  /* 0x000000800800780c */ /* 0x000fca0003f05270 */
        /* <DEDUP_REMOVED lines=20> */
[----:B------:R-:W-:Y:S01]  /*5520*/  PLOP3.LUT P0, PT, PT, PT, PT, 0x80, 0x0 ;  /* 0x000000000000781c */ /* 0x000fe20003f0f070 */
[----:B------:R-:W-:Y:S01]  /*5530*/  UMOV UR5, 0xc00 ;  /* 0x00000c0000057882 */ /* 0x000fe20000000000 */
[----:B------:R-:W-:Y:S01]  /*5540*/  UMOV UR8, 0x0 ;  /* 0x0000000000087882 */ /* 0x000fe20000000000 */
[----:B------:R-:W-:Y:S01]  /*5550*/  UMOV UR9, 0x14f00000 ;  /* 0x14f0000000097882 */ /* 0x000fe20000000000 */
[----:B------:R-:W-:Y:S01]  /*5560*/  UMOV UR6, UR12 ;  /* 0x0000000c00067c82 */ /* 0x000fe20008000000 */
[----:B------:R-:W-:-:S08]  /*5570*/  UMOV UR7, UR13 ;  /* 0x0000000d00077c82 */ /* 0x000fd00008000000 */
.L_x_783:
        /* <DEDUP_REMOVED lines=8> */
.L_x_750:
        /* <DEDUP_REMOVED lines=20> */
.L_x_785:
        /* <DEDUP_REMOVED lines=13> */
.L_x_787:
[----:B------:R-:W-:-:S05]  /*5810*/  ULDC UR5, c[0x0][0x8c4] ;  /* 0x0002310000057ab9 */ /* 0x000fca0000000800 */
.L_x_786:
        /* <DEDUP_REMOVED lines=40> */
.L_x_788:
        /* <DEDUP_REMOVED lines=49> */
.L_x_802:
        /* <DEDUP_REMOVED lines=21> */
.L_x_791:
[----:B------:R-:W-:Y:S05]  /*5f00*/  BSYNC B0 ;  /* 0x0000000000007941 */ /* 0x000fea0003800000 */
.L_x_790:
        /* <DEDUP_REMOVED lines=13> */
.L_x_793:
[----:B------:R-:W-:Y:S05]  /*5fe0*/  BSYNC B0 ;  /* 0x0000000000007941 */ /* 0x000fea0003800000 */
.L_x_792:
[----:B------:R-:W-:Y:S06]  /*5ff0*/  BAR.ARV 0xa, 0xa0 ;  /* 0x0282800000007b1d */ /* 0x000fec0000002000 */
[----:B------:R-:W-:Y:S04]  /*6000*/  BSSY B0, `(.L_x_794) ;  /* 0x0000003000007945 */ /* 0x000fe80003800000 */
[----:B------:R-:W-:Y:S05]  /*6010*/  @!P0 BRA `(.L_x_795) ;  /* 0x0000000000048947 */ /* 0x000fea0003800000 */
[----:B------:R-:W-:-:S04]  /*6020*/  DEPBAR.LE SB0, 0x0 ;  /* 0x000080000000791a */ /* 0x000fc80000000000 */
.L_x_795:
[----:B------:R-:W-:Y:S05]  /*6030*/  BSYNC B0 ;  /* 0x0000000000007941 */ /* 0x000fea0003800000 */
.L_x_794:
        /* <DEDUP_REMOVED lines=13> */
.L_x_797:
[----:B------:R-:W-:Y:S05]  /*6110*/  BSYNC B0 ;  /* 0x0000000000007941 */ /* 0x000fea0003800000 */
.L_x_796:
        /* <DEDUP_REMOVED lines=13> */
.L_x_799:
[----:B------:R-:W-:Y:S05]  /*61f0*/  BSYNC B0 ;  /* 0x0000000000007941 */ /* 0x000fea0003800000 */
.L_x_798:
[----:B------:R-:W-:Y:S01]  /*6200*/  VIADD R0, R0, 0xfffffffe ;  /* 0xfffffffe00007836 */ /* 0x000fe20000000000 */
[----:B------:R-:W-:Y:S06]  /*6210*/  BAR.ARV 0xa, 0xa0 ;  /* 0x0282800000007b1d */ /* 0x000fec0000002000 */
[----:B------:R-:W-:Y:S01]  /*6220*/  BSSY B0, `(.L_x_800) ;  /* 0x0000004000007945 */ /* 0x000fe20003800000 */
[----:B------:R-:W-:-:S03]  /*6230*/  ISETP.NE.AND P1, PT, R0, RZ, PT ;  /* 0x000000ff0000720c */ /* 0x000fc60003f25270 */
[----:B------:R-:W-:Y:S10]  /*6240*/  @!P0 BRA `(.L_x_801) ;  /* 0x0000000000048947 */ /* 0x000ff40003800000 */
[----:B------:R-:W-:-:S04]  /*6250*/  DEPBAR.LE SB0, 0x0 ;  /* 0x000080000000791a */ /* 0x000fc80000000000 */
.L_x_801:
[----:B------:R-:W-:Y:S05]  /*6260*/  BSYNC B0 ;  /* 0x0000000000007941 */ /* 0x000fea0003800000 */
.L_x_800:
[----:B------:R-:W-:Y:S06]  /*6270*/  BAR.ARV 0xb, 0xa0 ;  /* 0x02c2800000007b1d */ /* 0x000fec0000002000 */
[----:B------:R-:W-:Y:S02]  /*6280*/  UIADD3 UR5, UR5, 0x2, URZ ;  /* 0x0000000205057890 */ /* 0x000fe4000fffe03f */
[----:B------:R-:W-:Y:S01]  /*6290*/  UIADD3 UR4, UR4, 0x1, URZ ;  /* 0x0000000104047890 */ /* 0x000fe2000fffe03f */
[----:B------:R-:W-:Y:S11]  /*62a0*/  @P1 BRA `(.L_x_802) ;  /* 0xfffffff800c01947 */ /* 0x000ff6000383ffff */
[----:B------:R-:W-:-:S12]  /*62b0*/  UIADD3 UR6, UR16, 0x3000, URZ ;  /* 0x0000300010067890 */ /* 0x000fd8000fffe03f */
.L_x_789:
        /* <DEDUP_REMOVED lines=19> */
.L_x_804:
[----:B------:R-:W-:Y:S05]  /*63f0*/  BSYNC B0 ;  /* 0x0000000000007941 */ /* 0x000fea0003800000 */
.L_x_803:
        /* <DEDUP_REMOVED lines=19> */
.L_x_806:
[----:B------:R-:W-:Y:S05]  /*6530*/  BSYNC B0 ;  /* 0x0000000000007941 */ /* 0x000fea0003800000 */
.L_x_805:
[----:B------:R-:W-:Y:S06]  /*6540*/  BAR.ARV 0xa, 0xa0 ;  /* 0x0282800000007b1d */ /* 0x000fec0000002000 */
[----:B------:R-:W-:Y:S04]  /*6550*/  BSSY B0, `(.L_x_807) ;  /* 0x0000003000007945 */ /* 0x000fe80003800000 */
[----:B------:R-:W-:Y:S05]  /*6560*/  @!P0 BRA `(.L_x_808) ;  /* 0x0000000000048947 */ /* 0x000fea0003800000 */
[----:B------:R-:W-:-:S04]  /*6570*/  DEPBAR.LE SB0, 0x0 ;  /* 0x000080000000791a */ /* 0x000fc80000000000 */
.L_x_808:
[----:B------:R-:W-:Y:S05]  /*6580*/  BSYNC B0 ;  /* 0x0000000000007941 */ /* 0x000fea0003800000 */
.L_x_807:
[----:B------:R-:W-:Y:S06]  /*6590*/  BAR.ARV 0xb, 0xa0 ;  /* 0x02c2800000007b1d */ /* 0x000fec0000002000 */
[----:B------:R-:W-:Y:S05]  /*65a0*/  BRA `(.L_x_755) ;  /* 0x0000002800547947 */ /* 0x000fea0003800000 */
.L_x_784:
        /* <DEDUP_REMOVED lines=13> */
.L_x_809:
        /* <DEDUP_REMOVED lines=14> */
.L_x_811:
[----:B------:R-:W-:-:S05]  /*6760*/  ULDC UR4, c[0x0][0x8c4] ;  /* 0x0002310000047ab9 */ /* 0x000fca0000000800 */
.L_x_810:
        /* <DEDUP_REMOVED lines=56> */
.L_x_813:
        /* <DEDUP_REMOVED lines=63> */
.L_x_843:
        /* <DEDUP_REMOVED lines=13> */
.L_x_816:
        /* <DEDUP_REMOVED lines=125> */
.L_x_827:
[----:B------:R-:W-:-:S04]  /*7780*/  SHF.L.U32 R21, R9, 0x1f, RZ ;  /* 0x0000001f09157819 */ /* 0x000fc800000006ff */
[----:B-1----:R-:W1:Y:S02]  /*7790*/  SYNCS.PHASECHK.TRANS64.TRYWAIT P1, [R0+URZ+0x26840], R21 ;  /* 0x02684015000075a7 */ /* 0x002e64000802017f */
[----:B-12---:R-:W-:Y:S05]  /*77a0*/  @!P1 BRA `(.L_x_819) ;  /* 0x0000001800549947 */ /* 0x006fea0003800000 */
.L_x_844:
[----:B------:R-:W-:Y:S05]  /*77b0*/  @P0 BRA `(.L_x_820) ;  /* 0x0000000000140947 */ /* 0x000fea0003800000 */
[----:B------:R-:W-:Y:S01]  /*77c0*/  ISETP.NE.AND P1, PT, R16, RZ, PT ;  /* 0x000000ff1000720c */ /* 0x000fe20003f25270 */
[----:B------:R-:W-:-:S04]  /*77d0*/  IMAD.MOV.U32 R3, RZ, RZ, 0x3100 ;  /* 0x00003100ff037424 */ /* 0x000fc800078e00ff */
[----:B------:R2:W-:Y:S08]  /*77e0*/  SYNCS.ARRIVE.TRANS64 RZ, [R0+URZ+0x26830], R3 ;  /* 0x0268300300ff79a7 */ /* 0x0005f0000800003f */
[----:B------:R-:W-:Y:S05]  /*77f0*/  @!P1 BRA `(.L_x_820) ;  /* 0x0000000000049947 */ /* 0x000fea0003800000 */
[----:B------:R-:W-:Y:S01]  /*7800*/  BPT.TRAP 0x1 ;  /* 0x000000040000795c */ /* 0x000fe20000300000 */
.L_x_820:
        /* <DEDUP_REMOVED lines=43> */
.L_x_845:
[----:B------:R-:W-:Y:S05]  /*7ac0*/  @P0 BRA `(.L_x_822) ;  /* 0x0000000000140947 */ /* 0x000fea0003800000 */
[----:B------:R-:W-:Y:S01]  /*7ad0*/  ISETP.NE.AND P1, PT, R16, RZ, PT ;  /* 0x000000ff1000720c */ /* 0x000fe20003f25270 */
[----:B------:R-:W-:-:S04]  /*7ae0*/  IMAD.MOV.U32 R3, RZ, RZ, 0x3100 ;  /* 0x00003100ff037424 */ /* 0x000fc800078e00ff */
[----:B------:R3:W-:Y:S08]  /*7af0*/  SYNCS.ARRIVE.TRANS64 RZ, [R0+URZ+0x26818], R3 ;  /* 0x0268180300ff79a7 */ /* 0x0007f0000800003f */
[----:B------:R-:W-:Y:S05]  /*7b00*/  @!P1 BRA `(.L_x_822) ;  /* 0x0000000000049947 */ /* 0x000fea0003800000 */
[----:B------:R-:W-:Y:S01]  /*7b10*/  BPT.TRAP 0x1 ;  /* 0x000000040000795c */ /* 0x000fe20000300000 */
.L_x_822:
        /* <DEDUP_REMOVED lines=36> */
.L_x_846:
        /* <DEDUP_REMOVED lines=9> */
.L_x_824:
        /* <DEDUP_REMOVED lines=38> */
.L_x_848:
[----:B------:R-:W-:Y:S05]  /*8050*/  @P0 BRA `(.L_x_826) ;  /* 0x0000000000140947 */ /* 0x000fea0003800000 */
[----:B------:R-:W-:Y:S01]  /*8060*/  ISETP.NE.AND P1, PT, R16, RZ, PT ;  /* 0x000000ff1000720c */ /* 0x000fe20003f25270 */
[----:B-1----:R-:W-:-:S04]  /*8070*/  IMAD.MOV.U32 R5, RZ, RZ, 0x3100 ;  /* 0x00003100ff057424 */ /* 0x002fc800078e00ff */
[----:B------:R2:W-:Y:S08]  /*8080*/  SYNCS.ARRIVE.TRANS64 RZ, [R0+URZ+0x26810], R5 ;  /* 0x0268100500ff79a7 */ /* 0x0005f0000800003f */
[----:B------:R-:W-:Y:S05]  /*8090*/  @!P1 BRA `(.L_x_826) ;  /* 0x0000000000049947 */ /* 0x000fea0003800000 */
[----:B------:R-:W-:Y:S01]  /*80a0*/  BPT.TRAP 0x1 ;  /* 0x000000040000795c */ /* 0x000fe20000300000 */
.L_x_826:
        /* <DEDUP_REMOVED lines=37> */
.L_x_818:
[----:B------:R-:W-:-:S13]  /*8300*/  ISETP.NE.AND P1, PT, R13, RZ, PT ;  /* 0x000000ff0d00720c */ /* 0x000fda0003f25270 */
[----:B------:R-:W-:Y:S05]  /*8310*/  @!P1 BRA `(.L_x_817) ;  /* 0x0000000400689947 */ /* 0x000fea0003800000 */
[----:B------:R-:W-:-:S04]  /*8320*/  SHF.L.U32 R7, R9, 0x1f, RZ ;  /* 0x0000001f09077819 */ /* 0x000fc800000006ff */
[----:B------:R-:W1:Y:S02]  /*8330*/  SYNCS.PHASECHK.TRANS64.TRYWAIT P1, [R0+URZ+0x26840], R7 ;  /* 0x02684007000075a7 */ /* 0x000e64000802017f */
[----:B-1----:R-:W-:Y:S05]  /*8340*/  @!P1 BRA `(.L_x_828) ;  /* 0x0000000c00c09947 */ /* 0x002fea0003800000 */
.L_x_849:
[----:B------:R-:W-:Y:S05]  /*8350*/  @P0 BRA `(.L_x_829) ;  /* 0x0000000000140947 */ /* 0x000fea0003800000 */
[----:B------:R-:W-:Y:S01]  /*8360*/  ISETP.NE.AND P1, PT, R16, RZ, PT ;  /* 0x000000ff1000720c */ /* 0x000fe20003f25270 */
[----:B------:R-:W-:-:S04]  /*8370*/  IMAD.MOV.U32 R5, RZ, RZ, 0x3100 ;  /* 0x00003100ff057424 */ /* 0x000fc800078e00ff */
[----:B------:R2:W-:Y:S08]  /*8380*/  SYNCS.ARRIVE.TRANS64 RZ, [R0+URZ+0x26830], R5 ;  /* 0x0268300500ff79a7 */ /* 0x0005f0000800003f */
[----:B------:R-:W-:Y:S05]  /*8390*/  @!P1 BRA `(.L_x_829) ;  /* 0x0000000000049947 */ /* 0x000fea0003800000 */
[----:B------:R-:W-:Y:S01]  /*83a0*/  BPT.TRAP 0x1 ;  /* 0x000000040000795c */ /* 0x000fe20000300000 */
.L_x_829:
        /* <DEDUP_REMOVED lines=41> */
.L_x_850:
[----:B------:R-:W-:Y:S05]  /*8640*/  @P0 BRA `(.L_x_831) ;  /* 0x0000000000140947 */ /* 0x000fea0003800000 */
[----:B------:R-:W-:Y:S01]  /*8650*/  ISETP.NE.AND P0, PT, R16, RZ, PT ;  /* 0x000000ff1000720c */ /* 0x000fe20003f05270 */
[----:B------:R-:W-:-:S04]  /*8660*/  IMAD.MOV.U32 R5, RZ, RZ, 0x3100 ;  /* 0x00003100ff057424 */ /* 0x000fc800078e00ff */
[----:B------:R3:W-:Y:S08]  /*8670*/  SYNCS.ARRIVE.TRANS64 RZ, [R0+URZ+0x26818], R5 ;  /* 0x0268180500ff79a7 */ /* 0x0007f0000800003f */
[----:B------:R-:W-:Y:S05]  /*8680*/  @!P0 BRA `(.L_x_831) ;  /* 0x0000000000048947 */ /* 0x000fea0003800000 */
[----:B------:R-:W-:Y:S01]  /*8690*/  BPT.TRAP 0x1 ;  /* 0x000000040000795c */ /* 0x000fe20000300000 */
.L_x_831:
        /* <DEDUP_REMOVED lines=34> */
.L_x_817:
[----:B------:R-:W3:Y:S01]  /*88c0*/  S2R R2, SR_TID.X ;  /* 0x0000000000027919 */ /* 0x000ee20000002100 */
[----:B------:R-:W-:Y:S01]  /*88d0*/  IMAD R3, R12, 0x8, R0 ;  /* 0x000000080c037824 */ /* 0x000fe200078e0200 */
[----:B---3--:R-:W-:Y:S02]  /*88e0*/  LOP3.LUT R4, R2, 0x7f, RZ, 0xc0, !PT ;  /* 0x0000007f02047812 */ /* 0x008fe400078ec0ff */
[----:B------:R-:W-:Y:S02]  /*88f0*/  SHF.L.U32 R2, R9, 0x1f, RZ ;  /* 0x0000001f09027819 */ /* 0x000fe400000006ff */
[----:B------:R-:W-:Y:S02]  /*8900*/  ISETP.NE.AND P1, PT, R4, RZ, PT ;  /* 0x000000ff0400720c */ /* 0x000fe40003f25270 */
[----:B------:R-:W3:Y:S02]  /*8910*/  SYNCS.PHASECHK.TRANS64.TRYWAIT P0, [R3+URZ+0x26840], R2 ;  /* 0x02684002030075a7 */ /* 0x000ee4000800017f */
[----:B---3--:R-:W-:Y:S09]  /*8920*/  @!P0 BRA `(.L_x_832) ;  /* 0x0000000800708947 */ /* 0x008ff20003800000 */
.L_x_851:
[----:B------:R-:W-:Y:S05]  /*8930*/  @P1 BRA `(.L_x_833) ;  /* 0x0000000000181947 */ /* 0x000fea0003800000 */
[----:B------:R-:W4:Y:S01]  /*8940*/  S2R R4, SR_TID.X ;  /* 0x0000000000047919 */ /* 0x000f220000002100 */
[----:B---3--:R-:W-:-:S04]  /*8950*/  IMAD.MOV.U32 R2, RZ, RZ, 0x3100 ;  /* 0x00003100ff027424 */ /* 0x008fc800078e00ff */
[----:B------:R3:W-:Y:S01]  /*8960*/  SYNCS.ARRIVE.TRANS64 RZ, [R3+URZ+0x26830], R2 ;  /* 0x0268300203ff79a7 */ /* 0x0007e2000800003f */
[----:B----4-:R-:W-:-:S13]  /*8970*/  LOP3.LUT P0, RZ, R4, 0x1f, RZ, 0xc0, !PT ;  /* 0x0000001f04ff7812 */ /* 0x010fda000780c0ff */
[----:B---3--:R-:W-:Y:S05]  /*8980*/  @!P0 BRA `(.L_x_833) ;  /* 0x0000000000048947 */ /* 0x008fea0003800000 */
[----:B------:R-:W-:Y:S01]  /*8990*/  BPT.TRAP 0x1 ;  /* 0x000000040000795c */ /* 0x000fe20000300000 */
.L_x_833:
        /* <DEDUP_REMOVED lines=48> */
.L_x_814:
[----:B------:R-:W-:Y:S05]  /*8ca0*/  BSYNC B0 ;  /* 0x0000000000007941 */ /* 0x000fea0003800000 */
.L_x_812:
[----:B------:R-:W-:-:S03]  /*8cb0*/  UMOV UR8, 0xffffffff ;  /* 0xffffffff00087882 */ /* 0x000fc60000000000 */
[----:B------:R-:W-:Y:S05]  /*8cc0*/  BRA.DIV UR8, `(.L_x_834) ;  /* 0x00000006089c7947 */ /* 0x000fea000b800000 */
[----:B------:R-:W-:-:S13]  /*8cd0*/  ELECT P0, URZ, PT ;  /* 0x00000000003f782f */ /* 0x000fda0003800000 */
.L_x_854:
[----:B------:R-:W-:Y:S05]  /*8ce0*/  @!P0 BRA `(.L_x_755) ;  /* 0x0000000000848947 */ /* 0x000fea0003800000 */
[----:B------:R-:W-:-:S06]  /*8cf0*/  ULOP3.LUT UR8, UR38, 0x2, URZ, 0xfc, !UPT ;  /* 0x0000000226087892 */ /* 0x000fcc000f8efc3f */
[----:B------:R-:W-:-:S05]  /*8d00*/  IMAD.U32 R2, RZ, RZ, UR8 ;  /* 0x00000008ff027e24 */ /* 0x000fca000f8e00ff */
[----:B------:R-:W-:-:S13]  /*8d10*/  ISETP.NE.AND P0, PT, R2, 0x3, PT ;  /* 0x000000030200780c */ /* 0x000fda0003f05270 */
[----:B------:R-:W-:Y:S05]  /*8d20*/  @!P0 BRA `(.L_x_835) ;  /* 0x0000000000048947 */ /* 0x000fea0003800000 */
[----:B--2---:R-:W-:Y:S01]  /*8d30*/  BPT.TRAP 0x1 ;  /* 0x000000040000795c */ /* 0x004fe20000300000 */
.L_x_835:
        /* <DEDUP_REMOVED lines=15> */
.L_x_855:
[----:B------:R-:W3:Y:S02]  /*8e30*/  SYNCS.PHASECHK.TRANS64.TRYWAIT P1, [R3+URZ], R2 ;  /* 0x00000002030075a7 */ /* 0x000ee4000802017f */
[----:B---3--:R-:W-:Y:S05]  /*8e40*/  @!P1 BRA `(.L_x_837) ;  /* 0x0000000400749947 */ /* 0x008fea0003800000 */
.L_x_856:
[----:B------:R-:W-:Y:S05]  /*8e50*/  @!P0 BRA `(.L_x_838) ;  /* 0x0000000000048947 */ /* 0x000fea0003800000 */
[----:B--2---:R-:W-:Y:S01]  /*8e60*/  BPT.TRAP 0x1 ;  /* 0x000000040000795c */ /* 0x004fe20000300000 */
.L_x_838:
[----:B---3--:R-:W-:-:S04]  /*8e70*/  VIADD R3, R7, 0x26840 ;  /* 0x0002684007037836 */ /* 0x008fc80000000000 */
[----:B------:R-:W-:-:S04]  /*8e80*/  IMAD R0, R0, 0x8, R3 ;  /* 0x0000000800007824 */ /* 0x000fc800078e0203 */
[----:B------:R-:W3:Y:S02]  /*8e90*/  SYNCS.PHASECHK.TRANS64.TRYWAIT P0, [R0+URZ], R5 ;  /* 0x00000005000075a7 */ /* 0x000ee4000800017f */
[----:B---3--:R-:W-:Y:S05]  /*8ea0*/  @!P0 BRA `(.L_x_839) ;  /* 0x0000000400708947 */ /* 0x008fea0003800000 */
.L_x_857:
[----:B------:R-:W-:-:S07]  /*8eb0*/  IMAD R3, R4, 0x8, R3 ;  /* 0x0000000804037824 */ /* 0x000fce00078e0203 */
.L_x_840:
[----:B----4-:R4:W1:Y:S02]  /*8ec0*/  SYNCS.PHASECHK.TRANS64.TRYWAIT P0, [R3+URZ], R2 ;  /* 0x00000002030075a7 */ /* 0x010864000800017f */
[----:B-1----:R-:W-:Y:S05]  /*8ed0*/  @!P0 NANOSLEEP.SYNCS 0x989680 ;  /* 0x009896800000895d */ /* 0x002fea0003900000 */
[----:B------:R-:W1:Y:S02]  /*8ee0*/  @!P0 SYNCS.PHASECHK.TRANS64 P0, [R3+URZ], R2 ;  /* 0x00000002030085a7 */ /* 0x000e64000800007f */
[----:B-1----:R-:W-:Y:S05]  /*8ef0*/  @!P0 BRA `(.L_x_840) ;  /* 0xfffffffc00f08947 */ /* 0x002fea000383ffff */
.L_x_755:
[----:B--2---:R-:W-:Y:S05]  /*8f00*/  BSYNC B6 ;  /* 0x0000000000067941 */ /* 0x004fea0003800000 */
.L_x_749:
[----:B------:R-:W-:Y:S05]  /*8f10*/  EXIT ;  /* 0x000000000000794d */ /* 0x000fea0003800000 */
.L_x_765:
[----:B------:R-:W-:Y:S02]  /*8f20*/  IMAD.MOV.U32 R13, RZ, RZ, R16 ;  /* 0x000000ffff0d7224 */ /* 0x000fe400078e0010 */
[----:B------:R-:W-:Y:S02]  /*8f30*/  IMAD.MOV.U32 R12, RZ, RZ, RZ ;  /* 0x000000ffff0c7224 */ /* 0x000fe400078e00ff */
[----:B------:R-:W-:Y:S02]  /*8f40*/  IMAD.MOV.U32 R11, RZ, RZ, 0x1f ;  /* 0x0000001fff0b7424 */ /* 0x000fe400078e00ff */
[----:B------:R-:W-:-:S07]  /*8f50*/  IMAD.MOV.U32 R15, RZ, RZ, -0x1 ;  /* 0xffffffffff0f7424 */ /* 0x000fce00078e00ff */
[----:B-----5:R-:W-:Y:S05]  /*8f60*/  WARPSYNC.COLLECTIVE R15, `(.L_x_841) ;  /* 0x000000000f087348 */ /* 0x020fea0003c00000 */
[----:B------:R1:W2:Y:S02]  /*8f70*/  SHFL.IDX P6, R14, R13, R12, R11 ;  /* 0x0000000c0d0e7389 */ /* 0x0002a400000c000b */
[----:B-12--5:R-:W-:Y:S01]  /*8f80*/  ENDCOLLECTIVE ;  /* 0x000000000000791b */ /* 0x026fe20003800000 */
.L_x_841:
[----:B------:R-:W-:Y:S05]  /*8f90*/  BRA `(.L_x_842) ;  /* 0xffffff8000f07947 */ /* 0x000fea000383ffff */
.L_x_767:
[----:B--2---:R2:W3:Y:S02]  /*8fa0*/  SYNCS.PHASECHK.TRANS64.TRYWAIT P1, [R18+URZ+0x26800], R5 ;  /* 0x02680005120075a7 */ /* 0x0044e4000802017f */
[----:B---3--:R-:W-:Y:S05]  /*8fb0*/  @!P1 NANOSLEEP.SYNCS 0x989680 ;  /* 0x009896800000995d */ /* 0x008fea0003900000 */
[----:B------:R-:W3:Y:S02]  /*8fc0*/  @!P1 SYNCS.PHASECHK.TRANS64 P1, [R18+URZ+0x26800], R5 ;  /* 0x02680005120095a7 */ /* 0x000ee4000802007f */
[----:B---3--:R-:W-:Y:S05]  /*8fd0*/  @!P1 BRA `(.L_x_767) ;  /* 0xfffffffc00f09947 */ /* 0x008fea000383ffff */
[----:B------:R-:W-:Y:S05]  /*8fe0*/  BRA `(.L_x_766) ;  /* 0xffffff8400147947 */ /* 0x000fea000383ffff */
.L_x_772:
[----:B--2---:R-:W-:-:S04]  /*8ff0*/  IMAD.U32 R5, RZ, RZ, UR10 ;  /* 0x0000000aff057e24 */ /* 0x004fc8000f8e00ff */
[----:B------:R2:W3:Y:S03]  /*9000*/  SYNCS.PHASECHK.TRANS64.TRYWAIT P1, [R5+URZ+0x26810], R16 ;  /* 0x02681010050075a7 */ /* 0x0004e6000802017f */
[----:B---3--:R-:W-:Y:S05]  /*9010*/  @!P1 NANOSLEEP.SYNCS 0x989680 ;  /* 0x009896800000995d */ /* 0x008fea0003900000 */
[----:B------:R-:W3:Y:S02]  /*9020*/  @!P1 SYNCS.PHASECHK.TRANS64 P1, [R5+URZ+0x26810], R16 ;  /* 0x02681010050095a7 */ /* 0x000ee4000802007f */
[----:B---3--:R-:W-:Y:S05]  /*9030*/  @!P1 BRA `(.L_x_772) ;  /* 0xfffffffc00ec9947 */ /* 0x008fea000383ffff */
[----:B------:R-:W-:Y:S05]  /*9040*/  BRA `(.L_x_771) ;  /* 0xffffff8c00787947 */ /* 0x000fea000383ffff */
.L_x_776:
[----:B------:R-:W-:-:S04]  /*9050*/  IMAD.U32 R121, RZ, RZ, UR10 ;  /* 0x0000000aff797e24 */ /* 0x000fc8000f8e00ff */
[----:B------:R1:W1:Y:S03]  /*9060*/  SYNCS.PHASECHK.TRANS64.TRYWAIT P1, [R121+URZ+0x26830], R16 ;  /* 0x02683010790075a7 */ /* 0x000266000802017f */
[----:B-1----:R-:W-:Y:S05]  /*9070*/  @!P1 NANOSLEEP.SYNCS 0x989680 ;  /* 0x009896800000995d */ /* 0x002fea0003900000 */
[----:B------:R-:W1:Y:S02]  /*9080*/  @!P1 SYNCS.PHASECHK.TRANS64 P1, [R121+URZ+0x26830], R16 ;  /* 0x02683010790095a7 */ /* 0x000e64000802007f */
[----:B-1----:R-:W-:Y:S05]  /*9090*/  @!P1 BRA `(.L_x_776) ;  /* 0xfffffffc00ec9947 */ /* 0x002fea000383ffff */
[----:B------:R-:W-:Y:S05]  /*90a0*/  BRA `(.L_x_775) ;  /* 0xffffff9000847947 */ /* 0x000fea000383ffff */
.L_x_815:
[----:B-1----:R1:W2:Y:S02]  /*90b0*/  SYNCS.PHASECHK.TRANS64.TRYWAIT P0, [R0+URZ+0x26820], R3 ;  /* 0x02682003000075a7 */ /* 0x0022a4000800017f */
[----:B--2---:R-:W-:Y:S05]  /*90c0*/  @!P0 NANOSLEEP.SYNCS 0x989680 ;  /* 0x009896800000895d */ /* 0x004fea0003900000 */
[----:B------:R-:W2:Y:S02]  /*90d0*/  @!P0 SYNCS.PHASECHK.TRANS64 P0, [R0+URZ+0x26820], R3 ;  /* 0x02682003000085a7 */ /* 0x000ea4000800007f */
[----:B--2---:R-:W-:Y:S05]  /*90e0*/  @!P0 BRA `(.L_x_815) ;  /* 0xfffffffc00f08947 */ /* 0x004fea000383ffff */
[----:B------:R-:W-:Y:S05]  /*90f0*/  BRA `(.L_x_843) ;  /* 0xffffffdc00787947 */ /* 0x000fea000383ffff */
.L_x_819:
[----:B-1----:R1:W2:Y:S02]  /*9100*/  SYNCS.PHASECHK.TRANS64.TRYWAIT P1, [R0+URZ+0x26840], R21 ;  /* 0x02684015000075a7 */ /* 0x0022a4000802017f */
[----:B--2---:R-:W-:Y:S05]  /*9110*/  @!P1 NANOSLEEP.SYNCS 0x989680 ;  /* 0x009896800000995d */ /* 0x004fea0003900000 */
[----:B------:R-:W2:Y:S02]  /*9120*/  @!P1 SYNCS.PHASECHK.TRANS64 P1, [R0+URZ+0x26840], R21 ;  /* 0x02684015000095a7 */ /* 0x000ea4000802007f */
[----:B--2---:R-:W-:Y:S05]  /*9130*/  @!P1 BRA `(.L_x_819) ;  /* 0xfffffffc00f09947 */ /* 0x004fea000383ffff */
[----:B------:R-:W-:Y:S05]  /*9140*/  BRA `(.L_x_844) ;  /* 0xffffffe400987947 */ /* 0x000fea000383ffff */
.L_x_821:
[----:B--2---:R2:W3:Y:S02]  /*9150*/  SYNCS.PHASECHK.TRANS64.TRYWAIT P1, [R0+URZ+0x26828], R21 ;  /* 0x02682815000075a7 */ /* 0x0044e4000802017f */
[----:B---3--:R-:W-:Y:S05]  /*9160*/  @!P1 NANOSLEEP.SYNCS 0x989680 ;  /* 0x009896800000995d */ /* 0x008fea0003900000 */
[----:B------:R-:W3:Y:S02]  /*9170*/  @!P1 SYNCS.PHASECHK.TRANS64 P1, [R0+URZ+0x26828], R21 ;  /* 0x02682815000095a7 */ /* 0x000ee4000802007f */
[----:B---3--:R-:W-:Y:S05]  /*9180*/  @!P1 BRA `(.L_x_821) ;  /* 0xfffffffc00f09947 */ /* 0x008fea000383ffff */
[----:B------:R-:W-:Y:S05]  /*9190*/  BRA `(.L_x_845) ;  /* 0xffffffe800487947 */ /* 0x000fea000383ffff */
.L_x_823:
[----:B---3--:R3:W4:Y:S02]  /*91a0*/  SYNCS.PHASECHK.TRANS64.TRYWAIT P1, [R0+URZ+0x26848], R21 ;  /* 0x02684815000075a7 */ /* 0x008724000802017f */
[----:B----4-:R-:W-:Y:S05]  /*91b0*/  @!P1 NANOSLEEP.SYNCS 0x989680 ;  /* 0x009896800000995d */ /* 0x010fea0003900000 */
[----:B------:R-:W4:Y:S02]  /*91c0*/  @!P1 SYNCS.PHASECHK.TRANS64 P1, [R0+URZ+0x26848], R21 ;  /* 0x02684815000095a7 */ /* 0x000f24000802007f */
[----:B----4-:R-:W-:Y:S05]  /*91d0*/  @!P1 BRA `(.L_x_823) ;  /* 0xfffffffc00f09947 */ /* 0x010fea000383ffff */
[----:B------:R-:W-:Y:S05]  /*91e0*/  BRA `(.L_x_846) ;  /* 0xffffffe800dc7947 */ /* 0x000fea000383ffff */
.L_x_825:
[----:B------:R-:W-:-:S07]  /*91f0*/  SHF.L.U32 R5, R9, 0x1f, RZ ;  /* 0x0000001f09057819 */ /* 0x000fce00000006ff */
.L_x_847:
[----:B-1----:R1:W2:Y:S02]  /*9200*/  SYNCS.PHASECHK.TRANS64.TRYWAIT P1, [R0+URZ+0x26820], R5 ;  /* 0x02682005000075a7 */ /* 0x0022a4000802017f */
[----:B--2---:R-:W-:Y:S05]  /*9210*/  @!P1 NANOSLEEP.SYNCS 0x989680 ;  /* 0x009896800000995d */ /* 0x004fea0003900000 */
[----:B------:R-:W2:Y:S02]  /*9220*/  @!P1 SYNCS.PHASECHK.TRANS64 P1, [R0+URZ+0x26820], R5 ;  /* 0x02682005000095a7 */ /* 0x000ea4000802007f */
[----:B--2---:R-:W-:Y:S05]  /*9230*/  @!P1 BRA `(.L_x_847) ;  /* 0xfffffffc00f09947 */ /* 0x004fea000383ffff */
[----:B------:R-:W-:Y:S05]  /*9240*/  BRA `(.L_x_848) ;  /* 0xffffffec00807947 */ /* 0x000fea000383ffff */
.L_x_828:
[----:B-1----:R1:W2:Y:S02]  /*9250*/  SYNCS.PHASECHK.TRANS64.TRYWAIT P1, [R0+URZ+0x26840], R7 ;  /* 0x02684007000075a7 */ /* 0x0022a4000802017f */
[----:B--2---:R-:W-:Y:S05]  /*9260*/  @!P1 NANOSLEEP.SYNCS 0x989680 ;  /* 0x009896800000995d */ /* 0x004fea0003900000 */
[----:B------:R-:W2:Y:S02]  /*9270*/  @!P1 SYNCS.PHASECHK.TRANS64 P1, [R0+URZ+0x26840], R7 ;  /* 0x02684007000095a7 */ /* 0x000ea4000802007f */
[----:B--2---:R-:W-:Y:S05]  /*9280*/  @!P1 BRA `(.L_x_828) ;  /* 0xfffffffc00f09947 */ /* 0x004fea000383ffff */
[----:B------:R-:W-:Y:S05]  /*9290*/  BRA `(.L_x_849) ;  /* 0xfffffff0002c7947 */ /* 0x000fea000383ffff */
.L_x_830:
[----:B--2---:R2:W3:Y:S02]  /*92a0*/  SYNCS.PHASECHK.TRANS64.TRYWAIT P1, [R0+URZ+0x26828], R7 ;  /* 0x02682807000075a7 */ /* 0x0044e4000802017f */
[----:B---3--:R-:W-:Y:S05]  /*92b0*/  @!P1 NANOSLEEP.SYNCS 0x989680 ;  /* 0x009896800000995d */ /* 0x008fea0003900000 */
[----:B------:R-:W3:Y:S02]  /*92c0*/  @!P1 SYNCS.PHASECHK.TRANS64 P1, [R0+URZ+0x26828], R7 ;  /* 0x02682807000095a7 */ /* 0x000ee4000802007f */
[----:B---3--:R-:W-:Y:S05]  /*92d0*/  @!P1 BRA `(.L_x_830) ;  /* 0xfffffffc00f09947 */ /* 0x008fea000383ffff */
[----:B------:R-:W-:Y:S05]  /*92e0*/  BRA `(.L_x_850) ;  /* 0xfffffff000d47947 */ /* 0x000fea000383ffff */
.L_x_832:
[----:B---3--:R3:W4:Y:S02]  /*92f0*/  SYNCS.PHASECHK.TRANS64.TRYWAIT P0, [R3+URZ+0x26840], R2 ;  /* 0x02684002030075a7 */ /* 0x008724000800017f */
[----:B----4-:R-:W-:Y:S05]  /*9300*/  @!P0 NANOSLEEP.SYNCS 0x989680 ;  /* 0x009896800000895d */ /* 0x010fea0003900000 */
[----:B------:R-:W4:Y:S02]  /*9310*/  @!P0 SYNCS.PHASECHK.TRANS64 P0, [R3+URZ+0x26840], R2 ;  /* 0x02684002030085a7 */ /* 0x000f24000800007f */
[----:B----4-:R-:W-:Y:S05]  /*9320*/  @!P0 BRA `(.L_x_832) ;  /* 0xfffffffc00f08947 */ /* 0x010fea000383ffff */
[----:B------:R-:W-:Y:S05]  /*9330*/  BRA `(.L_x_851) ;  /* 0xfffffff4007c7947 */ /* 0x000fea000383ffff */
.L_x_834:
[----:B------:R-:W-:Y:S01]  /*9340*/  BSSY B0, `(.L_x_852) ;  /* 0x0000006000007945 */ /* 0x000fe20003800000 */
[----:B------:R-:W-:-:S07]  /*9350*/  IMAD.MOV.U32 R15, RZ, RZ, -0x1 ;  /* 0xffffffffff0f7424 */ /* 0x000fce00078e00ff */
[----:B--2---:R-:W-:Y:S05]  /*9360*/  WARPSYNC.COLLECTIVE R15, `(.L_x_853) ;  /* 0x000000000f0c7348 */ /* 0x004fea0003c00000 */
[----:B------:R-:W-:Y:S02]  /*9370*/  ELECT P6, UR62, PT ;  /* 0x00000000003e782f */ /* 0x000fe400038c0000 */
[----:B------:R-:W-:Y:S01]  /*9380*/  MOV R14, UR62 ;  /* 0x0000003e000e7c02 */ /* 0x000fe20008000f00 */
[----:B--2---:R-:W-:Y:S10]  /*9390*/  ENDCOLLECTIVE ;  /* 0x000000000000791b */ /* 0x004ff40003800000 */
.L_x_853:
[----:B------:R-:W-:Y:S05]  /*93a0*/  BSYNC B0 ;  /* 0x0000000000007941 */ /* 0x000fea0003800000 */
.L_x_852:
[----:B------:R-:W-:Y:S01]  /*93b0*/  PLOP3.LUT P0, PT, P6, PT, PT, 0x80, 0x0 ;  /* 0x000000000000781c */ /* 0x000fe2000370f070 */
[----:B------:R-:W-:-:S12]  /*93c0*/  BRA `(.L_x_854) ;  /* 0xfffffff800447947 */ /* 0x000fd8000383ffff */
.L_x_836:
[----:B-1----:R1:W3:Y:S02]  /*93d0*/  SYNCS.PHASECHK.TRANS64.TRYWAIT P1, [R6+URZ], R5 ;  /* 0x00000005060075a7 */ /* 0x0022e4000802017f */
[----:B---3--:R-:W-:Y:S05]  /*93e0*/  @!P1 NANOSLEEP.SYNCS 0x989680 ;  /* 0x009896800000995d */ /* 0x008fea0003900000 */
[----:B------:R-:W3:Y:S02]  /*93f0*/  @!P1 SYNCS.PHASECHK.TRANS64 P1, [R6+URZ], R5 ;  /* 0x00000005060095a7 */ /* 0x000ee4000802007f */
[----:B---3--:R-:W-:Y:S05]  /*9400*/  @!P1 BRA `(.L_x_836) ;  /* 0xfffffffc00f09947 */ /* 0x008fea000383ffff */
[----:B------:R-:W-:Y:S05]  /*9410*/  BRA `(.L_x_855) ;  /* 0xfffffff800847947 */ /* 0x000fea000383ffff */
.L_x_837:
[----:B---3--:R3:W4:Y:S02]  /*9420*/  SYNCS.PHASECHK.TRANS64.TRYWAIT P1, [R3+URZ], R2 ;  /* 0x00000002030075a7 */ /* 0x008724000802017f */
[----:B----4-:R-:W-:Y:S05]  /*9430*/  @!P1 NANOSLEEP.SYNCS 0x989680 ;  /* 0x009896800000995d */ /* 0x010fea0003900000 */
[----:B------:R-:W4:Y:S02]  /*9440*/  @!P1 SYNCS.PHASECHK.TRANS64 P1, [R3+URZ], R2 ;  /* 0x00000002030095a7 */ /* 0x000f24000802007f */
[----:B----4-:R-:W-:Y:S05]  /*9450*/  @!P1 BRA `(.L_x_837) ;  /* 0xfffffffc00f09947 */ /* 0x010fea000383ffff */
[----:B------:R-:W-:Y:S05]  /*9460*/  BRA `(.L_x_856) ;  /* 0xfffffff800787947 */ /* 0x000fea000383ffff */
.L_x_839:
[----:B---3--:R3:W4:Y:S02]  /*9470*/  SYNCS.PHASECHK.TRANS64.TRYWAIT P0, [R0+URZ], R5 ;  /* 0x00000005000075a7 */ /* 0x008724000800017f */
[----:B----4-:R-:W-:Y:S05]  /*9480*/  @!P0 NANOSLEEP.SYNCS 0x989680 ;  /* 0x009896800000895d */ /* 0x010fea0003900000 */
[----:B------:R-:W4:Y:S02]  /*9490*/  @!P0 SYNCS.PHASECHK.TRANS64 P0, [R0+URZ], R5 ;  /* 0x00000005000085a7 */ /* 0x000f24000800007f */
[----:B----4-:R-:W-:Y:S05]  /*94a0*/  @!P0 BRA `(.L_x_839) ;  /* 0xfffffffc00f08947 */ /* 0x010fea000383ffff */
[----:B------:R-:W-:Y:S05]  /*94b0*/  BRA `(.L_x_857) ;  /* 0xfffffff8007c7947 */ /* 0x000fea000383ffff */
.L_x_858:
        /* <DEDUP_REMOVED lines=12> */
.L_x_3301:


//--------------------- .text._ZN7cutlass13device_kernelIN5flash11enable_sm90INS1_16FlashAttnBwdSm90INS1_25CollectiveMainloopBwdSm90ILi2ELi2ELi2EN4cute5tupleIJNS5_1CILi1EEES8_S8_EEENS6_IJNS7_ILi64EEENS7_ILi128EEENS7_ILi96EEEEEENS_6half_tEfNS_4arch4Sm90ELb0ELb0ELb1ELb1ELb1ELb1ELb0ELb0ELi2ELi1ELi2ELi1ELb1EEENS1_24CollectiveEpilogueBwdGQAISD_fSG_Li256ELb1ELb1EEENS1_19SingleTileSchedulerILb1ELb0ELb0ELi128EEEEEEEEEvNT_6ParamsE --------------------------
	.section	.text._ZN7cutlass13device_kernelIN5flash11enable_sm90INS1_16FlashAttnBwdSm90INS1_25CollectiveMainloopBwdSm90ILi2ELi2ELi2EN4cute5tupleIJNS5_1CILi1EEES8_S8_EEENS6_IJNS7_ILi64EEENS7_ILi128EEENS7_ILi96EEEEEENS_6half_tEfNS_4arch4Sm90ELb0ELb0ELb1ELb1ELb1ELb1ELb0ELb0ELi2ELi1ELi2ELi1ELb1EEENS1_24CollectiveEpilogueBwdGQAISD_fSG_Li256ELb1ELb1EEENS1_19SingleTileSchedulerILb1ELb0ELb0ELi128EEEEEEEEEvNT_6ParamsE,"ax",@progbits
	.align	128
.text._ZN7cutlass13device_kernelIN5flash11enable_sm90INS1_16FlashAttnBwdSm90INS1_25CollectiveMainloopBwdSm90ILi2ELi2ELi2EN4cute5tupleIJNS5_1CILi1EEES8_S8_EEENS6_IJNS7_ILi64EEENS7_ILi128EEENS7_ILi96EEEEEENS_6half_tEfNS_4arch4Sm90ELb0ELb0ELb1ELb1ELb1ELb1ELb0ELb0ELi2ELi1ELi2ELi1ELb1EEENS1_24CollectiveEpilogueBwdGQAISD_fSG_Li256ELb1ELb1EEENS1_19SingleTileSchedulerILb1ELb0ELb0ELi128EEEEEEEEEvNT_6ParamsE:
        .type           _ZN7cutlass13device_kernelIN5flash11enable_sm90INS1_16FlashAttnBwdSm90INS1_25CollectiveMainloopBwdSm90ILi2ELi2ELi2EN4cute5tupleIJNS5_1CILi1EEES8_S8_EEENS6_IJNS7_ILi64EEENS7_ILi128EEENS7_ILi96EEEEEENS_6half_tEfNS_4arch4Sm90ELb0ELb0ELb1ELb1ELb1ELb1ELb0ELb0ELi2ELi1ELi2ELi1ELb1EEENS1_24CollectiveEpilogueBwdGQAISD_fSG_Li256ELb1ELb1EEENS1_19SingleTileSchedulerILb1ELb0ELb0ELi128EEEEEEEEEvNT_6ParamsE,@function
        .size           _ZN7cutlass13device_kernelIN5flash11enable_sm90INS1_16FlashAttnBwdSm90INS1_25CollectiveMainloopBwdSm90ILi2ELi2ELi2EN4cute5tupleIJNS5_1CILi1EEES8_S8_EEENS6_IJNS7_ILi64EEENS7_ILi128EEENS7_ILi96EEEEEENS_6half_tEfNS_4arch4Sm90ELb0ELb0ELb1ELb1ELb1ELb1ELb0ELb0ELi2ELi1ELi2ELi1ELb1EEENS1_24CollectiveEpilogueBwdGQAISD_fSG_Li256ELb1ELb1EEENS1_19SingleTileSchedulerILb1ELb0ELb0ELi128EEEEEEEEEvNT_6ParamsE,(.L_x_3302 - _ZN7cutlass13device_kernelIN5flash11enable_sm90INS1_16FlashAttnBwdSm90INS1_25CollectiveMainloopBwdSm90ILi2ELi2ELi2EN4cute5tupleIJNS5_1CILi1EEES8_S8_EEENS6_IJNS7_ILi64EEENS7_ILi128EEENS7_ILi96EEEEEENS_6half_tEfNS_4arch4Sm90ELb0ELb0ELb1ELb1ELb1ELb1ELb0ELb0ELi2ELi1ELi2ELi1ELb1EEENS1_24CollectiveEpilogueBwdGQAISD_fSG_Li256ELb1ELb1EEENS1_19SingleTileSchedulerILb1ELb0ELb0ELi128EEEEEEEEEvNT_6ParamsE)
        .other          _ZN7cutlass13device_kernelIN5flash11enable_sm90INS1_16FlashAttnBwdSm90INS1_25CollectiveMainloopBwdSm90ILi2ELi2ELi2EN4cute5tupleIJNS5_1CILi1EEES8_S8_EEENS6_IJNS7_ILi64EEENS7_ILi128EEENS7_ILi96EEEEEENS_6half_tEfNS_4arch4Sm90ELb0ELb0ELb1ELb1ELb1ELb1ELb0ELb0ELi2ELi1ELi2ELi1ELb1EEENS1_24CollectiveEpilogueBwdGQAISD_fSG_Li256ELb1ELb1EEENS1_19SingleTileSchedulerILb1ELb0ELb0ELi128EEEEEEEEEvNT_6ParamsE,@"STO_CUDA_ENTRY STV_DEFAULT"
_ZN7cutlass13device_kernelIN5flash11enable_sm90INS1_16FlashAttnBwdSm90INS1_25CollectiveMainloopBwdSm90ILi2ELi2ELi2EN4cute5tupleIJNS5_1CILi1EEES8_S8_EEENS6_IJNS7_ILi64EEENS7_ILi128EEENS7_ILi96EEEEEENS_6half_tEfNS_4arch4Sm90ELb0ELb0ELb1ELb1ELb1ELb1ELb0ELb0ELi2ELi1ELi2ELi1ELb1EEENS1_24CollectiveEpilogueBwdGQAISD_fSG_Li256ELb1ELb1EEENS1_19SingleTileSchedulerILb1ELb0ELb0ELi128EEEEEEEEEvNT_6ParamsE:
        /* <DEDUP_REMOVED lines=23> */
.L_x_860:
[----:B------:R-:W-:Y:S05]  /*0170*/  BSYNC B0 ;  /* 0x0000000000007941 */ /* 0x000fea0003800000 */
.L_x_859:
        /* <DEDUP_REMOVED lines=37> */
.L_x_861:
        /* <DEDUP_REMOVED lines=22> */
.L_x_862:
[----:B------:R-:W-:Y:S01]  /*0530*/  PLOP3.LUT P0, PT, PT, PT, UP0, 0x80, 0x0 ;  /* 0x000000000000781c */ /* 0x000fe20003f0f008 */
[----:B------:R-:W-:Y:S01]  /*0540*/  NOP ;  /* 0x0000000000007918 */ /* 0x000fe20000000000 */
[----:B------:R-:W-:Y:S01]  /*0550*/  ULDC.64 UR46, c[0x0][0x208] ;  /* 0x00008200002e7ab9 */ /* 0x000fe20000000a00 */
[----:B------:R-:W-:Y:S01]  /*0560*/  BSSY B6, `(.L_x_863) ;  /* 0x000096e000067945 */ /* 0x000fe20003800000 */
[----:B-12-4-:R-:W-:Y:S09]  /*0570*/  BAR.SYNC.DEFER_BLOCKING 0x0 ;  /* 0x0000000000007b1d */ /* 0x016ff20000010000 */
[----:B------:R-:W-:Y:S05]  /*0580*/  @!P0 BRA `(.L_x_864) ;  /* 0x0000005400588947 */ /* 0x000fea0003800000 */
.L_x_865:
        /* <DEDUP_REMOVED lines=21> */
.L_x_866:
        /* <DEDUP_REMOVED lines=14> */
.L_x_868:
[----:B------:R-:W-:-:S05]  /*07c0*/  ULDC UR4, c[0x0][0x8c4] ;  /* 0x0002310000047ab9 */ /* 0x000fca0000000800 */
.L_x_867:
        /* <DEDUP_REMOVED lines=21> */
.L_x_870:
        /* <DEDUP_REMOVED lines=14> */
.L_x_871:
        /* <DEDUP_REMOVED lines=10> */
.L_x_872:
        /* <DEDUP_REMOVED lines=11> */
.L_x_873:
        /* <DEDUP_REMOVED lines=71> */
.L_x_876:
        /* <DEDUP_REMOVED lines=15> */
.L_x_875:
        /* <DEDUP_REMOVED lines=22> */
.L_x_878:
        /* <DEDUP_REMOVED lines=15> */
.L_x_877:
[----:B------:R-:W-:Y:S01]  /*1300*/  SHF.R.S32.HI R25, RZ, 0x1f, R22 ;  /* 0x0000001fff197819 */ /* 0x000fe20000011416 */
[----:B------:R-:W-:-:S03]  /*1310*/  UMOV UR4, 0xffffffff ;  /* 0xffffffff00047882 */ /* 0x000fc60000000000 */
[----:B------:R-:W-:-:S04]  /*1320*/  LEA.HI R0, R25, R22, RZ, 0x7 ;  /* 0x0000001619007211 */ /* 0x000fc800078f38ff */
[----:B------:R-:W-:Y:S01]  /*1330*/  SHF.R.S32.HI R16, RZ, 0x7, R0 ;  /* 0x00000007ff107819 */ /* 0x000fe20000011400 */
[----:B------:R-:W-:Y:S06]  /*1340*/  BRA.DIV UR4, `(.L_x_879) ;  /* 0x0000008a04447947 */ /* 0x000fec000b800000 */
[----:B------:R1:W2:Y:S02]  /*1350*/  SHFL.IDX PT, R14, R16, RZ, 0x1f ;  /* 0x00001fff100e7589 */ /* 0x0002a400000e0000 */
.L_x_984:
        /* <DEDUP_REMOVED lines=14> */
.L_x_880:
        /* <DEDUP_REMOVED lines=19> */
.L_x_882:
        /* <DEDUP_REMOVED lines=126> */
.L_x_893:
[----:B------:R-:W-:-:S06]  /*1d50*/  UISETP.NE.AND UP0, UPT, UR20, 0x3, UPT ;  /* 0x000000031400788c */ /* 0x000fcc000bf05270 */
[----:B------:R-:W-:-:S13]  /*1d60*/  PLOP3.LUT P0, PT, PT, PT, UP0, 0x80, 0x0 ;  /* 0x000000000000781c */ /* 0x000fda0003f0f008 */
[----:B-1----:R-:W-:Y:S05]  /*1d70*/  @!P0 BRA `(.L_x_883) ;  /* 0x0000000000048947 */ /* 0x002fea0003800000 */
[----:B------:R-:W-:Y:S01]  /*1d80*/  BPT.TRAP 0x1 ;  /* 0x000000040000795c */ /* 0x000fe20000300000 */
.L_x_883:
[----:B------:R-:W-:Y:S01]  /*1d90*/  R2UR UR10, R18 ;  /* 0x00000000120a72ca */ /* 0x000fe200000e0000 */
[----:B------:R-:W-:-:S05]  /*1da0*/  IMAD.U32 R16, RZ, RZ, UR5 ;  /* 0x00000005ff107e24 */ /* 0x000fca000f8e00ff */
[----:B------:R-:W-:-:S07]  /*1db0*/  SHF.L.U32 R16, R16, 0x1f, RZ ;  /* 0x0000001f10107819 */ /* 0x000fce00000006ff */
[----:B------:R-:W-:-:S09]  /*1dc0*/  ULEA UR10, UR6, UR10, 0x3 ;  /* 0x0000000a060a7291 */ /* 0x000fd2000f8e183f */
[----:B------:R1:W2:Y:S01]  /*1dd0*/  SYNCS.PHASECHK.TRANS64.TRYWAIT P1, [UR10+0x26810], R16 ;  /* 0x02681010ff0075a7 */ /* 0x0002a2000802014a */
[----:B------:R-:W-:Y:S05]  /*1de0*/  @!P0 BRA `(.L_x_884) ;  /* 0x0000000000048947 */ /* 0x000fea0003800000 */
[----:B------:R-:W-:Y:S01]  /*1df0*/  BPT.TRAP 0x1 ;  /* 0x000000040000795c */ /* 0x000fe20000300000 */
.L_x_884:
[----:B--2---:R-:W-:Y:S05]  /*1e00*/  @P1 BRA `(.L_x_885) ;  /* 0x0000000000081947 */ /* 0x004fea0003800000 */
[----:B------:R-:W2:Y:S02]  /*1e10*/  SYNCS.PHASECHK.TRANS64.TRYWAIT P1, [UR10+0x26810], R16 ;  /* 0x02681010ff0075a7 */ /* 0x000ea4000802014a */
[----:B--2---:R-:W-:Y:S05]  /*1e20*/  @!P1 BRA `(.L_x_886) ;  /* 0x0000007c00c09947 */ /* 0x004fea0003800000 */
.L_x_885:
        /* <DEDUP_REMOVED lines=67> */
.L_x_887:
[----:B------:R1:W1:Y:S01]  /*2260*/  SYNCS.PHASECHK.TRANS64.TRYWAIT P1, [UR10+0x26830], R16 ;  /* 0x02683010ff0075a7 */ /* 0x000262000802014a */
[----:B------:R-:W-:Y:S05]  /*2270*/  @!P0 BRA `(.L_x_888) ;  /* 0x0000000000048947 */ /* 0x000fea0003800000 */
[----:B------:R-:W-:Y:S01]  /*2280*/  BPT.TRAP 0x1 ;  /* 0x000000040000795c */ /* 0x000fe20000300000 */
.L_x_888:
[----:B-1----:R-:W-:Y:S05]  /*2290*/  @P1 BRA `(.L_x_889) ;  /* 0x0000000000081947 */ /* 0x002fea0003800000 */
[----:B------:R-:W1:Y:S02]  /*22a0*/  SYNCS.PHASECHK.TRANS64.TRYWAIT P1, [UR10+0x26830], R16 ;  /* 0x02683010ff0075a7 */ /* 0x000e64000802014a */
[----:B-1----:R-:W-:Y:S05]  /*22b0*/  @!P1 BRA `(.L_x_890) ;  /* 0x0000007800b49947 */ /* 0x002fea0003800000 */
.L_x_889:
        /* <DEDUP_REMOVED lines=565> */
.L_x_891:
        /* <DEDUP_REMOVED lines=44> */
.L_x_892:
        /* <DEDUP_REMOVED lines=66> */
.L_x_874:
[----:B------:R-:W-:Y:S05]  /*4cf0*/  @P0 BRA `(.L_x_869) ;  /* 0x0000004c00d00947 */ /* 0x000fea0003800000 */
[----:B------:R-:W-:Y:S01]  /*4d00*/  ULDC.64 UR4, c[0x0][0x878] ;  /* 0x00021e0000047ab9 */ /* 0x000fe20000000a00 */
[----:B------:R-:W1:Y:S01]  /*4d10*/  S2R R8, SR_TID.X ;  /* 0x0000000000087919 */ /* 0x000e620000002100 */
[----:B------:R-:W-:Y:S01]  /*4d20*/  UISETP.NE.U32.AND UP0, UPT, UR4, URZ, UPT ;  /* 0x0000003f0400728c */ /* 0x000fe2000bf05070 */
[----:B------:R-:W2:Y:S01]  /*4d30*/  S2UR UR15, SR_CTAID.X ;  /* 0x00000000000f79c3 */ /* 0x000ea20000002500 */
[----:B------:R-:W-:Y:S01]  /*4d40*/  ULDC UR13, c[0x0][0x870] ;  /* 0x00021c00000d7ab9 */ /* 0x000fe20000000800 */
[----:B------:R-:W-:Y:S01]  /*4d50*/  ULDC UR14, c[0x0][0x80c] ;  /* 0x00020300000e7ab9 */ /* 0x000fe20000000800 */
[----:B------:R-:W-:Y:S01]  /*4d60*/  UISETP.NE.AND.EX UP0, UPT, UR5, URZ, UPT, UP0 ;  /* 0x0000003f0500728c */ /* 0x000fe2000bf05300 */
[----:B------:R-:W-:Y:S01]  /*4d70*/  ULDC.64 UR10, c[0x0][0x868] ;  /* 0x00021a00000a7ab9 */ /* 0x000fe20000000a00 */
[----:B------:R-:W-:Y:S01]  /*4d80*/  ULDC.64 UR18, c[0x0][0x818] ;  /* 0x0002060000127ab9 */ /* 0x000fe20000000a00 */
[----:B------:R-:W-:Y:S02]  /*4d90*/  ULDC.64 UR20, c[0x0][0x840] ;  /* 0x0002100000147ab9 */ /* 0x000fe40000000a00 */
[----:B------:R-:W-:Y:S01]  /*4da0*/  S2UR UR17, SR_CgaCtaId ;  /* 0x00000000001179c3 */ /* 0x000fe20000008800 */
[----:B------:R-:W-:Y:S01]  /*4db0*/  PLOP3.LUT P0, PT, PT, PT, UP0, 0x80, 0x0 ;  /* 0x000000000000781c */ /* 0x000fe20003f0f008 */
[----:B------:R-:W-:-:S04]  /*4dc0*/  ULDC.64 UR22, c[0x0][0x848] ;  /* 0x0002120000167ab9 */ /* 0x000fc80000000a00 */
[----:B------:R-:W-:Y:S02]  /*4dd0*/  @UP0 ULDC.64 UR4, c[0x0][0x878] ;  /* 0x00021e0000040ab9 */ /* 0x000fe40000000a00 */
[----:B------:R-:W-:-:S06]  /*4de0*/  @UP0 UIMAD.WIDE UR4, UR36, 0x4, UR4 ;  /* 0x00000004240408a5 */ /* 0x000fcc000f8e0204 */
[----:B------:R-:W-:Y:S02]  /*4df0*/  IMAD.U32 R2, RZ, RZ, UR4 ;  /* 0x00000004ff027e24 */ /* 0x000fe4000f8e00ff */
[----:B------:R-:W-:Y:S01]  /*4e00*/  IMAD.U32 R3, RZ, RZ, UR5 ;  /* 0x00000005ff037e24 */ /* 0x000fe2000f8e00ff */
[----:B------:R-:W-:-:S04]  /*4e10*/  ULDC UR5, c[0x0][0x850] ;  /* 0x0002140000057ab9 */ /* 0x000fc80000000800 */
[----:B------:R3:W4:Y:S01]  /*4e20*/  @P0 LDG.E R2, desc[UR46][R2.64] ;  /* 0x0000002e02020981 */ /* 0x000722000c1e1900 */
[----:B------:R-:W3:Y:S01]  /*4e30*/  S2UR UR4, SR_CTAID.Y ;  /* 0x00000000000479c3 */ /* 0x000ee20000002600 */
[----:B------:R-:W-:Y:S01]  /*4e40*/  UISETP.NE.AND UP1, UPT, UR5, 0x1, UPT ;  /* 0x000000010500788c */ /* 0x000fe2000bf25270 */
[----:B------:R-:W-:Y:S01]  /*4e50*/  BSSY B0, `(.L_x_894) ;  /* 0x000005c000007945 */ /* 0x000fe20003800000 */
[----:B--2---:R-:W-:Y:S01]  /*4e60*/  UIMAD UR13, UR15, UR13, URZ ;  /* 0x0000000d0f0d72a4 */ /* 0x004fe2000f8e023f */
[C---:B-1----:R-:W-:Y:S01]  /*4e70*/  ISETP.NE.AND P1, PT, R8.reuse, 0x80, PT ;  /* 0x000000800800780c */ /* 0x042fe20003f25270 */
[----:B------:R-:W-:Y:S02]  /*4e80*/  UIMAD UR12, UR36, UR14, URZ ;  /* 0x0000000e240c72a4 */ /* 0x000fe4000f8e023f */
[----:B------:R-:W-:Y:S01]  /*4e90*/  UIMAD UR13, UR13, UR14, URZ ;  /* 0x0000000e0d0d72a4 */ /* 0x000fe2000f8e023f */
[----:B---3--:R-:W-:Y:S01]  /*4ea0*/  VIADD R3, R8, 0xffffff80 ;  /* 0xffffff8008037836 */ /* 0x008fe20000000000 */
[----:B------:R-:W-:-:S03]  /*4eb0*/  UIMAD UR15, UR15, 0x3000, URZ ;  /* 0x000030000f0f78a4 */ /* 0x000fc6000f8e023f */
[----:B------:R-:W-:Y:S01]  /*4ec0*/  @UP1 ULDC UR8, c[0x0][0x854] ;  /* 0x0002150000081ab9 */ /* 0x000fe20000000800 */
[----:B------:R-:W-:Y:S01]  /*4ed0*/  @UP1 ULDC UR16, c[0x0][0x858] ;  /* 0x0002160000101ab9 */ /* 0x000fe20000000800 */
[----:B------:R-:W-:Y:S01]  /*4ee0*/  USHF.R.S32.HI UR14, URZ, 0x1f, UR13 ;  /* 0x0000001f3f0e7899 */ /* 0x000fe2000801140d */
[----:B------:R-:W-:Y:S01]  /*4ef0*/  SHF.R.S32.HI R0, RZ, 0x1f, R3 ;  /* 0x0000001fff007819 */ /* 0x000fe20000011403 */
[----:B------:R-:W-:Y:S02]  /*4f00*/  UIMAD.WIDE.U32 UR8, UR4, UR8, URZ ;  /* 0x00000008040872a5 */ /* 0x000fe4000f8e003f */
[----:B------:R-:W-:Y:S02]  /*4f10*/  UMOV UR6, UR4 ;  /* 0x0000000400067c82 */ /* 0x000fe40008000000 */
[----:B------:R-:W-:Y:S02]  /*4f20*/  @UP1 USHF.R.U32.HI UR6, URZ, UR16, UR9 ;  /* 0x000000103f061299 */ /* 0x000fe40008011609 */
[----:B------:R-:W-:-:S02]  /*4f30*/  USHF.R.S32.HI UR9, URZ, 0x1f, UR12 ;  /* 0x0000001f3f097899 */ /* 0x000fc4000801140c */
[----:B------:R-:W-:Y:S02]  /*4f40*/  USHF.R.S32.HI UR16, URZ, 0x1f, UR6 ;  /* 0x0000001f3f107899 */ /* 0x000fe40008011406 */
[----:B------:R-:W-:-:S04]  /*4f50*/  UIADD3 UR12, UP1, UP2, UR13, UR12, UR6 ;  /* 0x0000000c0d0c7290 */ /* 0x000fc8000fa3e006 */
[----:B------:R-:W-:Y:S01]  /*4f60*/  UIADD3.X UR14, UR14, UR9, UR16, UP1, UP2 ;  /* 0x000000090e0e7290 */ /* 0x000fe20008fe4410 */
        /* <DEDUP_REMOVED lines=8> */
[----:B------:R-:W-:Y:S02]  /*4ff0*/  IMAD R0, R9, 0x600, R0 ;  /* 0x0000060009007824 */ /* 0x000fe400078e0200 */
[----:B------:R-:W-:Y:S02]  /*5000*/  @UP0 USHF.R.S32.HI UR8, URZ, 0x1f, UR7 ;  /* 0x0000001f3f080899 */ /* 0x000fe40008011407 */
[----:B------:R-:W-:Y:S02]  /*5010*/  IMAD.SHL.U32 R0, R0, 0x4, RZ ;  /* 0x0000000400007824 */ /* 0x000fe400078e00ff */
[----:B------:R-:W-:-:S02]  /*5020*/  @UP0 ULEA.HI UR9, UR8, UR7, URZ, 0x7 ;  /* 0x0000000708090291 */ /* 0x000fc4000f8f383f */
[----:B------:R-:W-:Y:S02]  /*5030*/  USHF.L.U32 UR7, UR12, 0x2, URZ ;  /* 0x000000020c077899 */ /* 0x000fe4000800063f */
[----:B------:R-:W-:Y:S02]  /*5040*/  @UP0 USHF.R.S32.HI UR9, URZ, 0x7, UR9 ;  /* 0x000000073f090899 */ /* 0x000fe40008011409 */
[----:B------:R-:W-:Y:S02]  /*5050*/  USHF.L.U64.HI UR8, UR12, 0x2, UR14 ;  /* 0x000000020c087899 */ /* 0x000fe4000801020e */
[----:B------:R-:W-:Y:S02]  /*5060*/  @UP0 UIMAD UR12, UR9, 0x3000, URZ ;  /* 0x00003000090c08a4 */ /* 0x000fe4000f8e023f */
[----:B------:R-:W-:Y:S02]  /*5070*/  UIADD3 UR10, UP1, UR7, UR10, URZ ;  /* 0x0000000a070a7290 */ /* 0x000fe4000ff3e03f */
[----:B------:R-:W-:Y:S01]  /*5080*/  @UP0 USHF.R.S32.HI UR13, URZ, 0x1f, UR12 ;  /* 0x0000001f3f0d0899 */ /* 0x000fe2000801140c */
[----:B------:R-:W-:-:S02]  /*5090*/  UMOV UR9, 0x400 ;  /* 0x0000040000097882 */ /* 0x000fc40000000000 */
[----:B------:R-:W-:Y:S01]  /*50a0*/  @!UP0 UMOV UR12, URZ ;  /* 0x0000003f000c8c82 */ /* 0x000fe20008000000 */
[----:B------:R-:W-:Y:S01]  /*50b0*/  UIADD3.X UR11, UR8, UR11, URZ, UP1, !UPT ;  /* 0x0000000b080b7290 */ /* 0x000fe20008ffe43f */
[----:B------:R-:W-:Y:S01]  /*50c0*/  IMAD.U32 R2, RZ, RZ, UR10 ;  /* 0x0000000aff027e24 */ /* 0x000fe2000f8e00ff */
[----:B------:R-:W-:Y:S02]  /*50d0*/  UIADD3 UR14, UP1, UR15, UR12, URZ ;  /* 0x0000000c0f0e7290 */ /* 0x000fe4000ff3e03f */
[----:B------:R-:W-:Y:S02]  /*50e0*/  ULEA UR9, UR17, UR9, 0x18 ;  /* 0x0000000911097291 */ /* 0x000fe4000f8ec03f */
[----:B------:R-:W-:Y:S01]  /*50f0*/  UIMAD UR12, UR16, UR18, URZ ;  /* 0x00000012100c72a4 */ /* 0x000fe2000f8e023f */
[----:B------:R-:W-:Y:S01]  /*5100*/  IMAD.U32 R3, RZ, RZ, UR11 ;  /* 0x0000000bff037e24 */ /* 0x000fe2000f8e00ff */
[----:B------:R-:W-:Y:S01]  /*5110*/  UIMAD UR16, UR16, UR20, URZ ;  /* 0x00000014101072a4 */ /* 0x000fe2000f8e023f */
[----:B------:R-:W-:Y:S01]  /*5120*/  @!UP0 UMOV UR13, URZ ;  /* 0x0000003f000d8c82 */ /* 0x000fe20008000000 */
[----:B------:R-:W-:Y:S01]  /*5130*/  UIMAD UR17, UR6, UR19, UR12 ;  /* 0x00000013061172a4 */ /* 0x000fe2000f8e020c */
[----:B------:R-:W-:Y:S01]  /*5140*/  LEA R0, R0, UR9, 0x2 ;  /* 0x0000000900007c11 */ /* 0x000fe2000f8e10ff */
[----:B------:R-:W-:-:S02]  /*5150*/  UIMAD UR19, UR6, UR21, UR16 ;  /* 0x00000015061372a4 */ /* 0x000fc4000f8e0210 */
[----:B------:R-:W-:Y:S02]  /*5160*/  ULEA.HI.X.SX32 UR15, UR15, UR13, 0x1, UP1 ;  /* 0x0000000d0f0f7291 */ /* 0x000fe400088f0e3f */
[----:B------:R-:W-:Y:S01]  /*5170*/  USHF.R.S32.HI UR16, URZ, 0x1f, UR36 ;  /* 0x0000001f3f107899 */ /* 0x000fe20008011424 */
[----:B------:R1:W-:Y:S01]  /*5180*/  STS.128 [R0], R24 ;  /* 0x0000001800007388 */ /* 0x0003e20000000c00 */
[----:B------:R-:W-:Y:S02]  /*5190*/  UIMAD.WIDE.U32 UR12, UR6, UR18, UR14 ;  /* 0x00000012060c72a5 */ /* 0x000fe4000f8e000e */
[----:B------:R-:W-:Y:S01]  /*51a0*/  USEL UR16, UR16, URZ, !UP0 ;  /* 0x0000003f10107287 */ /* 0x000fe2000c000000 */
[----:B------:R1:W-:Y:S01]  /*51b0*/  STS.128 [R0+0x800], R28 ;  /* 0x0008001c00007388 */ /* 0x0003e20000000c00 */
[----:B------:R-:W-:Y:S02]  /*51c0*/  UIMAD.WIDE.U32 UR14, UR6, UR20, UR14 ;  /* 0x00000014060e72a5 */ /* 0x000fe4000f8e000e */
[----:B------:R-:W-:Y:S01]  /*51d0*/  USEL UR36, UR36, URZ, !UP0 ;  /* 0x0000003f24247287 */ /* 0x000fe2000c000000 */
[----:B------:R1:W-:Y:S01]  /*51e0*/  STS.128 [R0+0x1000], R32 ;  /* 0x0010002000007388 */ /* 0x0003e20000000c00 */
[----:B------:R-:W-:Y:S01]  /*51f0*/  ULDC.64 UR20, c[0x0][0x820] ;  /* 0x0002080000147ab9 */ /* 0x000fe20000000a00 */
[----:B------:R-:W-:-:S02]  /*5200*/  UIADD3 UR13, UR13, UR17, URZ ;  /* 0x000000110d0d7290 */ /* 0x000fc4000fffe03f */
[----:B------:R1:W-:Y:S01]  /*5210*/  STS.128 [R0+0x1800], R36 ;  /* 0x0018002400007388 */ /* 0x0003e20000000c00 */
[----:B------:R-:W-:Y:S02]  /*5220*/  UIMAD UR18, UR16, UR20, URZ ;  /* 0x00000014101272a4 */ /* 0x000fe4000f8e023f */
        /* <DEDUP_REMOVED lines=12> */
[----:B------:R-:W-:Y:S02]  /*52f0*/  UIADD3 UR17, -UR6, URZ, URZ ;  /* 0x0000003f06117290 */ /* 0x000fe4000fffe13f */
[----:B------:R1:W-:Y:S01]  /*5300*/  STS.128 [R0+0x4000], R56 ;  /* 0x0040003800007388 */ /* 0x0003e20000000c00 */
[----:B------:R-:W-:Y:S02]  /*5310*/  UIADD3 UR13, UR13, UR18, URZ ;  /* 0x000000120d0d7290 */ /* 0x000fe4000fffe03f */
[----:B------:R-:W-:Y:S01]  /*5320*/  UIADD3 UR6, UR15, UR16, URZ ;  /* 0x000000100f067290 */ /* 0x000fe2000fffe03f */
[----:B------:R1:W-:Y:S01]  /*5330*/  STS.128 [R0+0x4800], R60 ;  /* 0x0048003c00007388 */ /* 0x0003e20000000c00 */
[----:B------:R-:W-:Y:S02]  /*5340*/  ULEA UR20, UP0, UR12, UR20, 0x2 ;  /* 0x000000140c147291 */ /* 0x000fe4000f80103f */
[----:B------:R-:W-:Y:S01]  /*5350*/  ULEA UR22, UP1, UR14, UR22, 0x2 ;  /* 0x000000160e167291 */ /* 0x000fe2000f82103f */
[----:B------:R1:W-:Y:S01]  /*5360*/  STS.128 [R0+0x5000], R64 ;  /* 0x0050004000007388 */ /* 0x0003e20000000c00 */
[----:B------:R-:W-:-:S02]  /*5370*/  ULEA.HI.X UR21, UR12, UR21, UR13, 0x2, UP0 ;  /* 0x000000150c157291 */ /* 0x000fc400080f140d */
[----:B------:R-:W-:Y:S01]  /*5380*/  ULEA.HI.X UR23, UR14, UR23, UR6, 0x2, UP1 ;  /* 0x000000170e177291 */ /* 0x000fe200088f1406 */
[----:B------:R1:W-:Y:S01]  /*5390*/  STS.128 [R0+0x5800], R68 ;  /* 0x0058004400007388 */ /* 0x0003e20000000c00 */
[----:B------:R-:W-:Y:S01]  /*53a0*/  UIMAD UR17, UR5, UR17, UR4 ;  /* 0x00000011051172a4 */ /* 0x000fe2000f8e0204 */
[----:B------:R-:W-:Y:S11]  /*53b0*/  @P0 BRA `(.L_x_895) ;  /* 0x0000000000140947 */ /* 0x000ff60003800000 */
.L_x_896:
[----:B-1----:R-:W2:Y:S04]  /*53c0*/  LDG.E.STRONG.GPU R4, desc[UR46][R2.64] ;  /* 0x0000002e02047981 */ /* 0x002ea8000c1ef900 */
[----:B--2---:R-:W-:Y:S01]  /*53d0*/  CCTL.IVALL ;  /* 0x00000000ff00798f */ /* 0x004fe20002000000 */
[----:B------:R-:W-:Y:S05]  /*53e0*/  YIELD ;  /* 0x0000000000007946 */ /* 0x000fea0003800000 */
[----:B------:R-:W-:-:S13]  /*53f0*/  ISETP.NE.AND P0, PT, R4, UR17, PT ;  /* 0x0000001104007c0c */ /* 0x000fda000bf05270 */
[----:B------:R-:W-:Y:S05]  /*5400*/  @P0 BRA `(.L_x_896) ;  /* 0xfffffffc00ec0947 */ /* 0x000fea000383ffff */
.L_x_895:
[----:B------:R-:W-:Y:S05]  /*5410*/  BSYNC B0 ;  /* 0x0000000000007941 */ /* 0x000fea0003800000 */
.L_x_894:
[----:B------:R-:W-:-:S03]  /*5420*/  UMOV UR4, 0xffffffff ;  /* 0xffffffff00047882 */ /* 0x000fc60000000000 */
[----:B------:R-:W-:Y:S05]  /*5430*/  BRA.DIV UR4, `(.L_x_897) ;  /* 0x0000004a046c7947 */ /* 0x000fea000b800000 */
[----:B------:R-:W-:Y:S01]  /*5440*/  NOP ;  /* 0x0000000000007918 */ /* 0x000fe20000000000 */
.L_x_987:
        /* <DEDUP_REMOVED lines=10> */
[----:B------:R-:W-:Y:S01]  /*54f0*/  PLOP3.LUT P0, PT, PT, PT, PT, 0x80, 0x0 ;  /* 0x000000000000781c */ /* 0x000fe20003f0f070 */
[----:B------:R-:W-:Y:S01]  /*5500*/  UMOV UR6, 0xc00 ;  /* 0x00000c0000067882 */ /* 0x000fe20000000000 */
[----:B------:R-:W-:Y:S01]  /*5510*/  UMOV UR10, 0x0 ;  /* 0x00000000000a7882 */ /* 0x000fe20000000000 */
[----:B------:R-:W-:Y:S01]  /*5520*/  UMOV UR11, 0x14f00000 ;  /* 0x14f00000000b7882 */ /* 0x000fe20000000000 */
[----:B------:R-:W-:Y:S01]  /*5530*/  UMOV UR4, UR22 ;  /* 0x0000001600047c82 */ /* 0x000fe20008000000 */
[----:B------:R-:W-:-:S08]  /*5540*/  UMOV UR5, UR23 ;  /* 0x0000001700057c82 */ /* 0x000fd00008000000 */
.L_x_900:
[----:B------:R-:W-:Y:S01]  /*5550*/  @P0 ELECT P2, URZ, PT ;  /* 0x00000000003f082f */ /* 0x000fe20003840000 */
[----:B------:R2:W-:-:S12]  /*5560*/  UBLKRED.G.S.ADD.F32.RN [UR4], [UR9], UR6, desc[UR10] ;  /* 0x00000a04090073bb */ /* 0x0005d800080a1406 */
[----:B------:R-:W-:Y:S02]  /*5570*/  @P2 PLOP3.LUT P0, PT, P2, PT, PT, 0x8, 0x0 ;  /* 0x000000000000281c */ /* 0x000fe4000170e170 */
[----:B------:R-:W-:-:S11]  /*5580*/  PLOP3.LUT P2, PT, PT, PT, PT, 0x8, 0x0 ;  /* 0x000000000000781c */ /* 0x000fd60003f4e170 */
[----:B--2---:R-:W-:Y:S05]  /*5590*/  @P0 BRA.U.ANY `(.L_x_900) ;  /* 0xfffffffd00ec0947 */ /* 0x004fea000393ffff */
[----:B------:R0:W-:Y:S01]  /*55a0*/  UTMACMDFLUSH ;  /* 0x00000000000079b7 */ /* 0x0001e20000000000 */
[----:B------:R-:W-:-:S04]  /*55b0*/  DEPBAR.LE SB0, 0x0 ;  /* 0x000080000000791a */ /* 0x000fc80000000000 */
.L_x_899:
[----:B------:R-:W-:Y:S05]  /*55c0*/  BSYNC B0 ;  /* 0x0000000000007941 */ /* 0x000fea0003800000 */
.L_x_898:
        /* <DEDUP_REMOVED lines=12> */
[----:B-1----:R-:W-:-:S05]  /*5690*/  IMAD.MOV.U32 R5, RZ, RZ, 0x1 ;  /* 0x00000001ff057424 */ /* 0x002fca00078e00ff */
[----:B------:R2:W-:Y:S02]  /*56a0*/  REDG.E.ADD.S32.STRONG.GPU desc[UR46][R2.64], R5 ;  /* 0x000000050200798e */ /* 0x0005e4000c10e3ae */
.L_x_902:
[----:B------:R-:W-:Y:S05]  /*56b0*/  BSYNC B0 ;  /* 0x0000000000007941 */ /* 0x000fea0003800000 */
.L_x_901:
        /* <DEDUP_REMOVED lines=20> */
.L_x_905:
[----:B-12---:R-:W2:Y:S04]  /*5800*/  LDG.E.STRONG.GPU R0, desc[UR46][R2.64] ;  /* 0x0000002e02007981 */ /* 0x006ea8000c1ef900 */
[----:B--2---:R-:W-:Y:S01]  /*5810*/  CCTL.IVALL ;  /* 0x00000000ff00798f */ /* 0x004fe20002000000 */
[----:B------:R-:W-:Y:S05]  /*5820*/  YIELD ;  /* 0x0000000000007946 */ /* 0x000fea0003800000 */
[----:B------:R-:W-:-:S13]  /*5830*/  ISETP.NE.AND P0, PT, R0, UR17, PT ;  /* 0x0000001100007c0c */ /* 0x000fda000bf05270 */
[----:B------:R-:W-:Y:S05]  /*5840*/  @P0 BRA `(.L_x_905) ;  /* 0xfffffffc00ec0947 */ /* 0x000fea000383ffff */
.L_x_904:
[----:B------:R-:W-:Y:S05]  /*5850*/  BSYNC B0 ;  /* 0x0000000000007941 */ /* 0x000fea0003800000 */
.L_x_903:
[----:B------:R-:W-:-:S03]  /*5860*/  UMOV UR4, 0xffffffff ;  /* 0xffffffff00047882 */ /* 0x000fc60000000000 */
[----:B------:R-:W-:Y:S05]  /*5870*/  BRA.DIV UR4, `(.L_x_906) ;  /* 0x0000004604787947 */ /* 0x000fea000b800000 */
[----:B------:R-:W-:Y:S01]  /*5880*/  NOP ;  /* 0x0000000000007918 */ /* 0x000fe20000000000 */
.L_x_990:
        /* <DEDUP_REMOVED lines=16> */
.L_x_909:
[----:B------:R-:W-:Y:S01]  /*5990*/  @P0 ELECT P2, URZ, PT ;  /* 0x00000000003f082f */ /* 0x000fe20003840000 */
[----:B------:R3:W-:-:S12]  /*59a0*/  UBLKRED.G.S.ADD.F32.RN [UR4], [UR9], UR6, desc[UR10] ;  /* 0x00000a04090073bb */ /* 0x0007d800080a1406 */
[----:B------:R-:W-:Y:S02]  /*59b0*/  @P2 PLOP3.LUT P0, PT, P2, PT, PT, 0x8, 0x0 ;  /* 0x000000000000281c */ /* 0x000fe4000170e170 */
[----:B------:R-:W-:-:S11]  /*59c0*/  PLOP3.LUT P2, PT, PT, PT, PT, 0x8, 0x0 ;  /* 0x000000000000781c */ /* 0x000fd60003f4e170 */
[----:B---3--:R-:W-:Y:S05]  /*59d0*/  @P0 BRA.U.ANY `(.L_x_909) ;  /* 0xfffffffd00ec0947 */ /* 0x008fea000393ffff */
[----:B------:R0:W-:Y:S01]  /*59e0*/  UTMACMDFLUSH ;  /* 0x00000000000079b7 */ /* 0x0001e20000000000 */
[----:B------:R-:W-:-:S04]  /*59f0*/  DEPBAR.LE SB0, 0x0 ;  /* 0x000080000000791a */ /* 0x000fc80000000000 */
.L_x_908:
[----:B------:R-:W-:Y:S05]  /*5a00*/  BSYNC B0 ;  /* 0x0000000000007941 */ /* 0x000fea0003800000 */
.L_x_907:
[----:B------:R-:W-:Y:S01]  /*5a10*/  NOP ;  /* 0x0000000000007918 */ /* 0x000fe20000000000 */
[----:B------:R-:W-:Y:S05]  /*5a20*/  @P1 BRA `(.L_x_869) ;  /* 0x0000004000841947 */ /* 0x000fea0003800000 */
[----:B-1----:R-:W-:Y:S01]  /*5a30*/  IMAD.MOV.U32 R5, RZ, RZ, 0x1 ;  /* 0x00000001ff057424 */ /* 0x002fe200078e00ff */
        /* <DEDUP_REMOVED lines=8> */
[----:B012345:R-:W-:Y:S04]  /*5ac0*/  CCTL.IVALL ;  /* 0x00000000ff00798f */ /* 0x03ffe80002000000 */
[----:B------:R1:W-:Y:S01]  /*5ad0*/  REDG.E.ADD.S32.STRONG.GPU desc[UR46][R2.64], R5 ;  /* 0x000000050200798e */ /* 0x0003e2000c10e3ae */
[----:B------:R-:W-:Y:S05]  /*5ae0*/  BRA `(.L_x_869) ;  /* 0x0000004000547947 */ /* 0x000fea0003800000 */
.L_x_864:
        /* <DEDUP_REMOVED lines=21> */
.L_x_911:
        /* <DEDUP_REMOVED lines=13> */
.L_x_913:
[----:B------:R-:W-:-:S05]  /*5d10*/  ULDC UR4, c[0x0][0x8c4] ;  /* 0x0002310000047ab9 */ /* 0x000fca0000000800 */
.L_x_912:
        /* <DEDUP_REMOVED lines=39> */
.L_x_914:
        /* <DEDUP_REMOVED lines=20> */
[----:B------:R-:W-:Y:S01]  /*60d0*/  ULEA.HI UR4, UR4, UR5, URZ, 0x6 ;  /* 0x0000000504047291 */ /* 0x000fe2000f8f303f */
[----:B------:R-:W-:Y:S01]  /*60e0*/  ULDC UR10, c[0x0][0x288] ;  /* 0x0000a200000a7ab9 */ /* 0x000fe20000000800 */
[----:B------:R-:W-:Y:S02]  /*60f0*/  USEL UR19, UR12, URZ, !UP0 ;  /* 0x0000003f0c137287 */ /* 0x000fe4000c000000 */
[----:B------:R-:W-:Y:S02]  /*6100*/  USEL UR18, UR8, URZ, !UP0 ;  /* 0x0000003f08127287 */ /* 0x000fe4000c000000 */
[----:B------:R-:W-:-:S02]  /*6110*/  UIMAD UR12, UR12, UR10, URZ ;  /* 0x0000000a0c0c72a4 */ /* 0x000fc4000f8e023f */
[----:B------:R-:W-:Y:S02]  /*6120*/  UIADD3 UR8, UP2, UR6, UR14, URZ ;  /* 0x0000000e06087290 */ /* 0x000fe4000ff5e03f */
[----:B------:R-:W-:Y:S01]  /*6130*/  UIADD3 UR5, UR15, UR9, URZ ;  /* 0x000000090f057290 */ /* 0x000fe2000fffe03f */
[----:B------:R-:W-:Y:S01]  /*6140*/  ULDC UR11, c[0x0][0x760] ;  /* 0x0001d800000b7ab9 */ /* 0x000fe20000000800 */
[----:B------:R-:W-:Y:S01]  /*6150*/  USHF.R.S32.HI UR4, URZ, 0x6, UR4 ;  /* 0x000000063f047899 */ /* 0x000fe20008011404 */
[----:B------:R-:W-:Y:S01]  /*6160*/  ULDC.64 UR16, c[0x0][0x2e0] ;  /* 0x0000b80000107ab9 */ /* 0x000fe20000000a00 */
[----:B------:R-:W-:Y:S01]  /*6170*/  UIMAD UR10, UR10, UR11, URZ ;  /* 0x0000000b0a0a72a4 */ /* 0x000fe2000f8e023f */
[----:B-1----:R-:W-:Y:S01]  /*6180*/  LOP3.LUT R0, R0, 0x1f, RZ, 0xc0, !PT ;  /* 0x0000001f00007812 */ /* 0x002fe200078ec0ff */
[----:B------:R-:W-:Y:S02]  /*6190*/  UIADD3 UR11, UP0, UR12, UR20, URZ ;  /* 0x000000140c0b7290 */ /* 0x000fe4000ff1e03f */
[----:B------:R-:W-:-:S02]  /*61a0*/  UIADD3.X UR9, UR7, UR5, URZ, UP2, !UPT ;  /* 0x0000000507097290 */ /* 0x000fc400097fe43f */
[----:B------:R-:W-:Y:S02]  /*61b0*/  UIMAD UR18, UR18, UR16, URZ ;  /* 0x00000010121272a4 */ /* 0x000fe4000f8e023f */
[----:B------:R-:W-:Y:S02]  /*61c0*/  UISETP.LT.AND UP2, UPT, UR4, 0x1, UPT ;  /* 0x000000010400788c */ /* 0x000fe4000bf41270 */
[----:B------:R-:W-:Y:S02]  /*61d0*/  ULEA.HI.X.SX32 UR12, UR12, UR13, 0x1, UP0 ;  /* 0x0000000d0c0c7291 */ /* 0x000fe400080f0e3f */
[----:B------:R-:W-:Y:S02]  /*61e0*/  UIMAD UR18, UR19, UR17, UR18 ;  /* 0x00000011131272a4 */ /* 0x000fe4000f8e0212 */
[----:B------:R-:W-:Y:S02]  /*61f0*/  USEL UR13, UR4, 0x1, !UP2 ;  /* 0x00000001040d7887 */ /* 0x000fe4000d000000 */
[----:B------:R-:W-:Y:S01]  /*6200*/  UIMAD.WIDE.U32 UR8, UR19, UR16, UR8 ;  /* 0x00000010130872a5 */ /* 0x000fe2000f8e0008 */
[----:B------:R-:W-:Y:S01]  /*6210*/  ELECT P0, URZ, PT ;  /* 0x00000000003f782f */ /* 0x000fe20003800000 */
[----:B------:R-:W-:-:S02]  /*6220*/  ULOP3.LUT UR32, UR13, 0x1, URZ, 0xc0, !UPT ;  /* 0x000000010d207892 */ /* 0x000fc4000f8ec03f */
[----:B------:R-:W-:Y:S01]  /*6230*/  UIADD3 UR27, UR9, UR18, URZ ;  /* 0x00000012091b7290 */ /* 0x000fe2000fffe03f */
[----:B------:R-:W-:Y:S01]  /*6240*/  UMOV UR4, URZ ;  /* 0x0000003f00047c82 */ /* 0x000fe20008000000 */
[----:B------:R-:W-:Y:S10]  /*6250*/  @!P1 BRA `(.L_x_915) ;  /* 0x0000000800bc9947 */ /* 0x000ff40003800000 */
[----:B------:R-:W-:Y:S01]  /*6260*/  UMOV UR15, UR5 ;  /* 0x00000005000f7c82 */ /* 0x000fe20008000000 */
[----:B------:R-:W-:Y:S01]  /*6270*/  ULDC.64 UR4, c[0x0][0x2c0] ;  /* 0x0000b00000047ab9 */ /* 0x000fe20000000a00 */
[----:B------:R-:W-:Y:S02]  /*6280*/  UIMAD.WIDE.U32 UR16, UR19, UR16, UR14 ;  /* 0x00000010131072a5 */ /* 0x000fe4000f8e000e */
[----:B------:R-:W-:Y:S02]  /*6290*/  UIADD3 UR13, UR13, -UR32, URZ ;  /* 0x800000200d0d7290 */ /* 0x000fe4000fffe03f */
[----:B------:R-:W-:-:S04]  /*62a0*/  UIADD3 UR23, UP0, UR6, UR16, URZ ;  /* 0x0000001006177290 */ /* 0x000fc8000ff1e03f */
[----:B------:R-:W-:Y:S02]  /*62b0*/  UIADD3.X UR6, UR7, UR18, UR17, UP0, !UPT ;  /* 0x0000001207067290 */ /* 0x000fe400087fe411 */
[----:B------:R-:W-:-:S03]  /*62c0*/  ULEA UR22, UP0, UR23, UR4, 0x2 ;  /* 0x0000000417167291 */ /* 0x000fc6000f80103f */
[----:B------:R-:W-:Y:S01]  /*62d0*/  UMOV UR4, URZ ;  /* 0x0000003f00047c82 */ /* 0x000fe20008000000 */
        /* <DEDUP_REMOVED lines=8> */
.L_x_940:
        /* <DEDUP_REMOVED lines=17> */
.L_x_918:
[----:B------:R-:W2:Y:S04]  /*6470*/  LDG.E.STRONG.GPU R4, desc[UR46][R2.64] ;  /* 0x0000002e02047981 */ /* 0x000ea8000c1ef900 */
[----:B--2---:R-:W-:Y:S01]  /*6480*/  CCTL.IVALL ;  /* 0x00000000ff00798f */ /* 0x004fe20002000000 */
[----:B------:R-:W-:Y:S05]  /*6490*/  YIELD ;  /* 0x0000000000007946 */ /* 0x000fea0003800000 */
[----:B------:R-:W-:-:S13]  /*64a0*/  ISETP.NE.AND P3, PT, R4, UR25, PT ;  /* 0x0000001904007c0c */ /* 0x000fda000bf65270 */
[----:B------:R-:W-:Y:S05]  /*64b0*/  @P3 BRA `(.L_x_918) ;  /* 0xfffffffc00ec3947 */ /* 0x000fea000383ffff */
.L_x_917:
[----:B------:R-:W-:Y:S05]  /*64c0*/  BSYNC B0 ;  /* 0x0000000000007941 */ /* 0x000fea0003800000 */
.L_x_916:
[----:B------:R-:W-:-:S03]  /*64d0*/  UMOV UR16, 0xffffffff ;  /* 0xffffffff00107882 */ /* 0x000fc60000000000 */
[----:B------:R-:W-:Y:S05]  /*64e0*/  BRA.DIV UR16, `(.L_x_919) ;  /* 0x0000003a10787947 */ /* 0x000fea000b800000 */
[----:B------:R-:W-:Y:S01]  /*64f0*/  NOP ;  /* 0x0000000000007918 */ /* 0x000fe20000000000 */
.L_x_993:
        /* <DEDUP_REMOVED lines=19> */
.L_x_921:
[----:B------:R-:W-:Y:S05]  /*6630*/  BSYNC B0 ;  /* 0x0000000000007941 */ /* 0x000fea0003800000 */
.L_x_920:
        /* <DEDUP_REMOVED lines=13> */
.L_x_923:
[----:B------:R-:W-:Y:S05]  /*6710*/  BSYNC B0 ;  /* 0x0000000000007941 */ /* 0x000fea0003800000 */
.L_x_922:
[----:B------:R-:W-:Y:S06]  /*6720*/  BAR.ARV 0xa, 0xa0 ;  /* 0x0282800000007b1d */ /* 0x000fec0000002000 */
[----:B------:R-:W-:Y:S04]  /*6730*/  BSSY B0, `(.L_x_924) ;  /* 0x0000003000007945 */ /* 0x000fe80003800000 */
[----:B------:R-:W-:Y:S05]  /*6740*/  @!P0 BRA `(.L_x_925) ;  /* 0x0000000000048947 */ /* 0x000fea0003800000 */
[----:B------:R-:W-:-:S04]  /*6750*/  DEPBAR.LE SB0, 0x0 ;  /* 0x000080000000791a */ /* 0x000fc80000000000 */
.L_x_925:
[----:B------:R-:W-:Y:S05]  /*6760*/  BSYNC B0 ;  /* 0x0000000000007941 */ /* 0x000fea0003800000 */
.L_x_924:
        /* <DEDUP_REMOVED lines=19> */
.L_x_927:
[----:B------:R-:W-:Y:S05]  /*68a0*/  BSYNC B0 ;  /* 0x0000000000007941 */ /* 0x000fea0003800000 */
.L_x_926:
        /* <DEDUP_REMOVED lines=9> */
.L_x_930:
[----:B------:R-:W2:Y:S04]  /*6940*/  LDG.E.STRONG.GPU R4, desc[UR46][R2.64] ;  /* 0x0000002e02047981 */ /* 0x000ea8000c1ef900 */
[----:B--2---:R-:W-:Y:S01]  /*6950*/  CCTL.IVALL ;  /* 0x00000000ff00798f */ /* 0x004fe20002000000 */
[----:B------:R-:W-:Y:S05]  /*6960*/  YIELD ;  /* 0x0000000000007946 */ /* 0x000fea0003800000 */
[----:B------:R-:W-:-:S13]  /*6970*/  ISETP.NE.AND P3, PT, R4, UR25, PT ;  /* 0x0000001904007c0c */ /* 0x000fda000bf65270 */
[----:B------:R-:W-:Y:S05]  /*6980*/  @P3 BRA `(.L_x_930) ;  /* 0xfffffffc00ec3947 */ /* 0x000fea000383ffff */
.L_x_929:
[----:B------:R-:W-:Y:S05]  /*6990*/  BSYNC B0 ;  /* 0x0000000000007941 */ /* 0x000fea0003800000 */
.L_x_928:
[----:B------:R-:W-:-:S03]  /*69a0*/  UMOV UR6, 0xffffffff ;  /* 0xffffffff00067882 */ /* 0x000fc60000000000 */
[----:B------:R-:W-:Y:S05]  /*69b0*/  BRA.DIV UR6, `(.L_x_931) ;  /* 0x0000003606607947 */ /* 0x000fea000b800000 */
[----:B------:R-:W-:Y:S01]  /*69c0*/  NOP ;  /* 0x0000000000007918 */ /* 0x000fe20000000000 */
.L_x_996:
        /* <DEDUP_REMOVED lines=13> */
.L_x_933:
[----:B------:R-:W-:Y:S05]  /*6aa0*/  BSYNC B0 ;  /* 0x0000000000007941 */ /* 0x000fea0003800000 */
.L_x_932:
        /* <DEDUP_REMOVED lines=13> */
.L_x_935:
[----:B------:R-:W-:Y:S05]  /*6b80*/  BSYNC B0 ;  /* 0x0000000000007941 */ /* 0x000fea0003800000 */
.L_x_934:
[----:B------:R-:W-:Y:S06]  /*6b90*/  BAR.ARV 0xa, 0xa0 ;  /* 0x0282800000007b1d */ /* 0x000fec0000002000 */
[----:B------:R-:W-:Y:S04]  /*6ba0*/  BSSY B0, `(.L_x_936) ;  /* 0x0000003000007945 */ /* 0x000fe80003800000 */
[----:B------:R-:W-:Y:S05]  /*6bb0*/  @!P0 BRA `(.L_x_937) ;  /* 0x0000000000048947 */ /* 0x000fea0003800000 */
[----:B------:R-:W-:-:S04]  /*6bc0*/  DEPBAR.LE SB0, 0x0 ;  /* 0x000080000000791a */ /* 0x000fc80000000000 */
.L_x_937:
[----:B------:R-:W-:Y:S05]  /*6bd0*/  BSYNC B0 ;  /* 0x0000000000007941 */ /* 0x000fea0003800000 */
.L_x_936:
        /* <DEDUP_REMOVED lines=19> */
.L_x_939:
[----:B------:R-:W-:Y:S05]  /*6d10*/  BSYNC B0 ;  /* 0x0000000000007941 */ /* 0x000fea0003800000 */
.L_x_938:
[----:B------:R-:W-:Y:S02]  /*6d20*/  UIADD3 UR4, UR4, 0x2, URZ ;  /* 0x0000000204047890 */ /* 0x000fe4000fffe03f */
[----:B------:R-:W-:Y:S01]  /*6d30*/  UIADD3 UR5, UR5, 0x1, URZ ;  /* 0x0000000105057890 */ /* 0x000fe2000fffe03f */
[----:B------:R-:W-:Y:S11]  /*6d40*/  @P2 BRA `(.L_x_940) ;  /* 0xfffffff400842947 */ /* 0x000ff6000383ffff */
.L_x_915:
        /* <DEDUP_REMOVED lines=13> */
.L_x_943:
[----:B------:R-:W2:Y:S04]  /*6e20*/  LDG.E.STRONG.GPU R0, desc[UR46][R2.64] ;  /* 0x0000002e02007981 */ /* 0x000ea8000c1ef900 */
[----:B--2---:R-:W-:Y:S01]  /*6e30*/  CCTL.IVALL ;  /* 0x00000000ff00798f */ /* 0x004fe20002000000 */
[----:B------:R-:W-:Y:S05]  /*6e40*/  YIELD ;  /* 0x0000000000007946 */ /* 0x000fea0003800000 */
[----:B------:R-:W-:-:S13]  /*6e50*/  ISETP.NE.AND P2, PT, R0, UR25, PT ;  /* 0x0000001900007c0c */ /* 0x000fda000bf45270 */
[----:B------:R-:W-:Y:S05]  /*6e60*/  @P2 BRA `(.L_x_943) ;  /* 0xfffffffc00ec2947 */ /* 0x000fea000383ffff */
.L_x_942:
[----:B------:R-:W-:Y:S05]  /*6e70*/  BSYNC B0 ;  /* 0x0000000000007941 */ /* 0x000fea0003800000 */
.L_x_941:
[----:B------:R-:W-:-:S03]  /*6e80*/  UMOV UR5, 0xffffffff ;  /* 0xffffffff00057882 */ /* 0x000fc60000000000 */
[----:B------:R-:W-:Y:S05]  /*6e90*/  BRA.DIV UR5, `(.L_x_944) ;  /* 0x0000003205447947 */ /* 0x000fea000b800000 */
[----:B------:R-:W-:Y:S01]  /*6ea0*/  NOP ;  /* 0x0000000000007918 */ /* 0x000fe20000000000 */
.L_x_999:
        /* <DEDUP_REMOVED lines=22> */
.L_x_946:
[----:B------:R-:W-:Y:S05]  /*7010*/  BSYNC B0 ;  /* 0x0000000000007941 */ /* 0x000fea0003800000 */
.L_x_945:
        /* <DEDUP_REMOVED lines=20> */
.L_x_948:
[----:B------:R-:W-:Y:S05]  /*7160*/  BSYNC B0 ;  /* 0x0000000000007941 */ /* 0x000fea0003800000 */
.L_x_947:
[----:B------:R-:W-:Y:S06]  /*7170*/  BAR.ARV 0xa, 0xa0 ;  /* 0x0282800000007b1d */ /* 0x000fec0000002000 */
[----:B------:R-:W-:Y:S04]  /*7180*/  BSSY B0, `(.L_x_949) ;  /* 0x0000003000007945 */ /* 0x000fe80003800000 */
[----:B------:R-:W-:Y:S05]  /*7190*/  @!P0 BRA `(.L_x_950) ;  /* 0x0000000000048947 */ /* 0x000fea0003800000 */
[----:B------:R-:W-:-:S04]  /*71a0*/  DEPBAR.LE SB0, 0x0 ;  /* 0x000080000000791a */ /* 0x000fc80000000000 */
.L_x_950:
[----:B------:R-:W-:Y:S05]  /*71b0*/  BSYNC B0 ;  /* 0x0000000000007941 */ /* 0x000fea0003800000 */
.L_x_949:
        /* <DEDUP_REMOVED lines=19> */
.L_x_910:
        /* <DEDUP_REMOVED lines=13> */
.L_x_951:
        /* <DEDUP_REMOVED lines=14> */
.L_x_953:
[----:B------:R-:W-:-:S05]  /*74a0*/  ULDC UR4, c[0x0][0x8c4] ;  /* 0x0002310000047ab9 */ /* 0x000fca0000000800 */
.L_x_952:
        /* <DEDUP_REMOVED lines=56> */
.L_x_955:
        /* <DEDUP_REMOVED lines=63> */
.L_x_1000:
        /* <DEDUP_REMOVED lines=13> */
.L_x_958:
        /* <DEDUP_REMOVED lines=125> */
.L_x_969:
[----:B------:R-:W-:-:S04]  /*84c0*/  SHF.L.U32 R21, R9, 0x1f, RZ ;  /* 0x0000001f09157819 */ /* 0x000fc800000006ff */
[----:B-1----:R-:W1:Y:S02]  /*84d0*/  SYNCS.PHASECHK.TRANS64.TRYWAIT P1, [R0+URZ+0x26840], R21 ;  /* 0x02684015000075a7 */ /* 0x002e64000802017f */
[----:B-12---:R-:W-:Y:S05]  /*84e0*/  @!P1 BRA `(.L_x_961) ;  /* 0x0000001800e09947 */ /* 0x006fea0003800000 */
.L_x_1001:
[----:B------:R-:W-:Y:S05]  /*84f0*/  @P0 BRA `(.L_x_962) ;  /* 0x0000000000140947 */ /* 0x000fea0003800000 */
[----:B------:R-:W-:Y:S01]  /*8500*/  ISETP.NE.AND P1, PT, R16, RZ, PT ;  /* 0x000000ff1000720c */ /* 0x000fe20003f25270 */
[----:B------:R-:W-:-:S04]  /*8510*/  IMAD.MOV.U32 R3, RZ, RZ, 0x3100 ;  /* 0x00003100ff037424 */ /* 0x000fc800078e00ff */
[----:B------:R2:W-:Y:S08]  /*8520*/  SYNCS.ARRIVE.TRANS64 RZ, [R0+URZ+0x26830], R3 ;  /* 0x0268300300ff79a7 */ /* 0x0005f0000800003f */
[----:B------:R-:W-:Y:S05]  /*8530*/  @!P1 BRA `(.L_x_962) ;  /* 0x0000000000049947 */ /* 0x000fea0003800000 */
[----:B------:R-:W-:Y:S01]  /*8540*/  BPT.TRAP 0x1 ;  /* 0x000000040000795c */ /* 0x000fe20000300000 */
.L_x_962:
        /* <DEDUP_REMOVED lines=43> */
.L_x_1002:
[----:B------:R-:W-:Y:S05]  /*8800*/  @P0 BRA `(.L_x_964) ;  /* 0x0000000000140947 */ /* 0x000fea0003800000 */
[----:B------:R-:W-:Y:S01]  /*8810*/  ISETP.NE.AND P1, PT, R16, RZ, PT ;  /* 0x000000ff1000720c */ /* 0x000fe20003f25270 */
[----:B------:R-:W-:-:S04]  /*8820*/  IMAD.MOV.U32 R3, RZ, RZ, 0x3100 ;  /* 0x00003100ff037424 */ /* 0x000fc800078e00ff */
[----:B------:R3:W-:Y:S08]  /*8830*/  SYNCS.ARRIVE.TRANS64 RZ, [R0+URZ+0x26818], R3 ;  /* 0x0268180300ff79a7 */ /* 0x0007f0000800003f */
[----:B------:R-:W-:Y:S05]  /*8840*/  @!P1 BRA `(.L_x_964) ;  /* 0x0000000000049947 */ /* 0x000fea0003800000 */
[----:B------:R-:W-:Y:S01]  /*8850*/  BPT.TRAP 0x1 ;  /* 0x000000040000795c */ /* 0x000fe20000300000 */
.L_x_964:
        /* <DEDUP_REMOVED lines=36> */
.L_x_1003:
        /* <DEDUP_REMOVED lines=9> */
.L_x_966:
        /* <DEDUP_REMOVED lines=38> */
.L_x_1005:
[----:B------:R-:W-:Y:S05]  /*8d90*/  @P0 BRA `(.L_x_968) ;  /* 0x0000000000140947 */ /* 0x000fea0003800000 */
[----:B------:R-:W-:Y:S01]  /*8da0*/  ISETP.NE.AND P1, PT, R16, RZ, PT ;  /* 0x000000ff1000720c */ /* 0x000fe20003f25270 */
[----:B-1----:R-:W-:-:S04]  /*8db0*/  IMAD.MOV.U32 R5, RZ, RZ, 0x3100 ;  /* 0x00003100ff057424 */ /* 0x002fc800078e00ff */
[----:B------:R2:W-:Y:S08]  /*8dc0*/  SYNCS.ARRIVE.TRANS64 RZ, [R0+URZ+0x26810], R5 ;  /* 0x0268100500ff79a7 */ /* 0x0005f0000800003f */
[----:B------:R-:W-:Y:S05]  /*8dd0*/  @!P1 BRA `(.L_x_968) ;  /* 0x0000000000049947 */ /* 0x000fea0003800000 */
[----:B------:R-:W-:Y:S01]  /*8de0*/  BPT.TRAP 0x1 ;  /* 0x000000040000795c */ /* 0x000fe20000300000 */
.L_x_968:
        /* <DEDUP_REMOVED lines=37> */
.L_x_960:
[----:B------:R-:W-:-:S13]  /*9040*/  ISETP.NE.AND P1, PT, R13, RZ, PT ;  /* 0x000000ff0d00720c */ /* 0x000fda0003f25270 */
[----:B------:R-:W-:Y:S05]  /*9050*/  @!P1 BRA `(.L_x_959) ;  /* 0x0000000400689947 */ /* 0x000fea0003800000 */
[----:B------:R-:W-:-:S04]  /*9060*/  SHF.L.U32 R7, R9, 0x1f, RZ ;  /* 0x0000001f09077819 */ /* 0x000fc800000006ff */
[----:B------:R-:W1:Y:S02]  /*9070*/  SYNCS.PHASECHK.TRANS64.TRYWAIT P1, [R0+URZ+0x26840], R7 ;  /* 0x02684007000075a7 */ /* 0x000e64000802017f */
[----:B-1----:R-:W-:Y:S05]  /*9080*/  @!P1 BRA `(.L_x_970) ;  /* 0x00000010004c9947 */ /* 0x002fea0003800000 */
.L_x_1006:
[----:B------:R-:W-:Y:S05]  /*9090*/  @P0 BRA `(.L_x_971) ;  /* 0x0000000000140947 */ /* 0x000fea0003800000 */
[----:B------:R-:W-:Y:S01]  /*90a0*/  ISETP.NE.AND P1, PT, R16, RZ, PT ;  /* 0x000000ff1000720c */ /* 0x000fe20003f25270 */
[----:B------:R-:W-:-:S04]  /*90b0*/  IMAD.MOV.U32 R5, RZ, RZ, 0x3100 ;  /* 0x00003100ff057424 */ /* 0x000fc800078e00ff */
[----:B------:R2:W-:Y:S08]  /*90c0*/  SYNCS.ARRIVE.TRANS64 RZ, [R0+URZ+0x26830], R5 ;  /* 0x0268300500ff79a7 */ /* 0x0005f0000800003f */
[----:B------:R-:W-:Y:S05]  /*90d0*/  @!P1 BRA `(.L_x_971) ;  /* 0x0000000000049947 */ /* 0x000fea0003800000 */
[----:B------:R-:W-:Y:S01]  /*90e0*/  BPT.TRAP 0x1 ;  /* 0x000000040000795c */ /* 0x000fe20000300000 */
.L_x_971:
        /* <DEDUP_REMOVED lines=41> */
.L_x_1007:
[----:B------:R-:W-:Y:S05]  /*9380*/  @P0 BRA `(.L_x_973) ;  /* 0x0000000000140947 */ /* 0x000fea0003800000 */
[----:B------:R-:W-:Y:S01]  /*9390*/  ISETP.NE.AND P0, PT, R16, RZ, PT ;  /* 0x000000ff1000720c */ /* 0x000fe20003f05270 */
[----:B------:R-:W-:-:S04]  /*93a0*/  IMAD.MOV.U32 R5, RZ, RZ, 0x3100 ;  /* 0x00003100ff057424 */ /* 0x000fc800078e00ff */
[----:B------:R3:W-:Y:S08]  /*93b0*/  SYNCS.ARRIVE.TRANS64 RZ, [R0+URZ+0x26818], R5 ;  /* 0x0268180500ff79a7 */ /* 0x0007f0000800003f */
[----:B------:R-:W-:Y:S05]  /*93c0*/  @!P0 BRA `(.L_x_973) ;  /* 0x0000000000048947 */ /* 0x000fea0003800000 */
[----:B------:R-:W-:Y:S01]  /*93d0*/  BPT.TRAP 0x1 ;  /* 0x000000040000795c */ /* 0x000fe20000300000 */
.L_x_973:
        /* <DEDUP_REMOVED lines=34> */
.L_x_959:
[----:B------:R-:W3:Y:S01]  /*9600*/  S2R R2, SR_TID.X ;  /* 0x0000000000027919 */ /* 0x000ee20000002100 */
[----:B------:R-:W-:Y:S01]  /*9610*/  IMAD R3, R12, 0x8, R0 ;  /* 0x000000080c037824 */ /* 0x000fe200078e0200 */
[----:B---3--:R-:W-:Y:S02]  /*9620*/  LOP3.LUT R4, R2, 0x7f, RZ, 0xc0, !PT ;  /* 0x0000007f02047812 */ /* 0x008fe400078ec0ff */
[----:B------:R-:W-:Y:S02]  /*9630*/  SHF.L.U32 R2, R9, 0x1f, RZ ;  /* 0x0000001f09027819 */ /* 0x000fe400000006ff */
[----:B------:R-:W-:Y:S02]  /*9640*/  ISETP.NE.AND P1, PT, R4, RZ, PT ;  /* 0x000000ff0400720c */ /* 0x000fe40003f25270 */
[----:B------:R-:W3:Y:S02]  /*9650*/  SYNCS.PHASECHK.TRANS64.TRYWAIT P0, [R3+URZ+0x26840], R2 ;  /* 0x02684002030075a7 */ /* 0x000ee4000800017f */
[----:B---3--:R-:W-:Y:S09]  /*9660*/  @!P0 BRA `(.L_x_974) ;  /* 0x0000000800fc8947 */ /* 0x008ff20003800000 */
.L_x_1008:
[----:B------:R-:W-:Y:S05]  /*9670*/  @P1 BRA `(.L_x_975) ;  /* 0x0000000000181947 */ /* 0x000fea0003800000 */
[----:B------:R-:W4:Y:S01]  /*9680*/  S2R R4, SR_TID.X ;  /* 0x0000000000047919 */ /* 0x000f220000002100 */
[----:B---3--:R-:W-:-:S04]  /*9690*/  IMAD.MOV.U32 R2, RZ, RZ, 0x3100 ;  /* 0x00003100ff027424 */ /* 0x008fc800078e00ff */
[----:B------:R3:W-:Y:S01]  /*96a0*/  SYNCS.ARRIVE.TRANS64 RZ, [R3+URZ+0x26830], R2 ;  /* 0x0268300203ff79a7 */ /* 0x0007e2000800003f */
[----:B----4-:R-:W-:-:S13]  /*96b0*/  LOP3.LUT P0, RZ, R4, 0x1f, RZ, 0xc0, !PT ;  /* 0x0000001f04ff7812 */ /* 0x010fda000780c0ff */
[----:B---3--:R-:W-:Y:S05]  /*96c0*/  @!P0 BRA `(.L_x_975) ;  /* 0x0000000000048947 */ /* 0x008fea0003800000 */
[----:B------:R-:W-:Y:S01]  /*96d0*/  BPT.TRAP 0x1 ;  /* 0x000000040000795c */ /* 0x000fe20000300000 */
.L_x_975:
        /* <DEDUP_REMOVED lines=48> */
.L_x_956:
[----:B------:R-:W-:Y:S05]  /*99e0*/  BSYNC B0 ;  /* 0x0000000000007941 */ /* 0x000fea0003800000 */
.L_x_954:
[----:B------:R-:W-:-:S03]  /*99f0*/  UMOV UR8, 0xffffffff ;  /* 0xffffffff00087882 */ /* 0x000fc60000000000 */
[----:B------:R-:W-:Y:S05]  /*9a00*/  BRA.DIV UR8, `(.L_x_976) ;  /* 0x0000000a08287947 */ /* 0x000fea000b800000 */
[----:B------:R-:W-:-:S13]  /*9a10*/  ELECT P0, URZ, PT ;  /* 0x00000000003f782f */ /* 0x000fda0003800000 */
.L_x_1011:
[----:B------:R-:W-:Y:S05]  /*9a20*/  @!P0 BRA `(.L_x_869) ;  /* 0x0000000000848947 */ /* 0x000fea0003800000 */
[----:B------:R-:W-:-:S06]  /*9a30*/  ULOP3.LUT UR8, UR38, 0x2, URZ, 0xfc, !UPT ;  /* 0x0000000226087892 */ /* 0x000fcc000f8efc3f */
[----:B------:R-:W-:-:S05]  /*9a40*/  IMAD.U32 R2, RZ, RZ, UR8 ;  /* 0x00000008ff027e24 */ /* 0x000fca000f8e00ff */
[----:B------:R-:W-:-:S13]  /*9a50*/  ISETP.NE.AND P0, PT, R2, 0x3, PT ;  /* 0x000000030200780c */ /* 0x000fda0003f05270 */
[----:B------:R-:W-:Y:S05]  /*9a60*/  @!P0 BRA `(.L_x_977) ;  /* 0x0000000000048947 */ /* 0x000fea0003800000 */
[----:B--2---:R-:W-:Y:S01]  /*9a70*/  BPT.TRAP 0x1 ;  /* 0x000000040000795c */ /* 0x004fe20000300000 */
.L_x_977:
        /* <DEDUP_REMOVED lines=15> */
.L_x_1012:
[----:B------:R-:W3:Y:S02]  /*9b70*/  SYNCS.PHASECHK.TRANS64.TRYWAIT P1, [R3+URZ], R2 ;  /* 0x00000002030075a7 */ /* 0x000ee4000802017f */
[----:B---3--:R-:W-:Y:S05]  /*9b80*/  @!P1 BRA `(.L_x_979) ;  /* 0x0000000800009947 */ /* 0x008fea0003800000 */
.L_x_1013:
[----:B------:R-:W-:Y:S05]  /*9b90*/  @!P0 BRA `(.L_x_980) ;  /* 0x0000000000048947 */ /* 0x000fea0003800000 */
[----:B--2---:R-:W-:Y:S01]  /*9ba0*/  BPT.TRAP 0x1 ;  /* 0x000000040000795c */ /* 0x004fe20000300000 */
.L_x_980:
[----:B---3--:R-:W-:-:S04]  /*9bb0*/  VIADD R3, R7, 0x26840 ;  /* 0x0002684007037836 */ /* 0x008fc80000000000 */
[----:B------:R-:W-:-:S04]  /*9bc0*/  IMAD R0, R0, 0x8, R3 ;  /* 0x0000000800007824 */ /* 0x000fc800078e0203 */
[----:B------:R-:W3:Y:S02]  /*9bd0*/  SYNCS.PHASECHK.TRANS64.TRYWAIT P0, [R0+URZ], R5 ;  /* 0x00000005000075a7 */ /* 0x000ee4000800017f */
[----:B---3--:R-:W-:Y:S05]  /*9be0*/  @!P0 BRA `(.L_x_981) ;  /* 0x0000000400fc8947 */ /* 0x008fea0003800000 */
.L_x_1014:
[----:B------:R-:W-:-:S07]  /*9bf0*/  IMAD R3, R4, 0x8, R3 ;  /* 0x0000000804037824 */ /* 0x000fce00078e0203 */
.L_x_982:
[----:B----4-:R4:W1:Y:S02]  /*9c00*/  SYNCS.PHASECHK.TRANS64.TRYWAIT P0, [R3+URZ], R2 ;  /* 0x00000002030075a7 */ /* 0x010864000800017f */
[----:B-1----:R-:W-:Y:S05]  /*9c10*/  @!P0 NANOSLEEP.SYNCS 0x989680 ;  /* 0x009896800000895d */ /* 0x002fea0003900000 */
[----:B------:R-:W1:Y:S02]  /*9c20*/  @!P0 SYNCS.PHASECHK.TRANS64 P0, [R3+URZ], R2 ;  /* 0x00000002030085a7 */ /* 0x000e64000800007f */
[----:B-1----:R-:W-:Y:S05]  /*9c30*/  @!P0 BRA `(.L_x_982) ;  /* 0xfffffffc00f08947 */ /* 0x002fea000383ffff */
.L_x_869:
[----:B--2---:R-:W-:Y:S05]  /*9c40*/  BSYNC B6 ;  /* 0x0000000000067941 */ /* 0x004fea0003800000 */
.L_x_863:
[----:B------:R-:W-:Y:S05]  /*9c50*/  EXIT ;  /* 0x000000000000794d */ /* 0x000fea0003800000 */
.L_x_879:
[----:B------:R-:W-:Y:S02]  /*9c60*/  IMAD.MOV.U32 R13, RZ, RZ, R16 ;  /* 0x000000ffff0d7224 */ /* 0x000fe400078e0010 */
[----:B------:R-:W-:Y:S02]  /*9c70*/  IMAD.MOV.U32 R12, RZ, RZ, RZ ;  /* 0x000000ffff0c7224 */ /* 0x000fe400078e00ff */
[----:B------:R-:W-:Y:S02]  /*9c80*/  IMAD.MOV.U32 R11, RZ, RZ, 0x1f ;  /* 0x0000001fff0b7424 */ /* 0x000fe400078e00ff */
[----:B------:R-:W-:-:S07]  /*9c90*/  IMAD.MOV.U32 R15, RZ, RZ, -0x1 ;  /* 0xffffffffff0f7424 */ /* 0x000fce00078e00ff */
[----:B-----5:R-:W-:Y:S05]  /*9ca0*/  WARPSYNC.COLLECTIVE R15, `(.L_x_983) ;  /* 0x000000000f087348 */ /* 0x020fea0003c00000 */
[----:B------:R1:W2:Y:S02]  /*9cb0*/  SHFL.IDX P6, R14, R13, R12, R11 ;  /* 0x0000000c0d0e7389 */ /* 0x0002a400000c000b */
[----:B-12--5:R-:W-:Y:S01]  /*9cc0*/  ENDCOLLECTIVE ;  /* 0x000000000000791b */ /* 0x026fe20003800000 */
.L_x_983:
[----:B------:R-:W-:Y:S05]  /*9cd0*/  BRA `(.L_x_984) ;  /* 0xffffff7400a07947 */ /* 0x000fea000383ffff */
.L_x_881:
[----:B--2---:R2:W3:Y:S02]  /*9ce0*/  SYNCS.PHASECHK.TRANS64.TRYWAIT P0, [R18+URZ+0x26800], R5 ;  /* 0x02680005120075a7 */ /* 0x0044e4000800017f */
[----:B---3--:R-:W-:Y:S05]  /*9cf0*/  @!P0 NANOSLEEP.SYNCS 0x989680 ;  /* 0x009896800000895d */ /* 0x008fea0003900000 */
[----:B------:R-:W3:Y:S02]  /*9d00*/  @!P0 SYNCS.PHASECHK.TRANS64 P0, [R18+URZ+0x26800], R5 ;  /* 0x02680005120085a7 */ /* 0x000ee4000800007f */
[----:B---3--:R-:W-:Y:S05]  /*9d10*/  @!P0 BRA `(.L_x_881) ;  /* 0xfffffffc00f08947 */ /* 0x008fea000383ffff */
[----:B------:R-:W-:Y:S05]  /*9d20*/  BRA `(.L_x_880) ;  /* 0xffffff7400c47947 */ /* 0x000fea000383ffff */
.L_x_886:
[----:B--2---:R-:W-:-:S04]  /*9d30*/  IMAD.U32 R5, RZ, RZ, UR10 ;  /* 0x0000000aff057e24 */ /* 0x004fc8000f8e00ff */
[----:B------:R2:W3:Y:S03]  /*9d40*/  SYNCS.PHASECHK.TRANS64.TRYWAIT P1, [R5+URZ+0x26810], R16 ;  /* 0x02681010050075a7 */ /* 0x0004e6000802017f */
[----:B---3--:R-:W-:Y:S05]  /*9d50*/  @!P1 NANOSLEEP.SYNCS 0x989680 ;  /* 0x009896800000995d */ /* 0x008fea0003900000 */
[----:B------:R-:W3:Y:S02]  /*9d60*/  @!P1 SYNCS.PHASECHK.TRANS64 P1, [R5+URZ+0x26810], R16 ;  /* 0x02681010050095a7 */ /* 0x000ee4000802007f */
[----:B---3--:R-:W-:Y:S05]  /*9d70*/  @!P1 BRA `(.L_x_886) ;  /* 0xfffffffc00ec9947 */ /* 0x008fea000383ffff */
[----:B------:R-:W-:Y:S05]  /*9d80*/  BRA `(.L_x_885) ;  /* 0xffffff8000287947 */ /* 0x000fea000383ffff */
.L_x_890:
[----:B------:R-:W-:-:S04]  /*9d90*/  IMAD.U32 R121, RZ, RZ, UR10 ;  /* 0x0000000aff797e24 */ /* 0x000fc8000f8e00ff */
[----:B------:R1:W1:Y:S03]  /*9da0*/  SYNCS.PHASECHK.TRANS64.TRYWAIT P1, [R121+URZ+0x26830], R16 ;  /* 0x02683010790075a7 */ /* 0x000266000802017f */
[----:B-1----:R-:W-:Y:S05]  /*9db0*/  @!P1 NANOSLEEP.SYNCS 0x989680 ;  /* 0x009896800000995d */ /* 0x002fea0003900000 */
[----:B------:R-:W1:Y:S02]  /*9dc0*/  @!P1 SYNCS.PHASECHK.TRANS64 P1, [R121+URZ+0x26830], R16 ;  /* 0x02683010790095a7 */ /* 0x000e64000802007f */
[----:B-1----:R-:W-:Y:S05]  /*9dd0*/  @!P1 BRA `(.L_x_890) ;  /* 0xfffffffc00ec9947 */ /* 0x002fea000383ffff */
[----:B------:R-:W-:Y:S05]  /*9de0*/  BRA `(.L_x_889) ;  /* 0xffffff8400347947 */ /* 0x000fea000383ffff */
.L_x_897:
[----:B------:R-:W-:Y:S01]  /*9df0*/  BSSY B0, `(.L_x_985) ;  /* 0x0000005000007945 */ /* 0x000fe20003800000 */
[----:B------:R-:W-:-:S07]  /*9e00*/  IMAD.MOV.U32 R15, RZ, RZ, -0x1 ;  /* 0xffffffffff0f7424 */ /* 0x000fce00078e00ff */
[----:B-1---5:R-:W-:Y:S05]  /*9e10*/  WARPSYNC.COLLECTIVE R15, `(.L_x_986) ;  /* 0x000000000f087348 */ /* 0x022fea0003c00000 */
[----:B------:R-:W-:Y:S01]  /*9e20*/  NOP ;  /* 0x0000000000007918 */ /* 0x000fe20000000000 */
[----:B-1---5:R-:W-:Y:S01]  /*9e30*/  ENDCOLLECTIVE ;  /* 0x000000000000791b */ /* 0x022fe20003800000 */
.L_x_986:
[----:B------:R-:W-:Y:S05]  /*9e40*/  BSYNC B0 ;  /* 0x0000000000007941 */ /* 0x000fea0003800000 */
.L_x_985:
[----:B------:R-:W-:Y:S05]  /*9e50*/  BRA `(.L_x_987) ;  /* 0xffffffb4007c7947 */ /* 0x000fea000383ffff */
.L_x_906:
[----:B------:R-:W-:Y:S01]  /*9e60*/  BSSY B0, `(.L_x_988) ;  /* 0x0000005000007945 */ /* 0x000fe20003800000 */
[----:B------:R-:W-:-:S07]  /*9e70*/  IMAD.MOV.U32 R15, RZ, RZ, -0x1 ;  /* 0xffffffffff0f7424 */ /* 0x000fce00078e00ff */
[----:B-12--5:R-:W-:Y:S05]  /*9e80*/  WARPSYNC.COLLECTIVE R15, `(.L_x_989) ;  /* 0x000000000f087348 */ /* 0x026fea0003c00000 */
[----:B------:R-:W-:Y:S01]  /*9e90*/  NOP ;  /* 0x0000000000007918 */ /* 0x000fe20000000000 */
[----:B-12--5:R-:W-:Y:S01]  /*9ea0*/  ENDCOLLECTIVE ;  /* 0x000000000000791b */ /* 0x026fe20003800000 */
.L_x_989:
[----:B------:R-:W-:Y:S05]  /*9eb0*/  BSYNC B0 ;  /* 0x0000000000007941 */ /* 0x000fea0003800000 */
.L_x_988:
[----:B------:R-:W-:Y:S05]  /*9ec0*/  BRA `(.L_x_990) ;  /* 0xffffffb800707947 */ /* 0x000fea000383ffff */
.L_x_919:
[----:B------:R-:W-:Y:S01]  /*9ed0*/  BSSY B0, `(.L_x_991) ;  /* 0x0000005000007945 */ /* 0x000fe20003800000 */
[----:B------:R-:W-:-:S07]  /*9ee0*/  IMAD.MOV.U32 R15, RZ, RZ, -0x1 ;  /* 0xffffffffff0f7424 */ /* 0x000fce00078e00ff */
[----:B------:R-:W-:Y:S05]  /*9ef0*/  WARPSYNC.COLLECTIVE R15, `(.L_x_992) ;  /* 0x000000000f087348 */ /* 0x000fea0003c00000 */
[----:B------:R-:W-:Y:S01]  /*9f00*/  NOP ;  /* 0x0000000000007918 */ /* 0x000fe20000000000 */
[----:B------:R-:W-:Y:S01]  /*9f10*/  ENDCOLLECTIVE ;  /* 0x000000000000791b */ /* 0x000fe20003800000 */
.L_x_992:
[----:B------:R-:W-:Y:S05]  /*9f20*/  BSYNC B0 ;  /* 0x0000000000007941 */ /* 0x000fea0003800000 */
.L_x_991:
[----:B------:R-:W-:Y:S05]  /*9f30*/  BRA `(.L_x_993) ;  /* 0xffffffc400707947 */ /* 0x000fea000383ffff */
.L_x_931:
[----:B------:R-:W-:Y:S01]  /*9f40*/  BSSY B0, `(.L_x_994) ;  /* 0x0000005000007945 */ /* 0x000fe20003800000 */
[----:B------:R-:W-:-:S07]  /*9f50*/  IMAD.MOV.U32 R15, RZ, RZ, -0x1 ;  /* 0xffffffffff0f7424 */ /* 0x000fce00078e00ff */
[----:B------:R-:W-:Y:S05]  /*9f60*/  WARPSYNC.COLLECTIVE R15, `(.L_x_995) ;  /* 0x000000000f087348 */ /* 0x000fea0003c00000 */
[----:B------:R-:W-:Y:S01]  /*9f70*/  NOP ;  /* 0x0000000000007918 */ /* 0x000fe20000000000 */
[----:B------:R-:W-:Y:S01]  /*9f80*/  ENDCOLLECTIVE ;  /* 0x000000000000791b */ /* 0x000fe20003800000 */
.L_x_995:
[----:B------:R-:W-:Y:S05]  /*9f90*/  BSYNC B0 ;  /* 0x0000000000007941 */ /* 0x000fea0003800000 */
.L_x_994:
[----:B------:R-:W-:Y:S05]  /*9fa0*/  BRA `(.L_x_996) ;  /* 0xffffffc800887947 */ /* 0x000fea000383ffff */
.L_x_944:
[----:B------:R-:W-:Y:S01]  /*9fb0*/  BSSY B0, `(.L_x_997) ;  /* 0x0000005000007945 */ /* 0x000fe20003800000 */
[----:B------:R-:W-:-:S07]  /*9fc0*/  IMAD.MOV.U32 R15, RZ, RZ, -0x1 ;  /* 0xffffffffff0f7424 */ /* 0x000fce00078e00ff */
[----:B------:R-:W-:Y:S05]  /*9fd0*/  WARPSYNC.COLLECTIVE R15, `(.L_x_998) ;  /* 0x000000000f087348 */ /* 0x000fea0003c00000 */
[----:B------:R-:W-:Y:S01]  /*9fe0*/  NOP ;  /* 0x0000000000007918 */ /* 0x000fe20000000000 */
[----:B------:R-:W-:Y:S01]  /*9ff0*/  ENDCOLLECTIVE ;  /* 0x000000000000791b */ /* 0x000fe20003800000 */
.L_x_998:
[----:B------:R-:W-:Y:S05]  /*a000*/  BSYNC B0 ;  /* 0x0000000000007941 */ /* 0x000fea0003800000 */
.L_x_997:
[----:B------:R-:W-:Y:S05]  /*a010*/  BRA `(.L_x_999) ;  /* 0xffffffcc00a47947 */ /* 0x000fea000383ffff */
.L_x_957:
[----:B-1----:R1:W2:Y:S02]  /*a020*/  SYNCS.PHASECHK.TRANS64.TRYWAIT P0, [R0+URZ+0x26820], R3 ;  /* 0x02682003000075a7 */ /* 0x0022a4000800017f */
[----:B--2---:R-:W-:Y:S05]  /*a030*/  @!P0 NANOSLEEP.SYNCS 0x989680 ;  /* 0x009896800000895d */ /* 0x004fea0003900000 */
[----:B------:R-:W2:Y:S02]  /*a040*/  @!P0 SYNCS.PHASECHK.TRANS64 P0, [R0+URZ+0x26820], R3 ;  /* 0x02682003000085a7 */ /* 0x000ea4000800007f */
[----:B--2---:R-:W-:Y:S05]  /*a050*/  @!P0 BRA `(.L_x_957) ;  /* 0xfffffffc00f08947 */ /* 0x004fea000383ffff */
[----:B------:R-:W-:Y:S05]  /*a060*/  BRA `(.L_x_1000) ;  /* 0xffffffd800ec7947 */ /* 0x000fea000383ffff */
.L_x_961:
[----:B-1----:R1:W2:Y:S02]  /*a070*/  SYNCS.PHASECHK.TRANS64.TRYWAIT P1, [R0+URZ+0x26840], R21 ;  /* 0x02684015000075a7 */ /* 0x0022a4000802017f */
[----:B--2---:R-:W-:Y:S05]  /*a080*/  @!P1 NANOSLEEP.SYNCS 0x989680 ;  /* 0x009896800000995d */ /* 0x004fea0003900000 */
[----:B------:R-:W2:Y:S02]  /*a090*/  @!P1 SYNCS.PHASECHK.TRANS64 P1, [R0+URZ+0x26840], R21 ;  /* 0x02684015000095a7 */ /* 0x000ea4000802007f */
[----:B--2---:R-:W-:Y:S05]  /*a0a0*/  @!P1 BRA `(.L_x_961) ;  /* 0xfffffffc00f09947 */ /* 0x004fea000383ffff */
[----:B------:R-:W-:Y:S05]  /*a0b0*/  BRA `(.L_x_1001) ;  /* 0xffffffe4000c7947 */ /* 0x000fea000383ffff */
.L_x_963:
[----:B--2---:R2:W3:Y:S02]  /*a0c0*/  SYNCS.PHASECHK.TRANS64.TRYWAIT P1, [R0+URZ+0x26828], R21 ;  /* 0x02682815000075a7 */ /* 0x0044e4000802017f */
[----:B---3--:R-:W-:Y:S05]  /*a0d0*/  @!P1 NANOSLEEP.SYNCS 0x989680 ;  /* 0x009896800000995d */ /* 0x008fea0003900000 */
[----:B------:R-:W3:Y:S02]  /*a0e0*/  @!P1 SYNCS.PHASECHK.TRANS64 P1, [R0+URZ+0x26828], R21 ;  /* 0x02682815000095a7 */ /* 0x000ee4000802007f */
[----:B---3--:R-:W-:Y:S05]  /*a0f0*/  @!P1 BRA `(.L_x_963) ;  /* 0xfffffffc00f09947 */ /* 0x008fea000383ffff */
[----:B------:R-:W-:Y:S05]  /*a100*/  BRA `(.L_x_1002) ;  /* 0xffffffe400bc7947 */ /* 0x000fea000383ffff */
.L_x_965:
[----:B---3--:R3:W4:Y:S02]  /*a110*/  SYNCS.PHASECHK.TRANS64.TRYWAIT P1, [R0+URZ+0x26848], R21 ;  /* 0x02684815000075a7 */ /* 0x008724000802017f */
[----:B----4-:R-:W-:Y:S05]  /*a120*/  @!P1 NANOSLEEP.SYNCS 0x989680 ;  /* 0x009896800000995d */ /* 0x010fea0003900000 */
[----:B------:R-:W4:Y:S02]  /*a130*/  @!P1 SYNCS.PHASECHK.TRANS64 P1, [R0+URZ+0x26848], R21 ;  /* 0x02684815000095a7 */ /* 0x000f24000802007f */
[----:B----4-:R-:W-:Y:S05]  /*a140*/  @!P1 BRA `(.L_x_965) ;  /* 0xfffffffc00f09947 */ /* 0x010fea000383ffff */
[----:B------:R-:W-:Y:S05]  /*a150*/  BRA `(.L_x_1003) ;  /* 0xffffffe800507947 */ /* 0x000fea000383ffff */
.L_x_967:
[----:B------:R-:W-:-:S07]  /*a160*/  SHF.L.U32 R5, R9, 0x1f, RZ ;  /* 0x0000001f09057819 */ /* 0x000fce00000006ff */
.L_x_1004:
[----:B-1----:R1:W2:Y:S02]  /*a170*/  SYNCS.PHASECHK.TRANS64.TRYWAIT P1, [R0+URZ+0x26820], R5 ;  /* 0x02682005000075a7 */ /* 0x0022a4000802017f */
[----:B--2---:R-:W-:Y:S05]  /*a180*/  @!P1 NANOSLEEP.SYNCS 0x989680 ;  /* 0x009896800000995d */ /* 0x004fea0003900000 */
[----:B------:R-:W2:Y:S02]  /*a190*/  @!P1 SYNCS.PHASECHK.TRANS64 P1, [R0+URZ+0x26820], R5 ;  /* 0x02682005000095a7 */ /* 0x000ea4000802007f */
[----:B--2---:R-:W-:Y:S05]  /*a1a0*/  @!P1 BRA `(.L_x_1004) ;  /* 0xfffffffc00f09947 */ /* 0x004fea000383ffff */
[----:B------:R-:W-:Y:S05]  /*a1b0*/  BRA `(.L_x_1005) ;  /* 0xffffffe800f47947 */ /* 0x000fea000383ffff */
.L_x_970:
[----:B-1----:R1:W2:Y:S02]  /*a1c0*/  SYNCS.PHASECHK.TRANS64.TRYWAIT P1, [R0+URZ+0x26840], R7 ;  /* 0x02684007000075a7 */ /* 0x0022a4000802017f */
[----:B--2---:R-:W-:Y:S05]  /*a1d0*/  @!P1 NANOSLEEP.SYNCS 0x989680 ;  /* 0x009896800000995d */ /* 0x004fea0003900000 */
[----:B------:R-:W2:Y:S02]  /*a1e0*/  @!P1 SYNCS.PHASECHK.TRANS64 P1, [R0+URZ+0x26840], R7 ;  /* 0x02684007000095a7 */ /* 0x000ea4000802007f */
[----:B--2---:R-:W-:Y:S05]  /*a1f0*/  @!P1 BRA `(.L_x_970) ;  /* 0xfffffffc00f09947 */ /* 0x004fea000383ffff */
[----:B------:R-:W-:Y:S05]  /*a200*/  BRA `(.L_x_1006) ;  /* 0xffffffec00a07947 */ /* 0x000fea000383ffff */
.L_x_972:
[----:B--2---:R2:W3:Y:S02]  /*a210*/  SYNCS.PHASECHK.TRANS64.TRYWAIT P1, [R0+URZ+0x26828], R7 ;  /* 0x02682807000075a7 */ /* 0x0044e4000802017f */
[----:B---3--:R-:W-:Y:S05]  /*a220*/  @!P1 NANOSLEEP.SYNCS 0x989680 ;  /* 0x009896800000995d */ /* 0x008fea0003900000 */
[----:B------:R-:W3:Y:S02]  /*a230*/  @!P1 SYNCS.PHASECHK.TRANS64 P1, [R0+URZ+0x26828], R7 ;  /* 0x02682807000095a7 */ /* 0x000ee4000802007f */
[----:B---3--:R-:W-:Y:S05]  /*a240*/  @!P1 BRA `(.L_x_972) ;  /* 0xfffffffc00f09947 */ /* 0x008fea000383ffff */
[----:B------:R-:W-:Y:S05]  /*a250*/  BRA `(.L_x_1007) ;  /* 0xfffffff000487947 */ /* 0x000fea000383ffff */
.L_x_974:
[----:B---3--:R3:W4:Y:S02]  /*a260*/  SYNCS.PHASECHK.TRANS64.TRYWAIT P0, [R3+URZ+0x26840], R2 ;  /* 0x02684002030075a7 */ /* 0x008724000800017f */
[----:B----4-:R-:W-:Y:S05]  /*a270*/  @!P0 NANOSLEEP.SYNCS 0x989680 ;  /* 0x009896800000895d */ /* 0x010fea0003900000 */
[----:B------:R-:W4:Y:S02]  /*a280*/  @!P0 SYNCS.PHASECHK.TRANS64 P0, [R3+URZ+0x26840], R2 ;  /* 0x02684002030085a7 */ /* 0x000f24000800007f */
[----:B----4-:R-:W-:Y:S05]  /*a290*/  @!P0 BRA `(.L_x_974) ;  /* 0xfffffffc00f08947 */ /* 0x010fea000383ffff */
[----:B------:R-:W-:Y:S05]  /*a2a0*/  BRA `(.L_x_1008) ;  /* 0xfffffff000f07947 */ /* 0x000fea000383ffff */
.L_x_976:
[----:B------:R-:W-:Y:S01]  /*a2b0*/  BSSY B0, `(.L_x_1009) ;  /* 0x0000006000007945 */ /* 0x000fe20003800000 */
[----:B------:R-:W-:-:S07]  /*a2c0*/  IMAD.MOV.U32 R15, RZ, RZ, -0x1 ;  /* 0xffffffffff0f7424 */ /* 0x000fce00078e00ff */
[----:B--2---:R-:W-:Y:S05]  /*a2d0*/  WARPSYNC.COLLECTIVE R15, `(.L_x_1010) ;  /* 0x000000000f0c7348 */ /* 0x004fea0003c00000 */
[----:B------:R-:W-:Y:S02]  /*a2e0*/  ELECT P6, UR62, PT ;  /* 0x00000000003e782f */ /* 0x000fe400038c0000 */
[----:B------:R-:W-:Y:S01]  /*a2f0*/  MOV R14, UR62 ;  /* 0x0000003e000e7c02 */ /* 0x000fe20008000f00 */
[----:B--2---:R-:W-:Y:S10]  /*a300*/  ENDCOLLECTIVE ;  /* 0x000000000000791b */ /* 0x004ff40003800000 */
.L_x_1010:
[----:B------:R-:W-:Y:S05]  /*a310*/  BSYNC B0 ;  /* 0x0000000000007941 */ /* 0x000fea0003800000 */
.L_x_1009:
[----:B------:R-:W-:Y:S01]  /*a320*/  PLOP3.LUT P0, PT, P6, PT, PT, 0x80, 0x0 ;  /* 0x000000000000781c */ /* 0x000fe2000370f070 */
[----:B------:R-:W-:-:S12]  /*a330*/  BRA `(.L_x_1011) ;  /* 0xfffffff400b87947 */ /* 0x000fd8000383ffff */
.L_x_978:
[----:B-1----:R1:W3:Y:S02]  /*a340*/  SYNCS.PHASECHK.TRANS64.TRYWAIT P1, [R6+URZ], R5 ;  /* 0x00000005060075a7 */ /* 0x0022e4000802017f */
[----:B---3--:R-:W-:Y:S05]  /*a350*/  @!P1 NANOSLEEP.SYNCS 0x989680 ;  /* 0x009896800000995d */ /* 0x008fea0003900000 */
[----:B------:R-:W3:Y:S02]  /*a360*/  @!P1 SYNCS.PHASECHK.TRANS64 P1, [R6+URZ], R5 ;  /* 0x00000005060095a7 */ /* 0x000ee4000802007f */
[----:B---3--:R-:W-:Y:S05]  /*a370*/  @!P1 BRA `(.L_x_978) ;  /* 0xfffffffc00f09947 */ /* 0x008fea000383ffff */
[----:B------:R-:W-:Y:S05]  /*a380*/  BRA `(.L_x_1012) ;  /* 0xfffffff400f87947 */ /* 0x000fea000383ffff */
.L_x_979:
[----:B---3--:R3:W4:Y:S02]  /*a390*/  SYNCS.PHASECHK.TRANS64.TRYWAIT P1, [R3+URZ], R2 ;  /* 0x00000002030075a7 */ /* 0x008724000802017f */
[----:B----4-:R-:W-:Y:S05]  /*a3a0*/  @!P1 NANOSLEEP.SYNCS 0x989680 ;  /* 0x009896800000995d */ /* 0x010fea0003900000 */
[----:B------:R-:W4:Y:S02]  /*a3b0*/  @!P1 SYNCS.PHASECHK.TRANS64 P1, [R3+URZ], R2 ;  /* 0x00000002030095a7 */ /* 0x000f24000802007f */
[----:B----4-:R-:W-:Y:S05]  /*a3c0*/  @!P1 BRA `(.L_x_979) ;  /* 0xfffffffc00f09947 */ /* 0x010fea000383ffff */
[----:B------:R-:W-:Y:S05]  /*a3d0*/  BRA `(.L_x_1013) ;  /* 0xfffffff400ec7947 */ /* 0x000fea000383ffff */
.L_x_981:
[----:B---3--:R3:W4:Y:S02]  /*a3e0*/  SYNCS.PHASECHK.TRANS64.TRYWAIT P0, [R0+URZ], R5 ;  /* 0x00000005000075a7 */ /* 0x008724000800017f */
[----:B----4-:R-:W-:Y:S05]  /*a3f0*/  @!P0 NANOSLEEP.SYNCS 0x989680 ;  /* 0x009896800000895d */ /* 0x010fea0003900000 */
[----:B------:R-:W4:Y:S02]  /*a400*/  @!P0 SYNCS.PHASECHK.TRANS64 P0, [R0+URZ], R5 ;  /* 0x00000005000085a7 */ /* 0x000f24000800007f */
[----:B----4-:R-:W-:Y:S05]  /*a410*/  @!P0 BRA `(.L_x_981) ;  /* 0xfffffffc00f08947 */ /* 0x010fea000383ffff */
[----:B------:R-:W-:Y:S05]  /*a420*/  BRA `(.L_x_1014) ;  /* 0xfffffff400f07947 */ /* 0x000fea000383ffff */
.L_x_1015:
        /* <DEDUP_REMOVED lines=13> */
.L_x_3302:


//--------------------- .text._ZN7cutlass13device_kernelIN5flash11enable_sm90INS1_16FlashAttnBwdSm90INS1_25CollectiveMainloopBwdSm90ILi2ELi2ELi2EN4cute5tupleIJNS5_1CILi1EEES8_S8_EEENS6_IJNS7_ILi64EEENS7_ILi128EEENS7_ILi96EEEEEENS_6half_tEfNS_4arch4Sm90ELb0ELb1ELb1ELb0ELb0ELb1ELb0ELb0ELi2ELi1ELi2ELi1ELb1EEENS1_21CollectiveEpilogueBwdISD_SE_SG_Li256ELb0ELb0ELi1EEENS1_19SingleTileSchedulerILb0ELb0ELb0ELi128EEEEEEEEEvNT_6ParamsE --------------------------
	.section	.text._ZN7cutlass13device_kernelIN5flash11enable_sm90INS1_16FlashAttnBwdSm90INS1_25CollectiveMainloopBwdSm90ILi2ELi2ELi2EN4cute5tupleIJNS5_1CILi1EEES8_S8_EEENS6_IJNS7_ILi64EEENS7_ILi128EEENS7_ILi96EEEEEENS_6half_tEfNS_4arch4Sm90ELb0ELb1ELb1ELb0ELb0ELb1ELb0ELb0ELi2ELi1ELi2ELi1ELb1EEENS1_21CollectiveEpilogueBwdISD_SE_SG_Li256ELb0ELb0ELi1EEENS1_19SingleTileSchedulerILb0ELb0ELb0ELi128EEEEEEEEEvNT_6ParamsE,"ax",@progbits
	.align	128
.text._ZN7cutlass13device_kernelIN5flash11enable_sm90INS1_16FlashAttnBwdSm90INS1_25CollectiveMainloopBwdSm90ILi2ELi2ELi2EN4cute5tupleIJNS5_1CILi1EEES8_S8_EEENS6_IJNS7_ILi64EEENS7_ILi128EEENS7_ILi96EEEEEENS_6half_tEfNS_4arch4Sm90ELb0ELb1ELb1ELb0ELb0ELb1ELb0ELb0ELi2ELi1ELi2ELi1ELb1EEENS1_21CollectiveEpilogueBwdISD_SE_SG_Li256ELb0ELb0ELi1EEENS1_19SingleTileSchedulerILb0ELb0ELb0ELi128EEEEEEEEEvNT_6ParamsE:
        .type           _ZN7cutlass13device_kernelIN5flash11enable_sm90INS1_16FlashAttnBwdSm90INS1_25CollectiveMainloopBwdSm90ILi2ELi2ELi2EN4cute5tupleIJNS5_1CILi1EEES8_S8_EEENS6_IJNS7_ILi64EEENS7_ILi128EEENS7_ILi96EEEEEENS_6half_tEfNS_4arch4Sm90ELb0ELb1ELb1ELb0ELb0ELb1ELb0ELb0ELi2ELi1ELi2ELi1ELb1EEENS1_21CollectiveEpilogueBwdISD_SE_SG_Li256ELb0ELb0ELi1EEENS1_19SingleTileSchedulerILb0ELb0ELb0ELi128EEEEEEEEEvNT_6ParamsE,@function
        .size           _ZN7cutlass13device_kernelIN5flash11enable_sm90INS1_16FlashAttnBwdSm90INS1_25CollectiveMainloopBwdSm90ILi2ELi2ELi2EN4cute5tupleIJNS5_1CILi1EEES8_S8_EEENS6_IJNS7_ILi64EEENS7_ILi128EEENS7_ILi96EEEEEENS_6half_tEfNS_4arch4Sm90ELb0ELb1ELb1ELb0ELb0ELb1ELb0ELb0ELi2ELi1ELi2ELi1ELb1EEENS1_21CollectiveEpilogueBwdISD_SE_SG_Li256ELb0ELb0ELi1EEENS1_19SingleTileSchedulerILb0ELb0ELb0ELi128EEEEEEEEEvNT_6ParamsE,(.L_x_3303 - _ZN7cutlass13device_kernelIN5flash11enable_sm90INS1_16FlashAttnBwdSm90INS1_25CollectiveMainloopBwdSm90ILi2ELi2ELi2EN4cute5tupleIJNS5_1CILi1EEES8_S8_EEENS6_IJNS7_ILi64EEENS7_ILi128EEENS7_ILi96EEEEEENS_6half_tEfNS_4arch4Sm90ELb0ELb1ELb1ELb0ELb0ELb1ELb0ELb0ELi2ELi1ELi2ELi1ELb1EEENS1_21CollectiveEpilogueBwdISD_SE_SG_Li256ELb0ELb0ELi1EEENS1_19SingleTileSchedulerILb0ELb0ELb0ELi128EEEEEEEEEvNT_6ParamsE)
        .other          _ZN7cutlass13device_kernelIN5flash11enable_sm90INS1_16FlashAttnBwdSm90INS1_25CollectiveMainloopBwdSm90ILi2ELi2ELi2EN4cute5tupleIJNS5_1CILi1EEES8_S8_EEENS6_IJNS7_ILi64EEENS7_ILi128EEENS7_ILi96EEEEEENS_6half_tEfNS_4arch4Sm90ELb0ELb1ELb1ELb0ELb0ELb1ELb0ELb0ELi2ELi1ELi2ELi1ELb1EEENS1_21CollectiveEpilogueBwdISD_SE_SG_Li256ELb0ELb0ELi1EEENS1_19SingleTileSchedulerILb0ELb0ELb0ELi128EEEEEEEEEvNT_6ParamsE,@"STO_CUDA_ENTRY STV_DEFAULT"
_ZN7cutlass13device_kernelIN5flash11enable_sm90INS1_16FlashAttnBwdSm90INS1_25CollectiveMainloopBwdSm90ILi2ELi2ELi2EN4cute5tupleIJNS5_1CILi1EEES8_S8_EEENS6_IJNS7_ILi64EEENS7_ILi128EEENS7_ILi96EEEEEENS_6half_tEfNS_4arch4Sm90ELb0ELb1ELb1ELb0ELb0ELb1ELb0ELb0ELi2ELi1ELi2ELi1ELb1EEENS1_21CollectiveEpilogueBwdISD_SE_SG_Li256ELb0ELb0ELi1EEENS1_19SingleTileSchedulerILb0ELb0ELb0ELi128EEEEEEEEEvNT_6ParamsE:
[----:B------:R-:W1:Y:S02]  /*0000*/  LDC R1, c[0x0][0x28] ;  /* 0x00000a00ff017b82 */ /* 0x000e640000000800 */
[----:B-1----:R-:W-:Y:S01]  /*0010*/  VIADD R1, R1, 0xfffffff8 ;  /* 0xfffffff801017836 */ /* 0x002fe20000000000 */
[----:B------:R-:W1:Y:S01]  /*0020*/  S2R R3, SR_TID.X ;  /* 0x0000000000037919 */ /* 0x000e620000002100 */
[----:B------:R-:W-:Y:S01]  /*0030*/  ELECT P0, URZ, PT ;  /* 0x00000000003f782f */ /* 0x000fe20003800000 */
[----:B------:R-:W-:Y:S01]  /*0040*/  BSSY B0, `(.L_x_1016) ;  /* 0x000001a000007945 */ /* 0x000fe20003800000 */
[--C-:B-1----:R-:W-:Y:S02]  /*0050*/  SHF.R.U32.HI R0, RZ, 0x5, R3.reuse ;  /* 0x00000005ff007819 */ /* 0x102fe40000011603 */
[----:B------:R-:W-:-:S03]  /*0060*/  SHF.R.U32.HI R3, RZ, 0x7, R3 ;  /* 0x00000007ff037819 */ /* 0x000fc60000011603 */
[----:B------:R-:W1:Y:S02]  /*0070*/  SHFL.IDX PT, R2, R0, RZ, 0x1f ;  /* 0x00001fff00027589 */ /* 0x000e6400000e0000 */
[----:B-1----:R-:W-:-:S13]  /*0080*/  ISETP.EQ.AND P0, PT, R2, RZ, P0 ;  /* 0x000000ff0200720c */ /* 0x002fda0000702270 */
[----:B------:R-:W-:Y:S05]  /*0090*/  @!P0 BRA `(.L_x_1017) ;  /* 0x0000000000508947 */ /* 0x000fea0003800000 */
        /* <DEDUP_REMOVED lines=20> */
.L_x_1017:
[----:B------:R-:W-:Y:S05]  /*01e0*/  BSYNC B0 ;  /* 0x0000000000007941 */ /* 0x000fea0003800000 */
.L_x_1016:
        /* <DEDUP_REMOVED lines=37> */
.L_x_1018:
        /* <DEDUP_REMOVED lines=22> */
.L_x_1019:
[----:B------:R-:W-:Y:S01]  /*05a0*/  PLOP3.LUT P0, PT, PT, PT, UP0, 0x80, 0x0 ;  /* 0x000000000000781c */ /* 0x000fe20003f0f008 */
[----:B------:R-:W-:Y:S01]  /*05b0*/  NOP ;  /* 0x0000000000007918 */ /* 0x000fe20000000000 */
[----:B-12-4-:R-:W-:Y:S11]  /*05c0*/  BAR.SYNC.DEFER_BLOCKING 0x0 ;  /* 0x0000000000007b1d */ /* 0x016ff60000010000 */
[----:B------:R-:W-:Y:S05]  /*05d0*/  @!P0 BRA `(.L_x_1020) ;  /* 0x0000006000048947 */ /* 0x000fea0003800000 */
.L_x_1021:
[----:B------:R-:W-:-:S08]  /*05e0*/  NOP ;  /* 0x0000000000007918 */ /* 0x000fd00000000000 */
[----:B------:R-:W1:Y:S02]  /*05f0*/  USETMAXREG.TRY_ALLOC.CTAPOOL UP0, 0xf0 ;  /* 0x000000f0000079c8 */ /* 0x000e640008000600 */
[----:B-1----:R-:W-:-:S13]  /*0600*/  PLOP3.LUT P0, PT, PT, PT, UP0, 0x80, 0x0 ;  /* 0x000000000000781c */ /* 0x002fda0003f0f008 */
[----:B------:R-:W-:Y:S05]  /*0610*/  @!P0 BRA `(.L_x_1021) ;  /* 0xfffffffc00f08947 */ /* 0x000fea000383ffff */
[----:B------:R-:W-:Y:S01]  /*0620*/  LOP3.LUT R0, R0, 0x3, RZ, 0xc0, !PT ;  /* 0x0000000300007812 */ /* 0x000fe200078ec0ff */
[----:B------:R-:W1:Y:S01]  /*0630*/  S2R R2, SR_TID.X ;  /* 0x0000000000027919 */ /* 0x000e620000002100 */
[----:B------:R-:W2:Y:S04]  /*0640*/  S2UR UR4, SR_CTAID.Z ;  /* 0x00000000000479c3 */ /* 0x000ea80000002700 */
[----:B------:R-:W3:Y:S02]  /*0650*/  SHFL.IDX PT, R0, R0, RZ, 0x1f ;  /* 0x00001fff00007589 */ /* 0x000ee400000e0000 */
[----:B---3--:R-:W-:Y:S02]  /*0660*/  ISETP.NE.AND P0, PT, R0, RZ, PT ;  /* 0x000000ff0000720c */ /* 0x008fe40003f05270 */
[----:B-1----:R-:W-:-:S11]  /*0670*/  SHF.R.U32.HI R2, RZ, 0x7, R2 ;  /* 0x00000007ff027819 */ /* 0x002fd60000011602 */
[----:B------:R-:W-:-:S05]  /*0680*/  @!P0 VIADD R2, R2, 0x9 ;  /* 0x0000000902028836 */ /* 0x000fca0000000000 */
[----:B------:R1:W-:Y:S06]  /*0690*/  @!P0 BAR.ARV R2, 0xa0 ;  /* 0x000280020000851d */ /* 0x0003ec0000002000 */
[----:B--2---:R-:W-:-:S13]  /*06a0*/  ISETP.LE.AND P0, PT, RZ, UR4, PT ;  /* 0x00000004ff007c0c */ /* 0x004fda000bf03270 */
[----:B-1----:R-:W-:Y:S05]  /*06b0*/  @!P0 EXIT ;  /* 0x000000000000894d */ /* 0x002fea0003800000 */
[----:B------:R-:W1:Y:S01]  /*06c0*/  S2UR UR39, SR_CTAID.X ;  /* 0x00000000002779c3 */ /* 0x000e620000002500 */
[----:B------:R-:W2:Y:S01]  /*06d0*/  S2R R3, SR_TID.X ;  /* 0x0000000000037919 */ /* 0x000ea20000002100 */
[----:B------:R-:W-:Y:S01]  /*06e0*/  ULDC UR7, c[0x0][0x280] ;  /* 0x0000a00000077ab9 */ /* 0x000fe20000000800 */
[----:B------:R-:W-:Y:S01]  /*06f0*/  ULDC UR6, c[0x0][0x290] ;  /* 0x0000a40000067ab9 */ /* 0x000fe20000000800 */
[----:B------:R-:W-:Y:S01]  /*0700*/  ULDC UR4, c[0x0][0x74c] ;  /* 0x0001d30000047ab9 */ /* 0x000fe20000000800 */
[----:B------:R-:W-:Y:S02]  /*0710*/  PLOP3.LUT P0, PT, PT, PT, PT, 0x80, 0x0 ;  /* 0x000000000000781c */ /* 0x000fe40003f0f070 */
        /* <DEDUP_REMOVED lines=18> */
[----:B-1----:R-:W-:Y:S02]  /*0840*/  ULEA UR5, UR39, UR7, 0x7 ;  /* 0x0000000727057291 */ /* 0x002fe4000f8e383f */
[----:B------:R-:W-:Y:S02]  /*0850*/  ISETP.LE.AND P1, PT, RZ, UR39, PT ;  /* 0x00000027ff007c0c */ /* 0x000fe4000bf23270 */
[----:B------:R-:W-:Y:S02]  /*0860*/  CS2R R34, SRZ ;  /* 0x0000000000227805 */ /* 0x000fe4000001ff00 */
[----:B------:R-:W-:Y:S01]  /*0870*/  CS2R R32, SRZ ;  /* 0x0000000000207805 */ /* 0x000fe2000001ff00 */
[----:B------:R-:W-:Y:S01]  /*0880*/  UIADD3 UR4, -UR4, UR5, -UR6 ;  /* 0x0000000504047290 */ /* 0x000fe2000fffe906 */
[----:B------:R-:W-:-:S02]  /*0890*/  CS2R R30, SRZ ;  /* 0x00000000001e7805 */ /* 0x000fc4000001ff00 */
[----:B------:R-:W-:Y:S02]  /*08a0*/  CS2R R28, SRZ ;  /* 0x00000000001c7805 */ /* 0x000fe4000001ff00 */
[----:B------:R-:W-:Y:S01]  /*08b0*/  CS2R R26, SRZ ;  /* 0x00000000001a7805 */ /* 0x000fe2000001ff00 */
[----:B------:R-:W-:Y:S01]  /*08c0*/  USHF.R.S32.HI UR5, URZ, 0x1f, UR4 ;  /* 0x0000001f3f057899 */ /* 0x000fe20008011404 */
[----:B--2---:R-:W-:Y:S01]  /*08d0*/  VIADD R18, R3, 0xffffff80 ;  /* 0xffffff8003127836 */ /* 0x004fe20000000000 */
[----:B------:R-:W-:Y:S02]  /*08e0*/  CS2R R24, SRZ ;  /* 0x0000000000187805 */ /* 0x000fe4000001ff00 */
[----:B------:R-:W-:Y:S01]  /*08f0*/  CS2R R118, SRZ ;  /* 0x0000000000767805 */ /* 0x000fe2000001ff00 */
[----:B------:R-:W-:Y:S01]  /*0900*/  ULEA.HI UR5, UR5, UR4, URZ, 0x6 ;  /* 0x0000000405057291 */ /* 0x000fe2000f8f303f */
[----:B------:R-:W-:Y:S01]  /*0910*/  CS2R R116, SRZ ;  /* 0x0000000000747805 */ /* 0x000fe2000001ff00 */
[----:B------:R-:W-:Y:S01]  /*0920*/  UIADD3 UR4, UR7, 0x3f, URZ ;  /* 0x0000003f07047890 */ /* 0x000fe2000fffe03f */
[----:B------:R-:W-:Y:S01]  /*0930*/  CS2R R114, SRZ ;  /* 0x0000000000727805 */ /* 0x000fe2000001ff00 */
[----:B------:R-:W-:Y:S01]  /*0940*/  USHF.R.S32.HI UR6, URZ, 0x6, UR5 ;  /* 0x000000063f067899 */ /* 0x000fe20008011405 */
[----:B------:R-:W-:Y:S01]  /*0950*/  CS2R R112, SRZ ;  /* 0x0000000000707805 */ /* 0x000fe2000001ff00 */
[----:B------:R-:W-:Y:S01]  /*0960*/  USHF.R.S32.HI UR5, URZ, 0x1f, UR4 ;  /* 0x0000001f3f057899 */ /* 0x000fe20008011404 */
[----:B------:R-:W-:Y:S01]  /*0970*/  CS2R R110, SRZ ;  /* 0x00000000006e7805 */ /* 0x000fe2000001ff00 */
[----:B------:R-:W-:Y:S01]  /*0980*/  UISETP.LT.AND UP0, UPT, URZ, UR6, UPT ;  /* 0x000000063f00728c */ /* 0x000fe2000bf01270 */
[----:B------:R-:W-:Y:S01]  /*0990*/  CS2R R108, SRZ ;  /* 0x00000000006c7805 */ /* 0x000fe2000001ff00 */
[----:B------:R-:W-:Y:S01]  /*09a0*/  ULEA.HI UR5, UR5, UR4, URZ, 0x6 ;  /* 0x0000000405057291 */ /* 0x000fe2000f8f303f */
[----:B------:R-:W-:Y:S01]  /*09b0*/  CS2R R106, SRZ ;  /* 0x00000000006a7805 */ /* 0x000fe2000001ff00 */
[----:B------:R-:W-:Y:S01]  /*09c0*/  USEL UR37, URZ, UR6, !UP0 ;  /* 0x000000063f257287 */ /* 0x000fe2000c000000 */
[----:B------:R-:W-:Y:S01]  /*09d0*/  CS2R R104, SRZ ;  /* 0x0000000000687805 */ /* 0x000fe2000001ff00 */
[----:B------:R-:W-:Y:S01]  /*09e0*/  USHF.R.S32.HI UR36, URZ, 0x6, UR5 ;  /* 0x000000063f247899 */ /* 0x000fe20008011405 */
        /* <DEDUP_REMOVED lines=10> */
[----:B------:R-:W-:Y:S01]  /*0a90*/  IMAD.MOV.U32 R83, RZ, RZ, RZ ;  /* 0x000000ffff537224 */ /* 0x000fe200078e00ff */
[----:B------:R-:W-:Y:S06]  /*0aa0*/  @!P1 BRA `(.L_x_1022) ;  /* 0x0000000000289947 */ /* 0x000fec0003800000 */
[----:B------:R-:W-:Y:S01]  /*0ab0*/  ULEA UR4, UR39, UR7, 0x7 ;  /* 0x0000000727047291 */ /* 0x000fe2000f8e383f */
[----:B------:R-:W-:-:S03]  /*0ac0*/  ULDC UR5, c[0x0][0x290] ;  /* 0x0000a40000057ab9 */ /* 0x000fc60000000800 */
[----:B------:R-:W-:-:S03]  /*0ad0*/  UIADD3 UR4, -UR5, 0xbf, UR4 ;  /* 0x000000bf05047890 */ /* 0x000fc6000fffe104 */
[----:B------:R-:W-:Y:S02]  /*0ae0*/  ULDC UR5, c[0x0][0x748] ;  /* 0x0001d20000057ab9 */ /* 0x000fe40000000800 */
[----:B------:R-:W-:-:S04]  /*0af0*/  UIADD3 UR4, UR4, UR5, URZ ;  /* 0x0000000504047290 */ /* 0x000fc8000fffe03f */
[----:B------:R-:W-:-:S04]  /*0b00*/  USHF.R.S32.HI UR5, URZ, 0x1f, UR4 ;  /* 0x0000001f3f057899 */ /* 0x000fc80008011404 */
[----:B------:R-:W-:-:S04]  /*0b10*/  ULEA.HI UR5, UR5, UR4, URZ, 0x6 ;  /* 0x0000000405057291 */ /* 0x000fc8000f8f303f */
[----:B------:R-:W-:-:S04]  /*0b20*/  USHF.R.S32.HI UR5, URZ, 0x6, UR5 ;  /* 0x000000063f057899 */ /* 0x000fc80008011405 */
[----:B------:R-:W-:-:S04]  /*0b30*/  UISETP.LT.AND UP0, UPT, UR36, UR5, UPT ;  /* 0x000000052400728c */ /* 0x000fc8000bf01270 */
[----:B------:R-:W-:-:S12]  /*0b40*/  USEL UR36, UR36, UR5, UP0 ;  /* 0x0000000524247287 */ /* 0x000fd80008000000 */
.L_x_1022:
[----:B------:R-:W-:Y:S01]  /*0b50*/  UISETP.GT.AND UP0, UPT, UR36, UR37, UPT ;  /* 0x000000252400728c */ /* 0x000fe2000bf04270 */
[----:B------:R-:W-:Y:S01]  /*0b60*/  IMAD.MOV.U32 R82, RZ, RZ, RZ ;  /* 0x000000ffff527224 */ /* 0x000fe200078e00ff */
[----:B------:R-:W-:Y:S02]  /*0b70*/  CS2R R80, SRZ ;  /* 0x0000000000507805 */ /* 0x000fe4000001ff00 */
[----:B------:R-:W-:Y:S02]  /*0b80*/  CS2R R78, SRZ ;  /* 0x00000000004e7805 */ /* 0x000fe4000001ff00 */
[----:B------:R-:W-:Y:S02]  /*0b90*/  CS2R R76, SRZ ;  /* 0x00000000004c7805 */ /* 0x000fe4000001ff00 */
[----:B------:R-:W-:Y:S02]  /*0ba0*/  CS2R R74, SRZ ;  /* 0x00000000004a7805 */ /* 0x000fe4000001ff00 */
[----:B------:R-:W-:-:S02]  /*0bb0*/  PLOP3.LUT P1, PT, PT, PT, UP0, 0x80, 0x0 ;  /* 0x000000000000781c */ /* 0x000fc40003f2f008 */
[----:B------:R-:W-:-:S11]  /*0bc0*/  CS2R R72, SRZ ;  /* 0x0000000000487805 */ /* 0x000fd6000001ff00 */
[----:B------:R-:W-:Y:S05]  /*0bd0*/  @!P1 BRA `(.L_x_1023) ;  /* 0x0000004000ec9947 */ /* 0x000fea0003800000 */
        /* <DEDUP_REMOVED lines=19> */
.L_x_1025:
        /* <DEDUP_REMOVED lines=15> */
.L_x_1024:
        /* <DEDUP_REMOVED lines=22> */
.L_x_1027:
        /* <DEDUP_REMOVED lines=15> */
.L_x_1026:
[----:B------:R-:W-:Y:S01]  /*1050*/  SHF.R.S32.HI R19, RZ, 0x1f, R18 ;  /* 0x0000001fff137819 */ /* 0x000fe20000011412 */
[----:B------:R-:W-:-:S03]  /*1060*/  UMOV UR4, 0xffffffff ;  /* 0xffffffff00047882 */ /* 0x000fc60000000000 */
[----:B------:R-:W-:-:S04]  /*1070*/  LEA.HI R0, R19, R18, RZ, 0x7 ;  /* 0x0000001213007211 */ /* 0x000fc800078f38ff */
[----:B------:R-:W-:Y:S01]  /*1080*/  SHF.R.S32.HI R17, RZ, 0x7, R0 ;  /* 0x00000007ff117819 */ /* 0x000fe20000011400 */
[----:B------:R-:W-:Y:S06]  /*1090*/  BRA.DIV UR4, `(.L_x_1028) ;  /* 0x0000008a04307947 */ /* 0x000fec000b800000 */
[----:B------:R1:W2:Y:S02]  /*10a0*/  SHFL.IDX PT, R14, R17, RZ, 0x1f ;  /* 0x00001fff110e7589 */ /* 0x0002a400000e0000 */
.L_x_1113:
        /* <DEDUP_REMOVED lines=10> */
[----:B------:R-:W-:-:S05]  /*1150*/  LOP3.LUT R5, R24, 0x7ffffffc, RZ, 0xc0, !PT ;  /* 0x7ffffffc18057812 */ /* 0x000fca00078ec0ff */
[----:B------:R-:W-:Y:S01]  /*1160*/  IMAD.IADD R2, R22, 0x1, -R5 ;  /* 0x0000000116027824 */ /* 0x000fe200078e0a05 */
[----:B---3--:R-:W-:Y:S06]  /*1170*/  @P0 BRA `(.L_x_1029) ;  /* 0x0000000000080947 */ /* 0x008fec0003800000 */
[----:B------:R-:W2:Y:S02]  /*1180*/  SYNCS.PHASECHK.TRANS64.TRYWAIT P0, [R237+URZ+0x26800], R4 ;  /* 0x02680004ed0075a7 */ /* 0x000ea4000800017f */
[----:B--2---:R-:W-:Y:S05]  /*1190*/  @!P0 BRA `(.L_x_1030) ;  /* 0x0000008800108947 */ /* 0x004fea0003800000 */
.L_x_1029:
[----:B------:R-:W-:Y:S02]  /*11a0*/  IMAD.IADD R16, R14, 0x1, -R3 ;  /* 0x000000010e107824 */ /* 0x000fe400078e0a03 */
[----:B------:R-:W-:Y:S01]  /*11b0*/  IMAD.SHL.U32 R2, R2, 0x2, RZ ;  /* 0x0000000202027824 */ /* 0x000fe200078e00ff */
[----:B------:R-:W-:Y:S06]  /*11c0*/  @!P1 BRA `(.L_x_1031) ;  /* 0x0000000000409947 */ /* 0x000fec0003800000 */
[----:B------:R-:W-:Y:S01]  /*11d0*/  MOV R0, 0x0 ;  /* 0x0000000000007802 */ /* 0x000fe20000000f00 */
[----:B------:R-:W-:Y:S01]  /*11e0*/  ULDC.64 UR4, c[0x4][0x88] ;  /* 0x0100220000047ab9 */ /* 0x000fe20000000a00 */
[----:B------:R-:W-:Y:S01]  /*11f0*/  ULDC.64 UR6, c[0x4][0x90] ;  /* 0x0100240000067ab9 */ /* 0x000fe20000000a00 */
[----:B--2---:R-:W-:Y:S01]  /*1200*/  IMAD.U32 R4, RZ, RZ, UR4 ;  /* 0x00000004ff047e24 */ /* 0x004fe2000f8e00ff */
[----:B------:R2:W3:Y:S01]  /*1210*/  LDC.64 R14, c[0x4][R0] ;  /* 0x01000000000e7b82 */ /* 0x0004e20000000a00 */
        /* <DEDUP_REMOVED lines=8> */
[----:B--2---:R-:W-:-:S07]  /*12a0*/  IMAD.MOV.U32 R13, RZ, RZ, RZ ;  /* 0x000000ffff0d7224 */ /* 0x004fce00078e00ff */
[----:B------:R-:W-:-:S07]  /*12b0*/  LEPC R20, `(.L_x_1031) ;  /* 0x000000001014794e */ /* 0x000fce0000000000 */
[----:B-1-3--:R-:W-:Y:S05]  /*12c0*/  CALL.ABS.NOINC R14 ;  /* 0x000000000e007343 */ /* 0x00afea0003c00000 */
.L_x_1031:
[----:B------:R-:W-:Y:S01]  /*12d0*/  LEA.HI R0, R19, R18, RZ, 0x4 ;  /* 0x0000001213007211 */ /* 0x000fe200078f20ff */
[----:B------:R-:W-:Y:S05]  /*12e0*/  WARPSYNC.ALL ;  /* 0x0000000000007948 */ /* 0x000fea0003800000 */
[----:B------:R-:W-:-:S05]  /*12f0*/  LOP3.LUT R3, R0, 0xfffffff0, RZ, 0xc0, !PT ;  /* 0xfffffff000037812 */ /* 0x000fca00078ec0ff */
[----:B------:R-:W-:Y:S01]  /*1300*/  IMAD.IADD R5, R18, 0x1, -R3 ;  /* 0x0000000112057824 */ /* 0x000fe200078e0a03 */
[----:B------:R-:W-:-:S04]  /*1310*/  SHF.R.S32.HI R3, RZ, 0x4, R0 ;  /* 0x00000004ff037819 */ /* 0x000fc80000011400 */
[----:B------:R-:W-:Y:S02]  /*1320*/  LEA.HI R6, R5, R5, RZ, 0x1 ;  /* 0x0000000505067211 */ /* 0x000fe400078f08ff */
[----:B------:R-:W-:Y:S02]  /*1330*/  LEA.HI R0, R0, R3, RZ, 0x1 ;  /* 0x0000000300007211 */ /* 0x000fe400078f08ff */
[--C-:B------:R-:W-:Y:S02]  /*1340*/  SHF.R.S32.HI R7, RZ, 0x1, R6.reuse ;  /* 0x00000001ff077819 */ /* 0x100fe40000011406 */
[----:B--2---:R-:W-:Y:S02]  /*1350*/  SHF.R.S32.HI R4, RZ, 0x1f, R6 ;  /* 0x0000001fff047819 */ /* 0x004fe40000011406 */
        /* <DEDUP_REMOVED lines=26> */
[--C-:B------:R-:W-:Y:S01]  /*1500*/  SHF.R.S32.HI R3, RZ, 0x2, R24.reuse ;  /* 0x00000002ff037819 */ /* 0x100fe20000011418 */
[----:B------:R-:W-:Y:S01]  /*1510*/  IMAD.SHL.U32 R7, R7, 0x10, RZ ;  /* 0x0000001007077824 */ /* 0x000fe200078e00ff */
[----:B------:R-:W-:Y:S02]  /*1520*/  SHF.R.S32.HI R24, RZ, 0x1f, R24 ;  /* 0x0000001fff187819 */ /* 0x000fe40000011418 */
[----:B------:R-:W2:Y:S01]  /*1530*/  LDSM.16.M88.4 R160, [R6+0x6000] ;  /* 0x0060000006a0783b */ /* 0x000ea20000000200 */
[----:B------:R-:W-:Y:S01]  /*1540*/  LEA.HI R18, R19, R18, RZ, 0x3 ;  /* 0x0000001213127211 */ /* 0x000fe200078f18ff */
[----:B------:R-:W-:Y:S01]  /*1550*/  IMAD R4, R17, 0x8, R4 ;  /* 0x0000000811047824 */ /* 0x000fe200078e0204 */
[----:B------:R-:W-:Y:S01]  /*1560*/  LEA.HI R24, R24, R3, RZ, 0x3 ;  /* 0x0000000318187211 */ /* 0x000fe200078f18ff */
[----:B------:R-:W3:Y:S01]  /*1570*/  LDSM.16.M88.4 R164, [R6+0x8000] ;  /* 0x0080000006a4783b */ /* 0x000ee20000000200 */
[----:B------:R-:W-:Y:S01]  /*1580*/  LOP3.LUT R7, R0, 0x30, R7, 0xf8, !PT ;  /* 0x0000003000077812 */ /* 0x000fe200078ef807 */
[----:B------:R-:W-:Y:S01]  /*1590*/  ULDC UR6, c[0x0][0x290] ;  /* 0x0000a40000067ab9 */ /* 0x000fe20000000800 */
[----:B------:R-:W-:Y:S01]  /*15a0*/  LOP3.LUT R24, R24, 0xfffffff8, RZ, 0xc0, !PT ;  /* 0xfffffff818187812 */ /* 0x000fe200078ec0ff */
[----:B------:R-:W4:Y:S01]  /*15b0*/  LDSM.16.M88.4 R168, [R6+0xa000] ;  /* 0x00a0000006a8783b */ /* 0x000f220000000200 */
[----:B------:R-:W-:Y:S01]  /*15c0*/  LOP3.LUT R7, R7, 0x8, R18, 0xf8, !PT ;  /* 0x0000000807077812 */ /* 0x000fe200078ef812 */
[----:B------:R-:W-:Y:S01]  /*15d0*/  UIMAD UR39, UR39, -0x80, UR6 ;  /* 0xffffff80272778a4 */ /* 0x000fe2000f8e0206 */
[----:B------:R-:W-:Y:S01]  /*15e0*/  SHF.R.U32.HI R8, RZ, 0x3, R0 ;  /* 0x00000003ff087819 */ /* 0x000fe20000011600 */
[----:B------:R-:W5:Y:S01]  /*15f0*/  S2R R5, SR_CTAID.X ;  /* 0x0000000000057919 */ /* 0x000f620000002500 */
[----:B------:R-:W-:Y:S01]  /*1600*/  IMAD.IADD R24, R3, 0x1, -R24 ;  /* 0x0000000103187824 */ /* 0x000fe200078e0a18 */
[----:B------:R-:W-:-:S02]  /*1610*/  LEA.HI R3, R17, R17, RZ, 0x1 ;  /* 0x0000001111037211 */ /* 0x000fc400078f08ff */
[----:B------:R-:W-:Y:S02]  /*1620*/  CS2R R70, SRZ ;  /* 0x0000000000467805 */ /* 0x000fe4000001ff00 */
[----:B------:R-:W-:Y:S02]  /*1630*/  LOP3.LUT R7, R7, R8, RZ, 0x3c, !PT ;  /* 0x0000000807077212 */ /* 0x000fe400078e3cff */
[----:B------:R-:W-:Y:S02]  /*1640*/  CS2R R68, SRZ ;  /* 0x0000000000447805 */ /* 0x000fe4000001ff00 */
[----:B------:R-:W-:Y:S02]  /*1650*/  LOP3.LUT R0, R3, 0x3fffffe, RZ, 0xc0, !PT ;  /* 0x03fffffe03007812 */ /* 0x000fe400078ec0ff */
[----:B------:R-:W-:Y:S02]  /*1660*/  CS2R R66, SRZ ;  /* 0x0000000000427805 */ /* 0x000fe4000001ff00 */
[----:B------:R-:W-:Y:S01]  /*1670*/  LEA.HI R23, R23, R22, RZ, 0x5 ;  /* 0x0000001617177211 */ /* 0x000fe200078f28ff */
[----:B------:R-:W-:Y:S01]  /*1680*/  IMAD.U32 R3, R4, 0x200, R7 ;  /* 0x0000020004037824 */ /* 0x000fe200078e0007 */
[----:B------:R-:W-:Y:S01]  /*1690*/  CS2R R64, SRZ ;  /* 0x0000000000407805 */ /* 0x000fe2000001ff00 */
[C---:B------:R-:W-:Y:S01]  /*16a0*/  IMAD.IADD R0, R17.reuse, 0x1, -R0 ;  /* 0x0000000111007824 */ /* 0x040fe200078e0a00 */
[----:B------:R-:W-:Y:S01]  /*16b0*/  SHF.R.S32.HI R23, RZ, 0x5, R23 ;  /* 0x00000005ff177819 */ /* 0x000fe20000011417 */
[----:B-1----:R-:W-:Y:S01]  /*16c0*/  IMAD R17, R17, 0x300, R22 ;  /* 0x0000030011117824 */ /* 0x002fe200078e0216 */
[----:B------:R1:W-:Y:S01]  /*16d0*/  STL [R1], R3 ;  /* 0x0000000301007387 */ /* 0x0003e20000100800 */
[----:B------:R-:W-:-:S02]  /*16e0*/  CS2R R62, SRZ ;  /* 0x00000000003e7805 */ /* 0x000fc4000001ff00 */
[----:B------:R-:W-:Y:S01]  /*16f0*/  CS2R R60, SRZ ;  /* 0x00000000003c7805 */ /* 0x000fe2000001ff00 */
[----:B------:R-:W-:Y:S01]  /*1700*/  IMAD R23, R23, 0x10, R24 ;  /* 0x0000001017177824 */ /* 0x000fe200078e0218 */
[----:B------:R-:W-:Y:S01]  /*1710*/  CS2R R58, SRZ ;  /* 0x00000000003a7805 */ /* 0x000fe2000001ff00 */
[----:B------:R-:W-:Y:S01]  /*1720*/  IMAD.SHL.U32 R4, R17, 0x4, RZ ;  /* 0x0000000411047824 */ /* 0x000fe200078e00ff */
[----:B------:R-:W-:Y:S01]  /*1730*/  CS2R R56, SRZ ;  /* 0x0000000000387805 */ /* 0x000fe2000001ff00 */
[----:B------:R-:W-:Y:S01]  /*1740*/  IMAD R0, R0, 0x40, R23 ;  /* 0x0000004000007824 */ /* 0x000fe200078e0217 */
[----:B------:R-:W-:Y:S02]  /*1750*/  CS2R R54, SRZ ;  /* 0x0000000000367805 */ /* 0x000fe4000001ff00 */
[----:B------:R-:W-:Y:S01]  /*1760*/  CS2R R52, SRZ ;  /* 0x0000000000347805 */ /* 0x000fe2000001ff00 */
[----:B-1----:R-:W-:Y:S01]  /*1770*/  IMAD.MOV.U32 R3, RZ, RZ, 0x20 ;  /* 0x00000020ff037424 */ /* 0x002fe200078e00ff */
[----:B------:R-:W-:-:S02]  /*1780*/  CS2R R50, SRZ ;  /* 0x0000000000327805 */ /* 0x000fc4000001ff00 */
[----:B------:R-:W-:Y:S02]  /*1790*/  CS2R R48, SRZ ;  /* 0x0000000000307805 */ /* 0x000fe4000001ff00 */
[----:B------:R-:W-:Y:S02]  /*17a0*/  CS2R R46, SRZ ;  /* 0x00000000002e7805 */ /* 0x000fe4000001ff00 */
[----:B------:R-:W-:Y:S02]  /*17b0*/  CS2R R44, SRZ ;  /* 0x00000000002c7805 */ /* 0x000fe4000001ff00 */
[----:B------:R-:W-:Y:S02]  /*17c0*/  SEL R3, R3, 0xffffffe0, !P0 ;  /* 0xffffffe003037807 */ /* 0x000fe40004000000 */
[----:B------:R-:W-:Y:S02]  /*17d0*/  CS2R R42, SRZ ;  /* 0x00000000002a7805 */ /* 0x000fe4000001ff00 */
[----:B------:R-:W-:-:S02]  /*17e0*/  CS2R R40, SRZ ;  /* 0x0000000000287805 */ /* 0x000fc4000001ff00 */
[----:B------:R-:W-:Y:S02]  /*17f0*/  CS2R R38, SRZ ;  /* 0x0000000000267805 */ /* 0x000fe4000001ff00 */
[----:B------:R-:W-:Y:S01]  /*1800*/  CS2R R36, SRZ ;  /* 0x0000000000247805 */ /* 0x000fe2000001ff00 */
[----:B------:R-:W-:Y:S01]  /*1810*/  IMAD.IADD R3, R6, 0x1, R3 ;  /* 0x0000000106037824 */ /* 0x000fe200078e0203 */
[----:B------:R-:W-:Y:S02]  /*1820*/  CS2R R34, SRZ ;  /* 0x0000000000227805 */ /* 0x000fe4000001ff00 */
[----:B------:R-:W-:Y:S02]  /*1830*/  CS2R R32, SRZ ;  /* 0x0000000000207805 */ /* 0x000fe4000001ff00 */
[----:B------:R-:W-:Y:S02]  /*1840*/  CS2R R30, SRZ ;  /* 0x00000000001e7805 */ /* 0x000fe4000001ff00 */
[----:B------:R-:W-:Y:S01]  /*1850*/  CS2R R28, SRZ ;  /* 0x00000000001c7805 */ /* 0x000fe2000001ff00 */
[----:B------:R-:W1:Y:S01]  /*1860*/  LDSM.16.M88.4 R172, [R3+0x6000] ;  /* 0x0060000003ac783b */ /* 0x000e620000000200 */
[----:B------:R-:W-:-:S02]  /*1870*/  CS2R R26, SRZ ;  /* 0x00000000001a7805 */ /* 0x000fc4000001ff00 */
[----:B------:R-:W-:Y:S02]  /*1880*/  CS2R R24, SRZ ;  /* 0x0000000000187805 */ /* 0x000fe4000001ff00 */
[----:B------:R-:W-:Y:S01]  /*1890*/  CS2R R118, SRZ ;  /* 0x0000000000767805 */ /* 0x000fe2000001ff00 */
[----:B------:R-:W1:Y:S01]  /*18a0*/  LDSM.16.M88.4 R176, [R3+0x8000] ;  /* 0x0080000003b0783b */ /* 0x000e620000000200 */
        /* <DEDUP_REMOVED lines=11> */
[----:B-----5:R-:W-:Y:S01]  /*1960*/  IMAD R3, R5, -0x80, -R0 ;  /* 0xffffff8005037824 */ /* 0x020fe200078e0a00 */
        /* <DEDUP_REMOVED lines=12> */
[----:B------:R-:W-:Y:S01]  /*1a30*/  CS2R R72, SRZ ;  /* 0x0000000000487805 */ /* 0x000fe2000001ff00 */
[----:B------:R-:W-:Y:S01]  /*1a40*/  IMAD R4, R4, 0x4, R237 ;  /* 0x0000000404047824 */ /* 0x000fe200078e02ed */
[----:B------:R-:W-:Y:S01]  /*1a50*/  IADD3 R0, -R0, UR39, RZ ;  /* 0x0000002700007c10 */ /* 0x000fe2000fffe1ff */
[----:B------:R-:W-:Y:S01]  /*1a60*/  ULOP3.LUT UR16, UR38, 0x1, URZ, 0xfc, !UPT ;  /* 0x0000000126107892 */ /* 0x000fe2000f8efc3f */
[----:B------:R-:W-:Y:S01]  /*1a70*/  UMOV UR4, URZ ;  /* 0x0000003f00047c82 */ /* 0x000fe20008000000 */
[----:B------:R-:W-:Y:S01]  /*1a80*/  UMOV UR5, URZ ;  /* 0x0000003f00057c82 */ /* 0x000fe20008000000 */
[----:B------:R-:W-:Y:S01]  /*1a90*/  ULDC UR17, c[0x0][0x280] ;  /* 0x0000a00000117ab9 */ /* 0x000fe20000000800 */
[----:B------:R-:W-:Y:S01]  /*1aa0*/  ULDC UR18, c[0x0][0x75c] ;  /* 0x0001d70000127ab9 */ /* 0x000fe20000000800 */
[----:B-1234-:R-:W-:-:S07]  /*1ab0*/  ULDC UR19, c[0x0][0x744] ;  /* 0x0001d10000137ab9 */ /* 0x01efce0000000800 */
.L_x_1042:
[----:B------:R-:W-:-:S06]  /*1ac0*/  UISETP.NE.AND UP0, UPT, UR16, 0x3, UPT ;  /* 0x000000031000788c */ /* 0x000fcc000bf05270 */
[----:B------:R-:W-:-:S13]  /*1ad0*/  PLOP3.LUT P6, PT, PT, PT, UP0, 0x80, 0x0 ;  /* 0x000000000000781c */ /* 0x000fda0003fcf008 */
[----:B-1----:R-:W-:Y:S05]  /*1ae0*/  @!P6 BRA `(.L_x_1032) ;  /* 0x000000000004e947 */ /* 0x002fea0003800000 */
[----:B------:R-:W-:Y:S01]  /*1af0*/  BPT.TRAP 0x1 ;  /* 0x000000040000795c */ /* 0x000fe20000300000 */
.L_x_1032:
[----:B------:R-:W-:Y:S01]  /*1b00*/  R2UR UR6, R237 ;  /* 0x00000000ed0672ca */ /* 0x000fe200000e0000 */
[----:B------:R-:W-:-:S05]  /*1b10*/  IMAD.U32 R120, RZ, RZ, UR4 ;  /* 0x00000004ff787e24 */ /* 0x000fca000f8e00ff */
[----:B------:R-:W-:-:S07]  /*1b20*/  SHF.L.U32 R120, R120, 0x1f, RZ ;  /* 0x0000001f78787819 */ /* 0x000fce00000006ff */
[----:B------:R-:W-:-:S09]  /*1b30*/  ULEA UR6, UR5, UR6, 0x3 ;  /* 0x0000000605067291 */ /* 0x000fd2000f8e183f */
[----:B------:R1:W2:Y:S01]  /*1b40*/  SYNCS.PHASECHK.TRANS64.TRYWAIT P0, [UR6+0x26810], R120 ;  /* 0x02681078ff0075a7 */ /* 0x0002a20008000146 */
[----:B------:R-:W-:Y:S05]  /*1b50*/  @!P6 BRA `(.L_x_1033) ;  /* 0x000000000004e947 */ /* 0x000fea0003800000 */
[----:B------:R-:W-:Y:S01]  /*1b60*/  BPT.TRAP 0x1 ;  /* 0x000000040000795c */ /* 0x000fe20000300000 */
.L_x_1033:
[----:B--2---:R-:W-:Y:S05]  /*1b70*/  @P0 BRA `(.L_x_1034) ;  /* 0x0000000000080947 */ /* 0x004fea0003800000 */
[----:B------:R-:W2:Y:S02]  /*1b80*/  SYNCS.PHASECHK.TRANS64.TRYWAIT P0, [UR6+0x26810], R120 ;  /* 0x02681078ff0075a7 */ /* 0x000ea40008000146 */
[----:B--2---:R-:W-:Y:S05]  /*1b90*/  @!P0 BRA `(.L_x_1035) ;  /* 0x0000007c00a48947 */ /* 0x004fea0003800000 */
.L_x_1034:
[----:B------:R-:W-:Y:S01]  /*1ba0*/  R2UR UR7, R237 ;  /* 0x00000000ed0772ca */ /* 0x000fe200000e0000 */
[----:B--2---:R-:W-:Y:S01]  /*1bb0*/  IMAD R5, R16, 0x800, R237 ;  /* 0x0000080010057824 */ /* 0x004fe200078e02ed */
[----:B------:R-:W-:Y:S01]  /*1bc0*/  WARPGROUP.ARRIVE ;  /* 0x00000000000079c5 */ /* 0x000fe20000000000 */
[----:B------:R-:W-:Y:S01]  /*1bd0*/  UMOV UR9, 0xc0000010 ;  /* 0xc000001000097882 */ /* 0x000fe20000000000 */
[----:B------:R-:W-:Y:S02]  /*1be0*/  UMOV UR11, 0x80000020 ;  /* 0x80000020000b7882 */ /* 0x000fe40000000000 */
[----:B------:R-:W-:Y:S01]  /*1bf0*/  R2UR UR8, R5 ;  /* 0x00000000050872ca */ /* 0x000fe200000e0000 */
[----:B------:R-:W-:-:S04]  /*1c00*/  IMAD.U32 R5, RZ, RZ, UR5 ;  /* 0x00000005ff057e24 */ /* 0x000fc8000f8e00ff */
[----:B------:R-:W-:Y:S02]  /*1c10*/  IMAD R6, R5, 0x40, R2 ;  /* 0x0000004005067824 */ /* 0x000fe400078e0202 */
[----:B------:R-:W-:Y:S02]  /*1c20*/  UIADD3 UR7, UR7, 0x12000, URZ ;  /* 0x0001200007077890 */ /* 0x000fe4000fffe03f */
[----:B------:R-:W-:Y:S02]  /*1c30*/  IMAD R5, R6, 0x4, R237 ;  /* 0x0000000406057824 */ /* 0x000fe400078e02ed */
[----:B------:R-:W-:Y:S02]  /*1c40*/  USHF.R.U32.HI UR7, URZ, 0x4, UR7 ;  /* 0x000000043f077899 */ /* 0x000fe40008011607 */
[----:B------:R-:W-:Y:S02]  /*1c50*/  USHF.R.U32.HI UR8, URZ, 0x4, UR8 ;  /* 0x000000043f087899 */ /* 0x000fe40008011608 */
        /* <DEDUP_REMOVED lines=54> */
.L_x_1036:
[----:B------:R1:W1:Y:S01]  /*1fc0*/  SYNCS.PHASECHK.TRANS64.TRYWAIT P0, [UR6+0x26830], R120 ;  /* 0x02683078ff0075a7 */ /* 0x0002620008000146 */
[----:B------:R-:W-:Y:S05]  /*1fd0*/  @!P6 BRA `(.L_x_1037) ;  /* 0x000000000004e947 */ /* 0x000fea0003800000 */
[----:B------:R-:W-:Y:S01]  /*1fe0*/  BPT.TRAP 0x1 ;  /* 0x000000040000795c */ /* 0x000fe20000300000 */
.L_x_1037:
[----:B------:R-:W1:Y:S01]  /*1ff0*/  LDC.64 R222, c[0x0][0x748] ;  /* 0x0001d200ffde7b82 */ /* 0x000e620000000a00 */
        /* <DEDUP_REMOVED lines=23> */
[----:B------:R-:W1:Y:S08]  /*2170*/  MUFU.TANH R6, R6 ;  /* 0x0000000600067308 */ /* 0x000e700000002400 */
        /* <DEDUP_REMOVED lines=20> */
[----:B------:R-:W2:Y:S08]  /*22c0*/  MUFU.TANH R204, R204 ;  /* 0x000000cc00cc7308 */ /* 0x000eb00000002400 */
[----:B------:R-:W2:Y:S01]  /*22d0*/  MUFU.TANH R205, R205 ;  /* 0x000000cd00cd7308 */ /* 0x000ea20000002400 */
[----:B-1----:R-:W-:Y:S05]  /*22e0*/  @P0 BRA `(.L_x_1038) ;  /* 0x0000000000080947 */ /* 0x002fea0003800000 */
[----:B------:R-:W1:Y:S02]  /*22f0*/  SYNCS.PHASECHK.TRANS64.TRYWAIT P0, [UR6+0x26830], R120 ;  /* 0x02683078ff0075a7 */ /* 0x000e640008000146 */
[----:B-1----:R-:W-:Y:S05]  /*2300*/  @!P0 BRA `(.L_x_1039) ;  /* 0x0000007400e08947 */ /* 0x002fea0003800000 */
.L_x_1038:
[----:B------:R-:W-:Y:S01]  /*2310*/  ULEA UR9, UR37, -UR17, 0x6 ;  /* 0x8000001125097291 */ /* 0x000fe2000f8e303f */
[----:B------:R-:W-:Y:S01]  /*2320*/  ISETP.GT.AND P2, PT, R3, RZ, PT ;  /* 0x000000ff0300720c */ /* 0x000fe20003f44270 */
[----:B------:R-:W-:Y:S01]  /*2330*/  FMUL.FTZ R236, R151, UR18 ;  /* 0x0000001297ec7c20 */ /* 0x000fe20008410000 */
[----:B------:R-:W-:Y:S01]  /*2340*/  ISETP.GT.AND P0, PT, R3, 0x8, PT ;  /* 0x000000080300780c */ /* 0x000fe20003f04270 */
[----:B------:R-:W-:Y:S01]  /*2350*/  FMUL.FTZ R235, R152, UR18 ;  /* 0x0000001298eb7c20 */ /* 0x000fe20008410000 */
[----:B------:R-:W-:Y:S01]  /*2360*/  ISETP.GT.AND P1, PT, R0, RZ, PT ;  /* 0x000000ff0000720c */ /* 0x000fe20003f24270 */
[----:B------:R-:W-:Y:S01]  /*2370*/  FMUL.FTZ R234, R154, UR18 ;  /* 0x000000129aea7c20 */ /* 0x000fe20008410000 */
[C---:B------:R-:W-:Y:S01]  /*2380*/  IADD3 R120, R0.reuse, UR9, R2 ;  /* 0x0000000900787c10 */ /* 0x040fe2000fffe002 */
[----:B------:R-:W1:Y:S01]  /*2390*/  MUFU.TANH R236, R236 ;  /* 0x000000ec00ec7308 */ /* 0x000e620000002400 */
[----:B------:R-:W-:Y:S01]  /*23a0*/  ISETP.GT.AND P3, PT, R0, 0x8, PT ;  /* 0x000000080000780c */ /* 0x000fe20003f64270 */
[----:B------:R-:W-:Y:S01]  /*23b0*/  UMOV UR11, 0x80000020 ;  /* 0x80000020000b7882 */ /* 0x000fe20000000000 */
[--C-:B------:R-:W-:Y:S01]  /*23c0*/  IADD3 R123, RZ, -R120, -R223.reuse ;  /* 0x80000078ff7b7210 */ /* 0x100fe20007ffe8df */
[--C-:B------:R-:W-:Y:S01]  /*23d0*/  IMAD.IADD R121, R222, 0x1, -R120.reuse ;  /* 0x00000001de797824 */ /* 0x100fe200078e0a78 */
[----:B------:R-:W-:Y:S01]  /*23e0*/  IADD3 R223, -R120, 0x8, -R223 ;  /* 0x0000000878df7810 */ /* 0x000fe20007ffe9df */
[----:B------:R-:W-:Y:S01]  /*23f0*/  UMOV UR15, 0x80000020 ;  /* 0x80000020000f7882 */ /* 0x000fe20000000000 */
[----:B------:R-:W-:Y:S01]  /*2400*/  IADD3 R120, R222, 0x8, -R120 ;  /* 0x00000008de787810 */ /* 0x000fe20007ffe878 */
[----:B------:R-:W5:Y:S01]  /*2410*/  MUFU.TANH R235, R235 ;  /* 0x000000eb00eb7308 */ /* 0x000f620000002400 */
[----:B------:R-:W-:Y:S01]  /*2420*/  SEL R121, R121, 0x40, !P2 ;  /* 0x0000004079797807 */ /* 0x000fe20005000000 */
[----:B------:R-:W-:Y:S01]  /*2430*/  FMUL.FTZ R224, R159, UR18 ;  /* 0x000000129fe07c20 */ /* 0x000fe20008410000 */
[----:B------:R-:W-:-:S02]  /*2440*/  SEL R122, R120, 0x40, !P0 ;  /* 0x00000040787a7807 */ /* 0x000fc40004000000 */
[----:B------:R-:W-:Y:S02]  /*2450*/  SEL R120, R123, 0x40, P1 ;  /* 0x000000407b787807 */ /* 0x000fe40000800000 */
[C---:B------:R-:W-:Y:S01]  /*2460*/  ISETP.GE.AND P0, PT, R121.reuse, RZ, PT ;  /* 0x000000ff7900720c */ /* 0x040fe20003f06270 */
[----:B------:R-:W5:Y:S01]  /*2470*/  MUFU.TANH R234, R234 ;  /* 0x000000ea00ea7308 */ /* 0x000f620000002400 */
[----:B------:R-:W-:Y:S02]  /*2480*/  ISETP.GE.AND P1, PT, R121, 0x8, PT ;  /* 0x000000087900780c */ /* 0x000fe40003f26270 */
[----:B------:R-:W-:Y:S02]  /*2490*/  SEL R223, R223, 0x40, P3 ;  /* 0x00000040dfdf7807 */ /* 0x000fe40001800000 */
[C---:B------:R-:W-:Y:S02]  /*24a0*/  ISETP.GT.OR P0, PT, R120.reuse, RZ, !P0 ;  /* 0x000000ff7800720c */ /* 0x040fe40004704670 */
[----:B------:R-:W-:Y:S01]  /*24b0*/  ISETP.GT.OR P1, PT, R120, 0x8, !P1 ;  /* 0x000000087800780c */ /* 0x000fe20004f24670 */
[----:B------:R-:W-:Y:S01]  /*24c0*/  MUFU.TANH R224, R224 ;  /* 0x000000e000e07308 */ /* 0x000fe20000002400 */
[----:B------:R-:W-:-:S02]  /*24d0*/  ISETP.GE.AND P3, PT, R122, RZ, PT ;  /* 0x000000ff7a00720c */ /* 0x000fc40003f66270 */
[----:B------:R-:W-:Y:S02]  /*24e0*/  ISETP.GE.AND P4, PT, R121, 0x1, PT ;  /* 0x000000017900780c */ /* 0x000fe40003f86270 */
[----:B------:R-:W-:Y:S02]  /*24f0*/  ISETP.GE.AND P5, PT, R122, 0x1, PT ;  /* 0x000000017a00780c */ /* 0x000fe40003fa6270 */
[----:B------:R-:W-:Y:S02]  /*2500*/  FSEL R225, R6, -INF , !P0 ;  /* 0xff80000006e17808 */ /* 0x000fe40004000000 */
[----:B------:R-:W-:Y:S02]  /*2510*/  FSEL R221, R10, -INF , !P1 ;  /* 0xff8000000add7808 */ /* 0x000fe40004800000 */
[----:B------:R-:W-:Y:S01]  /*2520*/  ISETP.GE.AND P2, PT, R122, 0x8, PT ;  /* 0x000000087a00780c */ /* 0x000fe20003f46270 */
[----:B---3--:R-:W-:Y:S01]  /*2530*/  FFMA.FTZ R225, R225, UR19, -R194 ;  /* 0x00000013e1e17c23 */ /* 0x008fe200080108c2 */
[----:B------:R-:W-:Y:S01]  /*2540*/  ISETP.GT.OR P3, PT, R223, RZ, !P3 ;  /* 0x000000ffdf00720c */ /* 0x000fe20005f64670 */
[----:B----4-:R-:W-:Y:S01]  /*2550*/  FFMA.FTZ R230, R221, UR19, -R192 ;  /* 0x00000013dde67c23 */ /* 0x010fe200080108c0 */
[----:B------:R-:W-:Y:S01]  /*2560*/  ISETP.GE.AND P0, PT, R121, 0x9, PT ;  /* 0x000000097900780c */ /* 0x000fe20003f06270 */
[----:B------:R-:W-:Y:S01]  /*2570*/  FMUL.FTZ R221, R156, UR18 ;  /* 0x000000129cdd7c20 */ /* 0x000fe20008410000 */
[----:B------:R-:W-:Y:S01]  /*2580*/  ISETP.GT.OR P4, PT, R120, 0x1, !P4 ;  /* 0x000000017800780c */ /* 0x000fe20006784670 */
[----:B------:R-:W-:Y:S01]  /*2590*/  MUFU.EX2 R225, R225 ;  /* 0x000000e100e17308 */ /* 0x000fe20000000800 */
[----:B------:R-:W-:-:S02]  /*25a0*/  ISETP.GT.OR P5, PT, R223, 0x1, !P5 ;  /* 0x00000001df00780c */ /* 0x000fc40006fa4670 */
[----:B------:R-:W-:Y:S02]  /*25b0*/  ISETP.GE.AND P1, PT, R121, 0x11, PT ;  /* 0x000000117900780c */ /* 0x000fe40003f26270 */
[----:B------:R-:W-:Y:S02]  /*25c0*/  FSEL R233, R8, -INF , !P3 ;  /* 0xff80000008e97808 */ /* 0x000fe40005800000 */
[----:B------:R-:W-:Y:S01]  /*25d0*/  FSEL R226, R7, -INF , !P4 ;  /* 0xff80000007e27808 */ /* 0x000fe20006000000 */
[----:B------:R-:W-:Y:S01]  /*25e0*/  MUFU.TANH R221, R221 ;  /* 0x000000dd00dd7308 */ /* 0x000fe20000002400 */
[----:B------:R-:W-:Y:S01]  /*25f0*/  FSEL R232, R9, -INF , !P5 ;  /* 0xff80000009e87808 */ /* 0x000fe20006800000 */
[----:B------:R-:W-:Y:S01]  /*2600*/  FFMA.FTZ R233, R233, UR19, -R194 ;  /* 0x00000013e9e97c23 */ /* 0x000fe200080108c2 */
[----:B------:R-:W-:Y:S01]  /*2610*/  ISETP.GT.OR P2, PT, R223, 0x8, !P2 ;  /* 0x00000008df00780c */ /* 0x000fe20005744670 */
[--C-:B------:R-:W-:Y:S01]  /*2620*/  FFMA.FTZ R226, R226, UR19, -R195.reuse ;  /* 0x00000013e2e27c23 */ /* 0x100fe200080108c3 */
[----:B------:R-:W-:Y:S01]  /*2630*/  ISETP.GT.OR P0, PT, R120, 0x9, !P0 ;  /* 0x000000097800780c */ /* 0x000fe20004704670 */
[----:B------:R-:W-:Y:S01]  /*2640*/  FFMA.FTZ R232, R232, UR19, -R195 ;  /* 0x00000013e8e87c23 */ /* 0x000fe200080108c3 */
[----:B------:R-:W-:Y:S01]  /*2650*/  ISETP.GT.OR P1, PT, R120, 0x11, !P1 ;  /* 0x000000117800780c */ /* 0x000fe20004f24670 */
[----:B------:R-:W-:Y:S01]  /*2660*/  FMUL.FTZ R195, R153, UR18 ;  /* 0x0000001299c37c20 */ /* 0x000fe20008410000 */
[----:B------:R-:W-:Y:S01]  /*2670*/  R2UR UR8, R237 ;  /* 0x00000000ed0872ca */ /* 0x000fe200000e0000 */
[----:B------:R-:W3:Y:S01]  /*2680*/  MUFU.EX2 R153, R233 ;  /* 0x000000e900997308 */ /* 0x000ee20000000800 */
[----:B------:R-:W-:-:S02]  /*2690*/  ISETP.GE.AND P3, PT, R122, 0x9, PT ;  /* 0x000000097a00780c */ /* 0x000fc40003f66270 */
[----:B------:R-:W-:Y:S02]  /*26a0*/  ISETP.GE.AND P4, PT, R121, 0x10, PT ;  /* 0x000000107900780c */ /* 0x000fe40003f86270 */
[----:B------:R-:W-:Y:S02]  /*26b0*/  ISETP.GE.AND P5, PT, R122, 0x10, PT ;  /* 0x000000107a00780c */ /* 0x000fe40003fa6270 */
[----:B------:R-:W-:Y:S01]  /*26c0*/  FSEL R231, R12, -INF , !P2 ;  /* 0xff8000000ce77808 */ /* 0x000fe20005000000 */
[----:B------:R-:W-:Y:S01]  /*26d0*/  FFMA.FTZ R8, -R8, R8, 1 ;  /* 0x3f80000008087423 */ /* 0x000fe20000010108 */
[----:B------:R-:W-:Y:S01]  /*26e0*/  FSEL R222, R11, -INF , !P0 ;  /* 0xff8000000bde7808 */ /* 0x000fe20004000000 */
[----:B------:R-:W-:Y:S01]  /*26f0*/  MUFU.TANH R195, R195 ;  /* 0x000000c300c37308 */ /* 0x000fe20000002400 */
[----:B------:R-:W-:Y:S01]  /*2700*/  FSEL R219, R15, -INF , !P1 ;  /* 0xff8000000fdb7808 */ /* 0x000fe20004800000 */
[----:B------:R-:W-:Y:S01]  /*2710*/  UIADD3 UR8, UR8, 0x18000, URZ ;  /* 0x0001800008087890 */ /* 0x000fe2000fffe03f */
[----:B------:R-:W-:Y:S01]  /*2720*/  ISETP.GE.AND P2, PT, R122, 0x11, PT ;  /* 0x000000117a00780c */ /* 0x000fe20003f46270 */
[----:B------:R-:W-:Y:S01]  /*2730*/  FFMA.FTZ R231, R231, UR19, -R192 ;  /* 0x00000013e7e77c23 */ /* 0x000fe200080108c0 */
[----:B------:R-:W-:Y:S01]  /*2740*/  ISETP.GT.OR P3, PT, R223, 0x9, !P3 ;  /* 0x00000009df00780c */ /* 0x000fe20005f64670 */
[----:B------:R-:W-:Y:S01]  /*2750*/  USHF.R.U32.HI UR8, URZ, 0x4, UR8 ;  /* 0x000000043f087899 */ /* 0x000fe20008011608 */
[----:B------:R-:W-:Y:S01]  /*2760*/  ISETP.GE.AND P0, PT, R121, 0x18, PT ;  /* 0x000000187900780c */ /* 0x000fe20003f06270 */
[--C-:B------:R-:W-:Y:S01]  /*2770*/  FFMA.FTZ R194, R222, UR19, -R193.reuse ;  /* 0x00000013dec27c23 */ /* 0x100fe200080108c1 */
[----:B------:R-:W-:Y:S01]  /*2780*/  ISETP.GT.OR P4, PT, R120, 0x10, !P4 ;  /* 0x000000107800780c */ /* 0x000fe20006784670 */
[----:B------:R-:W-:Y:S01]  /*2790*/  ULOP3.LUT UR8, UR8, 0x3fff, URZ, 0xc0, !UPT ;  /* 0x00003fff08087892 */ /* 0x000fe2000f8ec03f */
[----:B------:R-:W-:Y:S01]  /*27a0*/  ISETP.GT.OR P5, PT, R223, 0x10, !P5 ;  /* 0x00000010df00780c */ /* 0x000fe20006fa4670 */
[----:B------:R-:W-:Y:S01]  /*27b0*/  FMUL.FTZ R222, R157, UR18 ;  /* 0x000000129dde7c20 */ /* 0x000fe20008410000 */
[----:B------:R-:W-:Y:S01]  /*27c0*/  ISETP.GE.AND P1, PT, R121, 0x20, PT ;  /* 0x000000207900780c */ /* 0x000fe20003f26270 */
[----:B------:R-:W-:Y:S01]  /*27d0*/  ULOP3.LUT UR10, UR8, 0x10000, URZ, 0xfc, !UPT ;  /* 0x00010000080a7892 */ /* 0x000fe2000f8efc3f */
[----:B------:R-:W-:Y:S01]  /*27e0*/  FSEL R220, R13, -INF , !P3 ;  /* 0xff8000000ddc7808 */ /* 0x000fe20005800000 */
[----:B------:R-:W-:Y:S01]  /*27f0*/  MUFU.EX2 R226, R226 ;  /* 0x000000e200e27308 */ /* 0x000fe20000000800 */
[----:B------:R-:W-:Y:S01]  /*2800*/  FSEL R228, R14, -INF , !P4 ;  /* 0xff8000000ee47808 */ /* 0x000fe20006000000 */
[----:B------:R-:W-:Y:S01]  /*2810*/  UIMAD UR10, UR5, 0x300, UR10 ;  /* 0x00000300050a78a4 */ /* 0x000fe2000f8e020a */
[----:B------:R-:W-:Y:S01]  /*2820*/  FSEL R227, R17, -INF , !P5 ;  /* 0xff80000011e37808 */ /* 0x000fe20006800000 */
[----:B------:R-:W-:Y:S01]  /*2830*/  FFMA.FTZ R229, R220, UR19, -R193 ;  /* 0x00000013dce57c23 */ /* 0x000fe200080108c1 */
[----:B------:R-:W-:Y:S01]  /*2840*/  ISETP.GT.OR P2, PT, R223, 0x11, !P2 ;  /* 0x00000011df00780c */ /* 0x000fe20005744670 */
[----:B------:R-:W-:Y:S01]  /*2850*/  UIADD3 UR12, UR10, 0x2, URZ ;  /* 0x000000020a0c7890 */ /* 0x000fe2000fffe03f */
[C---:B------:R-:W-:Y:S01]  /*2860*/  ISETP.GT.OR P0, PT, R120.reuse, 0x18, !P0 ;  /* 0x000000187800780c */ /* 0x040fe20004704670 */
[----:B------:R-:W-:Y:S01]  /*2870*/  FMUL.FTZ R220, R155, UR18 ;  /* 0x000000129bdc7c20 */ /* 0x000fe20008410000 */
[----:B------:R-:W-:Y:S01]  /*2880*/  ISETP.GT.OR P1, PT, R120, 0x20, !P1 ;  /* 0x000000207800780c */ /* 0x000fe20004f24670 */
[----:B------:R4:W3:Y:S01]  /*2890*/  MUFU.EX2 R155, R232 ;  /* 0x000000e8009b7308 */ /* 0x0008e20000000800 */
[----:B------:R-:W-:-:S02]  /*28a0*/  ISETP.GE.AND P3, PT, R122, 0x18, PT ;  /* 0x000000187a00780c */ /* 0x000fc40003f66270 */
[----:B------:R-:W-:Y:S01]  /*28b0*/  ISETP.GE.AND P4, PT, R121, 0x19, PT ;  /* 0x000000197900780c */ /* 0x000fe20003f86270 */
[----:B------:R-:W-:Y:S01]  /*28c0*/  UMOV UR14, UR12 ;  /* 0x0000000c000e7c82 */ /* 0x000fe20008000000 */
[----:B------:R-:W-:Y:S01]  /*28d0*/  ISETP.GE.AND P5, PT, R122, 0x19, PT ;  /* 0x000000197a00780c */ /* 0x000fe20003fa6270 */
[----:B------:R-:W-:Y:S01]  /*28e0*/  UIADD3 UR12, UR10, 0x100, URZ ;  /* 0x000001000a0c7890 */ /* 0x000fe2000fffe03f */
[----:B------:R-:W-:Y:S01]  /*28f0*/  FSEL R218, R18, -INF , !P2 ;  /* 0xff80000012da7808 */ /* 0x000fe20005000000 */
[----:B------:R-:W-:Y:S01]  /*2900*/  FFMA.FTZ R227, R227, UR19, -R190 ;  /* 0x00000013e3e37c23 */ /* 0x000fe200080108be */
[----:B------:R-:W-:Y:S01]  /*2910*/  FSEL R214, R19, -INF , !P0 ;  /* 0xff80000013d67808 */ /* 0x000fe20004000000 */
[----:B----4-:R-:W4:Y:S01]  /*2920*/  LDL R232, [R1] ;  /* 0x0000000001e87983 */ /* 0x010f220000100800 */
[----:B------:R-:W-:Y:S01]  /*2930*/  FSEL R152, R199, -INF , !P1 ;  /* 0xff800000c7987808 */ /* 0x000fe20004800000 */
[----:B------:R-:W-:Y:S01]  /*2940*/  MUFU.EX2 R159, R231 ;  /* 0x000000e7009f7308 */ /* 0x000fe20000000800 */
[----:B------:R-:W-:-:S02]  /*2950*/  ISETP.GE.AND P2, PT, R122, 0x20, PT ;  /* 0x000000207a00780c */ /* 0x000fc40003f46270 */
[----:B------:R-:W-:Y:S02]  /*2960*/  ISETP.GT.OR P3, PT, R223, 0x18, !P3 ;  /* 0x00000018df00780c */ /* 0x000fe40005f64670 */
[----:B------:R-:W-:Y:S02]  /*2970*/  ISETP.GE.AND P0, PT, R121, 0x21, PT ;  /* 0x000000217900780c */ /* 0x000fe40003f06270 */
[----:B------:R-:W-:Y:S01]  /*2980*/  ISETP.GT.OR P4, PT, R120, 0x19, !P4 ;  /* 0x000000197800780c */ /* 0x000fe20006784670 */
[----:B------:R-:W-:Y:S01]  /*2990*/  FFMA.FTZ R219, R219, UR19, -R191 ;  /* 0x00000013dbdb7c23 */ /* 0x000fe200080108bf */
[----:B------:R-:W-:Y:S01]  /*29a0*/  ISETP.GT.OR P5, PT, R223, 0x19, !P5 ;  /* 0x00000019df00780c */ /* 0x000fe20006fa4670 */
[----:B------:R-:W3:Y:S01]  /*29b0*/  MUFU.EX2 R194, R194 ;  /* 0x000000c200c27308 */ /* 0x000ee20000000800 */
[----:B------:R-:W-:Y:S02]  /*29c0*/  ISETP.GE.AND P1, PT, R121, 0x29, PT ;  /* 0x000000297900780c */ /* 0x000fe40003f26270 */
[----:B------:R-:W-:-:S02]  /*29d0*/  FSEL R217, R197, -INF , !P3 ;  /* 0xff800000c5d97808 */ /* 0x000fc40005800000 */
[----:B------:R-:W-:Y:S02]  /*29e0*/  FSEL R215, R196, -INF , !P4 ;  /* 0xff800000c4d77808 */ /* 0x000fe40006000000 */
[----:B------:R-:W-:Y:S01]  /*29f0*/  FSEL R216, R198, -INF , !P5 ;  /* 0xff800000c6d87808 */ /* 0x000fe20006800000 */
[----:B------:R-:W-:Y:S01]  /*2a00*/  MUFU.TANH R222, R222 ;  /* 0x000000de00de7308 */ /* 0x000fe20000002400 */
[----:B------:R-:W-:Y:S02]  /*2a10*/  ISETP.GT.OR P2, PT, R223, 0x20, !P2 ;  /* 0x00000020df00780c */ /* 0x000fe40005744670 */
[C---:B------:R-:W-:Y:S02]  /*2a20*/  ISETP.GT.OR P0, PT, R120.reuse, 0x21, !P0 ;  /* 0x000000217800780c */ /* 0x040fe40004704670 */
[----:B------:R-:W-:Y:S02]  /*2a30*/  ISETP.GT.OR P1, PT, R120, 0x29, !P1 ;  /* 0x000000297800780c */ /* 0x000fe40004f24670 */
[----:B------:R-:W-:Y:S01]  /*2a40*/  ISETP.GE.AND P3, PT, R122, 0x21, PT ;  /* 0x000000217a00780c */ /* 0x000fe20003f66270 */
[----:B------:R-:W-:Y:S01]  /*2a50*/  MUFU.TANH R220, R220 ;  /* 0x000000dc00dc7308 */ /* 0x000fe20000002400 */
[----:B------:R-:W-:-:S02]  /*2a60*/  ISETP.GE.AND P4, PT, R121, 0x28, PT ;  /* 0x000000287900780c */ /* 0x000fc40003f86270 */
[----:B------:R-:W-:Y:S02]  /*2a70*/  ISETP.GE.AND P5, PT, R122, 0x28, PT ;  /* 0x000000287a00780c */ /* 0x000fe40003fa6270 */
[----:B------:R-:W-:Y:S02]  /*2a80*/  FSEL R213, R201, -INF , !P2 ;  /* 0xff800000c9d57808 */ /* 0x000fe40005000000 */
[----:B------:R-:W-:Y:S02]  /*2a90*/  FSEL R154, R200, -INF , !P0 ;  /* 0xff800000c89a7808 */ /* 0x000fe40004000000 */
[----:B--2---:R-:W-:Y:S02]  /*2aa0*/  FSEL R206, R204, -INF , !P1 ;  /* 0xff800000ccce7808 */ /* 0x004fe40004800000 */
[----:B------:R-:W-:Y:S02]  /*2ab0*/  ISETP.GE.AND P2, PT, R122, 0x29, PT ;  /* 0x000000297a00780c */ /* 0x000fe40003f46270 */
[----:B------:R-:W-:-:S02]  /*2ac0*/  ISETP.GT.OR P3, PT, R223, 0x21, !P3 ;  /* 0x00000021df00780c */ /* 0x000fc40005f64670 */
[----:B------:R-:W-:Y:S02]  /*2ad0*/  ISETP.GE.AND P0, PT, R121, 0x30, PT ;  /* 0x000000307900780c */ /* 0x000fe40003f06270 */
[----:B------:R-:W-:Y:S02]  /*2ae0*/  ISETP.GT.OR P4, PT, R120, 0x28, !P4 ;  /* 0x000000287800780c */ /* 0x000fe40006784670 */
[----:B------:R-:W-:Y:S02]  /*2af0*/  ISETP.GT.OR P5, PT, R223, 0x28, !P5 ;  /* 0x00000028df00780c */ /* 0x000fe40006fa4670 */
[----:B------:R-:W-:Y:S02]  /*2b00*/  ISETP.GE.AND P1, PT, R122, 0x30, PT ;  /* 0x000000307a00780c */ /* 0x000fe40003f26270 */
[----:B------:R-:W-:Y:S02]  /*2b10*/  FSEL R212, R202, -INF , !P3 ;  /* 0xff800000cad47808 */ /* 0x000fe40005800000 */
[----:B------:R-:W-:-:S02]  /*2b20*/  FSEL R208, R203, -INF , !P4 ;  /* 0xff800000cbd07808 */ /* 0x000fc40006000000 */
[----:B------:R-:W-:Y:S02]  /*2b30*/  FSEL R211, R205, -INF , !P5 ;  /* 0xff800000cdd37808 */ /* 0x000fe40006800000 */
[C---:B------:R-:W-:Y:S02]  /*2b40*/  ISETP.GT.OR P2, PT, R223.reuse, 0x29, !P2 ;  /* 0x00000029df00780c */ /* 0x040fe40005744670 */
[----:B------:R-:W-:Y:S02]  /*2b50*/  ISETP.GT.OR P0, PT, R120, 0x30, !P0 ;  /* 0x000000307800780c */ /* 0x000fe40004704670 */
[----:B------:R-:W-:Y:S02]  /*2b60*/  ISETP.GT.OR P1, PT, R223, 0x30, !P1 ;  /* 0x00000030df00780c */ /* 0x000fe40004f24670 */
[C---:B------:R-:W-:Y:S02]  /*2b70*/  ISETP.GE.AND P3, PT, R121.reuse, 0x31, PT ;  /* 0x000000317900780c */ /* 0x040fe40003f66270 */
[----:B------:R-:W-:-:S02]  /*2b80*/  ISETP.GE.AND P4, PT, R121, 0x38, PT ;  /* 0x000000387900780c */ /* 0x000fc40003f86270 */
[----:B------:R-:W-:Y:S02]  /*2b90*/  ISETP.GE.AND P5, PT, R121, 0x39, PT ;  /* 0x000000397900780c */ /* 0x000fe40003fa6270 */
[----:B-1----:R-:W-:Y:S02]  /*2ba0*/  FSEL R210, R236, -INF , !P2 ;  /* 0xff800000ecd27808 */ /* 0x002fe40005000000 */
[----:B-----5:R-:W-:Y:S02]  /*2bb0*/  FSEL R207, R235, -INF , !P0 ;  /* 0xff800000ebcf7808 */ /* 0x020fe40004000000 */
[----:B------:R-:W-:Y:S02]  /*2bc0*/  FSEL R209, R234, -INF , !P1 ;  /* 0xff800000ead17808 */ /* 0x000fe40004800000 */
[C---:B------:R-:W-:Y:S02]  /*2bd0*/  ISETP.GE.AND P2, PT, R122.reuse, 0x31, PT ;  /* 0x000000317a00780c */ /* 0x040fe40003f46270 */
[----:B------:R-:W-:-:S02]  /*2be0*/  ISETP.GE.AND P0, PT, R122, 0x38, PT ;  /* 0x000000387a00780c */ /* 0x000fc40003f06270 */
[----:B------:R-:W-:Y:S02]  /*2bf0*/  ISETP.GE.AND P1, PT, R122, 0x39, PT ;  /* 0x000000397a00780c */ /* 0x000fe40003f26270 */
[C---:B------:R-:W-:Y:S02]  /*2c00*/  ISETP.GT.OR P3, PT, R120.reuse, 0x31, !P3 ;  /* 0x000000317800780c */ /* 0x040fe40005f64670 */
[C---:B------:R-:W-:Y:S02]  /*2c10*/  ISETP.GT.OR P4, PT, R120.reuse, 0x38, !P4 ;  /* 0x000000387800780c */ /* 0x040fe40006784670 */
[----:B------:R-:W-:Y:S02]  /*2c20*/  ISETP.GT.OR P5, PT, R120, 0x39, !P5 ;  /* 0x000000397800780c */ /* 0x000fe40006fa4670 */
[----:B------:R-:W-:Y:S01]  /*2c30*/  WARPGROUP.ARRIVE ;  /* 0x00000000000079c5 */ /* 0x000fe20000000000 */
[C---:B------:R-:W-:Y:S02]  /*2c40*/  ISETP.GT.OR P2, PT, R223.reuse, 0x31, !P2 ;  /* 0x00000031df00780c */ /* 0x040fe40005744670 */
[----:B------:R-:W-:-:S02]  /*2c50*/  ISETP.GT.OR P0, PT, R223, 0x38, !P0 ;  /* 0x00000038df00780c */ /* 0x000fc40004704670 */
[----:B------:R-:W-:Y:S01]  /*2c60*/  ISETP.GT.OR P1, PT, R223, 0x39, !P1 ;  /* 0x00000039df00780c */ /* 0x000fe20004f24670 */
[----:B------:R-:W-:Y:S01]  /*2c70*/  HGMMA.64x64x16.F32 R120, R160, gdesc[UR8], RZ, !UPT, gsb0 ;  /* 0x00e00008a0787df0 */ /* 0x000fe2000c0008ff */
[----:B------:R-:W-:Y:S01]  /*2c80*/  UMOV UR11, 0x80000020 ;  /* 0x80000020000b7882 */ /* 0x000fe20000000000 */
[----:B------:R-:W-:Y:S01]  /*2c90*/  FMUL.FTZ R223, R158, UR18 ;  /* 0x000000129edf7c20 */ /* 0x000fe20008410000 */
[----:B------:R-:W-:Y:S02]  /*2ca0*/  WARPGROUP.DEPBAR.LE gsb0, 0x0 ;  /* 0x00008000000079c5 */ /* 0x000fe40000010000 */
[----:B------:R-:W-:Y:S01]  /*2cb0*/  WARPGROUP.ARRIVE ;  /* 0x00000000000079c5 */ /* 0x000fe20000000000 */
[----:B------:R1:W-:Y:S05]  /*2cc0*/  MUFU.EX2 R158, R230 ;  /* 0x000000e6009e7308 */ /* 0x0003ea0000000800 */
[----:B------:R-:W-:Y:S01]  /*2cd0*/  HGMMA.64x64x16.F32 R120, R172, gdesc[UR12], R120, gsb0 ;  /* 0x00e0000cac787df0 */ /* 0x000fe20008000878 */
[----:B------:R-:W-:Y:S01]  /*2ce0*/  UMOV UR14, UR12 ;  /* 0x0000000c000e7c82 */ /* 0x000fe20008000000 */
[----:B------:R-:W-:Y:S01]  /*2cf0*/  UMOV UR15, 0x80000020 ;  /* 0x80000020000f7882 */ /* 0x000fe20000000000 */
[----:B------:R-:W-:Y:S01]  /*2d00*/  UIADD3 UR12, UR10, 0x102, URZ ;  /* 0x000001020a0c7890 */ /* 0x000fe2000fffe03f */
[----:B------:R-:W-:Y:S01]  /*2d10*/  FFMA.FTZ R214, R214, UR19, -R188 ;  /* 0x00000013d6d67c23 */ /* 0x000fe200080108bc */
[----:B------:R-:W-:Y:S01]  /*2d20*/  FFMA.FTZ R213, R213, UR19, -R186 ;  /* 0x00000013d5d57c23 */ /* 0x000fe200080108ba */
[--C-:B------:R-:W-:Y:S01]  /*2d30*/  FFMA.FTZ R206, R206, UR19, -R185.reuse ;  /* 0x00000013cece7c23 */ /* 0x100fe200080108b9 */
[----:B------:R-:W-:Y:S01]  /*2d40*/  FFMA.FTZ R210, R210, UR19, -R185 ;  /* 0x00000013d2d27c23 */ /* 0x000fe200080108b9 */
[----:B------:R-:W-:Y:S01]  /*2d50*/  MUFU.TANH R223, R223 ;  /* 0x000000df00df7308 */ /* 0x000fe20000002400 */
[----:B------:R-:W-:-:S02]  /*2d60*/  WARPGROUP.DEPBAR.LE gsb0, 0x0 ;  /* 0x00008000000079c5 */ /* 0x000fc40000010000 */
[----:B------:R-:W-:-:S06]  /*2d70*/  WARPGROUP.ARRIVE ;  /* 0x00000000000079c5 */ /* 0x000fcc0000000000 */
[----:B------:R-:W-:Y:S01]  /*2d80*/  HGMMA.64x64x16.F32 R120, R164, gdesc[UR12], R120, gsb0 ;  /* 0x00e0000ca4787df0 */ /* 0x000fe20008000878 */
[----:B------:R-:W-:Y:S01]  /*2d90*/  UMOV UR14, UR12 ;  /* 0x0000000c000e7c82 */ /* 0x000fe20008000000 */
[----:B------:R-:W-:Y:S01]  /*2da0*/  UMOV UR15, 0x80000020 ;  /* 0x80000020000f7882 */ /* 0x000fe20000000000 */
[----:B------:R-:W-:Y:S02]  /*2db0*/  UIADD3 UR12, UR10, 0x200, URZ ;  /* 0x000002000a0c7890 */ /* 0x000fe4000fffe03f */
[----:B------:R-:W-:Y:S01]  /*2dc0*/  UIADD3 UR10, UR10, 0x202, URZ ;  /* 0x000002020a0a7890 */ /* 0x000fe2000fffe03f */
[----:B------:R-:W-:Y:S02]  /*2dd0*/  WARPGROUP.DEPBAR.LE gsb0, 0x0 ;  /* 0x00008000000079c5 */ /* 0x000fe40000010000 */
[----:B------:R-:W-:-:S06]  /*2de0*/  WARPGROUP.ARRIVE ;  /* 0x00000000000079c5 */ /* 0x000fcc0000000000 */
[----:B------:R-:W-:Y:S01]  /*2df0*/  HGMMA.64x64x16.F32 R120, R176, gdesc[UR12], R120, gsb0 ;  /* 0x00e0000cb0787df0 */ /* 0x000fe20008000878 */
[----:B------:R-:W-:Y:S01]  /*2e00*/  UMOV UR14, UR12 ;  /* 0x0000000c000e7c82 */ /* 0x000fe20008000000 */
[----:B------:R-:W-:Y:S01]  /*2e10*/  UMOV UR15, 0x80000020 ;  /* 0x80000020000f7882 */ /* 0x000fe20000000000 */
[----:B------:R-:W-:Y:S02]  /*2e20*/  WARPGROUP.DEPBAR.LE gsb0, 0x0 ;  /* 0x00008000000079c5 */ /* 0x000fe40000010000 */
[----:B------:R-:W-:-:S06]  /*2e30*/  WARPGROUP.ARRIVE ;  /* 0x00000000000079c5 */ /* 0x000fcc0000000000 */
[----:B------:R-:W-:Y:S03]  /*2e40*/  HGMMA.64x64x16.F32 R120, R168, gdesc[UR12], R120, gsb0 ;  /* 0x00e0000ca8787df0 */ /* 0x000fe60008000878 */
[----:B------:R-:W-:Y:S02]  /*2e50*/  WARPGROUP.DEPBAR.LE gsb0, 0x0 ;  /* 0x00008000000079c5 */ /* 0x000fe40000010000 */
[----:B------:R-:W-:-:S06]  /*2e60*/  WARPGROUP.ARRIVE ;  /* 0x00000000000079c5 */ /* 0x000fcc0000000000 */
[----:B------:R-:W-:Y:S01]  /*2e70*/  HGMMA.64x64x16.F32 R120, R180, gdesc[UR8], R120, gsb0 ;  /* 0x00e00008b4787df0 */ /* 0x000fe20008000878 */
[----:B------:R-:W-:Y:S02]  /*2e80*/  FFMA.FTZ R188, R217, UR19, -R188 ;  /* 0x00000013d9bc7c23 */ /* 0x000fe400080108bc */
[----:B------:R-:W-:Y:S02]  /*2e90*/  WARPGROUP.DEPBAR.LE gsb0, 0x0 ;  /* 0x00008000000079c5 */ /* 0x000fe40000010000 */
[----:B------:R-:W1:Y:S04]  /*2ea0*/  LDS.64 R192, [R5+0x1e200] ;  /* 0x01e2000005c07984 */ /* 0x000e680000000a00 */
[----:B------:R-:W2:Y:S01]  /*2eb0*/  LDS.64 R156, [R5+0x1e220] ;  /* 0x01e22000059c7984 */ /* 0x000ea20000000a00 */
[--C-:B-1----:R-:W-:Y:S01]  /*2ec0*/  FADD.FTZ R230, R120, -R192.reuse ;  /* 0x800000c078e67221 */ /* 0x102fe20000010000 */
[----:B------:R-:W-:Y:S01]  /*2ed0*/  FADD.FTZ R192, R122, -R192 ;  /* 0x800000c07ac07221 */ /* 0x000fe20000010000 */
[----:B------:R-:W-:Y:S01]  /*2ee0*/  FFMA.FTZ R122, R228, UR19, -R190 ;  /* 0x00000013e47a7c23 */ /* 0x000fe200080108be */
[----:B------:R-:W-:Y:S01]  /*2ef0*/  FFMA.FTZ R190, -R6, R6, 1 ;  /* 0x3f80000006be7423 */ /* 0x000fe20000010106 */
[--C-:B------:R-:W-:Y:S01]  /*2f00*/  FADD.FTZ R6, R123, -R193.reuse ;  /* 0x800000c17b067221 */ /* 0x100fe20000010000 */
[----:B---3--:R-:W-:Y:S01]  /*2f10*/  FMUL.FTZ R123, R153, R192 ;  /* 0x000000c0997b7220 */ /* 0x008fe20000410000 */
[----:B------:R-:W-:Y:S01]  /*2f20*/  FADD.FTZ R231, R121, -R193 ;  /* 0x800000c179e77221 */ /* 0x000fe20000010000 */
[----:B------:R-:W-:Y:S01]  /*2f30*/  FFMA.FTZ R193, -R9, R9, 1 ;  /* 0x3f80000009c17423 */ /* 0x000fe20000010109 */
[----:B------:R-:W-:Y:S01]  /*2f40*/  FMUL.FTZ R6, R155, R6 ;  /* 0x000000069b067220 */ /* 0x000fe20000410000 */
[----:B------:R-:W-:Y:S01]  /*2f50*/  FMUL.FTZ R192, R8, R123 ;  /* 0x0000007b08c07220 */ /* 0x000fe20000410000 */
[----:B------:R-:W-:Y:S01]  /*2f60*/  FFMA.FTZ R123, R218, UR19, -R191 ;  /* 0x00000013da7b7c23 */ /* 0x000fe200080108bf */
[----:B------:R-:W-:Y:S01]  /*2f70*/  FFMA.FTZ R191, -R7, R7, 1 ;  /* 0x3f80000007bf7423 */ /* 0x000fe20000010107 */
[----:B------:R-:W-:-:S02]  /*2f80*/  FMUL.FTZ R193, R193, R6 ;  /* 0x00000006c1c17220 */ /* 0x000fc40000410000 */
[----:B------:R-:W1:Y:S01]  /*2f90*/  LDS.64 R6, [R5+0x1e240] ;  /* 0x01e2400005067984 */ /* 0x000e620000000a00 */
[----:B--2---:R-:W-:Y:S01]  /*2fa0*/  FADD.FTZ R217, R125, -R157 ;  /* 0x8000009d7dd97221 */ /* 0x004fe20000010000 */
[----:B------:R2:W-:Y:S01]  /*2fb0*/  MUFU.EX2 R9, R214 ;  /* 0x000000d600097308 */ /* 0x0005e20000000800 */
[----:B------:R-:W-:Y:S01]  /*2fc0*/  FFMA.FTZ R125, R215, UR19, -R189 ;  /* 0x00000013d77d7c23 */ /* 0x000fe200080108bd */
[----:B------:R-:W-:Y:S01]  /*2fd0*/  FFMA.FTZ R215, -R11, R11, 1 ;  /* 0x3f8000000bd77423 */ /* 0x000fe2000001010b */
[----:B--2---:R-:W-:Y:S01]  /*2fe0*/  FFMA.FTZ R214, -R10, R10, 1 ;  /* 0x3f8000000ad67423 */ /* 0x004fe2000001010a */
[----:B------:R-:W-:-:S04]  /*2ff0*/  FMUL.FTZ R10, R194, R217 ;  /* 0x000000d9c20a7220 */ /* 0x000fc80000410000 */
[----:B------:R-:W2:Y:S01]  /*3000*/  MUFU.EX2 R120, R229 ;  /* 0x000000e500787308 */ /* 0x000ea20000000800 */
[----:B------:R-:W-:Y:S02]  /*3010*/  FMUL.FTZ R215, R215, R10 ;  /* 0x0000000ad7d77220 */ /* 0x000fe40000410000 */
[----:B------:R-:W3:Y:S01]  /*3020*/  LDS.64 R10, [R5+0x1e260] ;  /* 0x01e26000050a7984 */ /* 0x000ee20000000a00 */
[----:B------:R-:W-:-:S04]  /*3030*/  FADD.FTZ R126, R126, -R156 ;  /* 0x8000009c7e7e7221 */ /* 0x000fc80000010000 */
[----:B------:R-:W5:Y:S01]  /*3040*/  MUFU.EX2 R121, R227 ;  /* 0x000000e300797308 */ /* 0x000f620000000800 */
[----:B------:R-:W-:Y:S01]  /*3050*/  FADD.FTZ R127, R127, -R157 ;  /* 0x8000009d7f7f7221 */ /* 0x000fe20000010000 */
[----:B------:R-:W-:Y:S01]  /*3060*/  FFMA.FTZ R157, -R12, R12, 1 ;  /* 0x3f8000000c9d7423 */ /* 0x000fe2000001010c */
[----:B------:R-:W-:-:S05]  /*3070*/  FMUL.FTZ R126, R159, R126 ;  /* 0x0000007e9f7e7220 */ /* 0x000fca0000410000 */
[----:B------:R-:W5:Y:S01]  /*3080*/  MUFU.EX2 R122, R122 ;  /* 0x0000007a007a7308 */ /* 0x000f620000000800 */
[----:B------:R-:W-:Y:S01]  /*3090*/  FMUL.FTZ R157, R157, R126 ;  /* 0x0000007e9d9d7220 */ /* 0x000fe20000410000 */
[----:B------:R-:W-:Y:S01]  /*30a0*/  FFMA.FTZ R126, R152, UR19, -R186 ;  /* 0x00000013987e7c23 */ /* 0x000fe200080108ba */
[----:B------:R-:W-:Y:S01]  /*30b0*/  FFMA.FTZ R186, -R13, R13, 1 ;  /* 0x3f8000000dba7423 */ /* 0x000fe2000001010d */
[----:B--2---:R-:W-:Y:S01]  /*30c0*/  FMUL.FTZ R127, R120, R127 ;  /* 0x0000007f787f7220 */ /* 0x004fe20000410000 */
[--C-:B------:R-:W-:Y:S01]  /*30d0*/  FFMA.FTZ R208, R208, UR19, -R184.reuse ;  /* 0x00000013d0d07c23 */ /* 0x100fe200080108b8 */
[----:B------:R-:W-:Y:S01]  /*30e0*/  FFMA.FTZ R211, R211, UR19, -R184 ;  /* 0x00000013d3d37c23 */ /* 0x000fe200080108b8 */
[--C-:B-1----:R-:W-:Y:S01]  /*30f0*/  FADD.FTZ R185, R128, -R6.reuse ;  /* 0x8000000680b97221 */ /* 0x102fe20000010000 */
[----:B------:R-:W-:Y:S01]  /*3100*/  FADD.FTZ R6, R130, -R6 ;  /* 0x8000000682067221 */ /* 0x000fe20000010000 */
[----:B------:R-:W-:Y:S01]  /*3110*/  FMUL.FTZ R186, R186, R127 ;  /* 0x0000007fbaba7220 */ /* 0x000fe20000410000 */
[----:B------:R1:W2:Y:S01]  /*3120*/  MUFU.EX2 R8, R219 ;  /* 0x000000db00087308 */ /* 0x0002a20000000800 */
[--C-:B------:R-:W-:Y:S01]  /*3130*/  FFMA.FTZ R127, R154, UR19, -R187.reuse ;  /* 0x000000139a7f7c23 */ /* 0x100fe200080108bb */
[----:B------:R-:W-:Y:S01]  /*3140*/  FFMA.FTZ R152, R212, UR19, -R187 ;  /* 0x00000013d4987c23 */ /* 0x000fe200080108bb */
[----:B------:R-:W-:Y:S01]  /*3150*/  FFMA.FTZ R184, -R14, R14, 1 ;  /* 0x3f8000000eb87423 */ /* 0x000fe2000001010e */
[--C-:B------:R-:W-:Y:S01]  /*3160*/  FADD.FTZ R187, R129, -R7.reuse ;  /* 0x8000000781bb7221 */ /* 0x100fe20000010000 */
[----:B------:R-:W-:Y:S01]  /*3170*/  FADD.FTZ R154, R131, -R7 ;  /* 0x80000007839a7221 */ /* 0x000fe20000010000 */
[----:B-----5:R-:W-:-:S02]  /*3180*/  FMUL.FTZ R14, R121, R6 ;  /* 0x00000006790e7220 */ /* 0x020fc40000410000 */
[----:B------:R-:W5:Y:S01]  /*3190*/  MUFU.EX2 R123, R123 ;  /* 0x0000007b007b7308 */ /* 0x000f620000000800 */
[----:B------:R-:W4:Y:S01]  /*31a0*/  LDS.64 R6, [R5+0x1e280] ;  /* 0x01e2800005067984 */ /* 0x000f220000000a00 */
[----:B-1----:R-:W-:Y:S01]  /*31b0*/  FADD.FTZ R219, R124, -R156 ;  /* 0x8000009c7cdb7221 */ /* 0x002fe20000010000 */
[----:B------:R-:W-:-:S05]  /*31c0*/  FMUL.FTZ R185, R122, R185 ;  /* 0x000000b97ab97220 */ /* 0x000fca0000410000 */
[----:B------:R-:W1:Y:S01]  /*31d0*/  MUFU.EX2 R124, R188 ;  /* 0x000000bc007c7308 */ /* 0x000e620000000800 */
[----:B------:R-:W-:Y:S01]  /*31e0*/  FMUL.FTZ R184, R184, R185 ;  /* 0x000000b9b8b87220 */ /* 0x000fe20000410000 */
[----:B------:R-:W-:Y:S01]  /*31f0*/  FFMA.FTZ R185, -R17, R17, 1 ;  /* 0x3f80000011b97423 */ /* 0x000fe20000010111 */
[----:B------:R-:W-:Y:S01]  /*3200*/  FFMA.FTZ R129, -R15, R15, 1 ;  /* 0x3f8000000f817423 */ /* 0x000fe2000001010f */
[----:B------:R-:W-:Y:S01]  /*3210*/  FFMA.FTZ R216, R216, UR19, -R189 ;  /* 0x00000013d8d87c23 */ /* 0x000fe200080108bd */
[----:B------:R-:W-:Y:S02]  /*3220*/  FSEL R131, R221, -INF , !P4 ;  /* 0xff800000dd837808 */ /* 0x000fe40006000000 */
[----:B------:R-:W-:Y:S01]  /*3230*/  FSEL R15, R223, -INF , !P0 ;  /* 0xff800000df0f7808 */ /* 0x000fe20004000000 */
[----:B------:R-:W1:Y:S01]  /*3240*/  MUFU.EX2 R125, R125 ;  /* 0x0000007d007d7308 */ /* 0x000e620000000800 */
[----:B------:R-:W-:Y:S01]  /*3250*/  FMUL.FTZ R185, R185, R14 ;  /* 0x0000000eb9b97220 */ /* 0x000fe20000410000 */
[----:B--2---:R-:W-:Y:S01]  /*3260*/  FMUL.FTZ R14, R8, R187 ;  /* 0x000000bb080e7220 */ /* 0x004fe20000410000 */
[----:B-----5:R-:W-:Y:S01]  /*3270*/  FMUL.FTZ R187, R123, R154 ;  /* 0x0000009a7bbb7220 */ /* 0x020fe20000410000 */
[--C-:B------:R-:W-:Y:S01]  /*3280*/  FFMA.FTZ R131, R131, UR19, -R20.reuse ;  /* 0x0000001383837c23 */ /* 0x100fe20008010814 */
[----:B------:R-:W-:Y:S01]  /*3290*/  FFMA.FTZ R154, R15, UR19, -R20 ;  /* 0x000000130f9a7c23 */ /* 0x000fe20008010814 */
[----:B------:R-:W-:-:S02]  /*32a0*/  FFMA.FTZ R130, -R18, R18, 1 ;  /* 0x3f80000012827423 */ /* 0x000fc40000010112 */
[----:B------:R-:W2:Y:S01]  /*32b0*/  MUFU.EX2 R12, R216 ;  /* 0x000000d8000c7308 */ /* 0x000ea20000000800 */
[----:B------:R-:W-:Y:S01]  /*32c0*/  FSEL R20, R222, -INF , !P5 ;  /* 0xff800000de147808 */ /* 0x000fe20006800000 */
[----:B---3--:R-:W-:Y:S01]  /*32d0*/  FADD.FTZ R189, R134, -R10 ;  /* 0x8000000a86bd7221 */ /* 0x008fe20000010000 */
[--C-:B------:R-:W-:Y:S01]  /*32e0*/  FFMA.FTZ R207, R207, UR19, -R22.reuse ;  /* 0x00000013cfcf7c23 */ /* 0x100fe20008010816 */
[----:B------:R-:W-:Y:S01]  /*32f0*/  FFMA.FTZ R209, R209, UR19, -R22 ;  /* 0x00000013d1d17c23 */ /* 0x000fe20008010816 */
[----:B------:R-:W-:Y:S01]  /*3300*/  FMUL.FTZ R130, R130, R187 ;  /* 0x000000bb82827220 */ /* 0x000fe20000410000 */
[----:B------:R-:W-:Y:S02]  /*3310*/  FSEL R156, R224, -INF , !P1 ;  /* 0xff800000e09c7808 */ /* 0x000fe40004800000 */
[----:B------:R3:W-:Y:S01]  /*3320*/  MUFU.EX2 R22, R208 ;  /* 0x000000d000167308 */ /* 0x0007e20000000800 */
[----:B------:R-:W-:Y:S01]  /*3330*/  FFMA.FTZ R134, R20, UR19, -R21 ;  /* 0x0000001314867c23 */ /* 0x000fe20008010815 */
[----:B------:R-:W-:Y:S01]  /*3340*/  FFMA.FTZ R187, -R197, R197, 1 ;  /* 0x3f800000c5bb7423 */ /* 0x000fe200000101c5 */
[----:B------:R-:W-:Y:S01]  /*3350*/  FMUL.FTZ R129, R129, R14 ;  /* 0x0000000e81817220 */ /* 0x000fe20000410000 */
[----:B------:R-:W-:Y:S01]  /*3360*/  FADD.FTZ R20, R133, -R11 ;  /* 0x8000000b85147221 */ /* 0x000fe20000010000 */
[----:B------:R-:W5:Y:S01]  /*3370*/  LDS.64 R14, [R5+0x1e2a0] ;  /* 0x01e2a000050e7984 */ /* 0x000f620000000a00 */
[----:B---3--:R-:W-:Y:S01]  /*3380*/  FADD.FTZ R208, R132, -R10 ;  /* 0x8000000a84d07221 */ /* 0x008fe20000010000 */
[----:B-1----:R-:W-:Y:S01]  /*3390*/  FMUL.FTZ R10, R124, R189 ;  /* 0x000000bd7c0a7220 */ /* 0x002fe20000410000 */
[----:B------:R-:W-:Y:S01]  /*33a0*/  FFMA.FTZ R156, R156, UR19, -R21 ;  /* 0x000000139c9c7c23 */ /* 0x000fe20008010815 */
[----:B------:R-:W1:Y:S01]  /*33b0*/  MUFU.EX2 R126, R126 ;  /* 0x0000007e007e7308 */ /* 0x000e620000000800 */
[----:B------:R-:W-:Y:S01]  /*33c0*/  FFMA.FTZ R132, -R19, R19, 1 ;  /* 0x3f80000013847423 */ /* 0x000fe20000010113 */
[----:B------:R-:W-:Y:S01]  /*33d0*/  FMUL.FTZ R187, R187, R10 ;  /* 0x0000000abbbb7220 */ /* 0x000fe20000410000 */
[----:B------:R-:W-:Y:S01]  /*33e0*/  FMUL.FTZ R21, R9, R208 ;  /* 0x000000d009157220 */ /* 0x000fe20000410000 */
[----:B------:R-:W-:Y:S01]  /*33f0*/  FADD.FTZ R11, R135, -R11 ;  /* 0x8000000b870b7221 */ /* 0x000fe20000010000 */
[----:B------:R-:W-:Y:S01]  /*3400*/  FMUL.FTZ R10, R125, R20 ;  /* 0x000000147d0a7220 */ /* 0x000fe20000410000 */
[----:B------:R-:W-:-:S02]  /*3410*/  FFMA.FTZ R133, -R196, R196, 1 ;  /* 0x3f800000c4857423 */ /* 0x000fc400000101c4 */
[----:B------:R-:W3:Y:S01]  /*3420*/  MUFU.EX2 R13, R213 ;  /* 0x000000d5000d7308 */ /* 0x000ee20000000800 */
[----:B------:R-:W-:Y:S01]  /*3430*/  FMUL.FTZ R132, R132, R21 ;  /* 0x0000001584847220 */ /* 0x000fe20000410000 */
[----:B------:R-:W-:Y:S01]  /*3440*/  FSEL R128, R195, -INF , !P3 ;  /* 0xff800000c3807808 */ /* 0x000fe20005800000 */
[----:B--2---:R-:W-:Y:S01]  /*3450*/  FMUL.FTZ R21, R12, R11 ;  /* 0x0000000b0c157220 */ /* 0x004fe20000410000 */
[----:B------:R-:W-:-:S04]  /*3460*/  FSEL R188, R220, -INF , !P2 ;  /* 0xff800000dcbc7808 */ /* 0x000fc80005000000 */
[----:B------:R-:W2:Y:S01]  /*3470*/  MUFU.EX2 R152, R152 ;  /* 0x0000009800987308 */ /* 0x000ea20000000800 */
[----:B------:R-:W-:Y:S02]  /*3480*/  FMUL.FTZ R133, R133, R10 ;  /* 0x0000000a85857220 */ /* 0x000fe40000410000 */
[----:B------:R-:W5:Y:S01]  /*3490*/  LDS.64 R10, [R5+0x1e2c0] ;  /* 0x01e2c000050a7984 */ /* 0x000f620000000a00 */
[--C-:B------:R-:W-:Y:S01]  /*34a0*/  FFMA.FTZ R128, R128, UR19, -R23.reuse ;  /* 0x0000001380807c23 */ /* 0x100fe20008010817 */
[----:B------:R-:W-:Y:S01]  /*34b0*/  FFMA.FTZ R188, R188, UR19, -R23 ;  /* 0x00000013bcbc7c23 */ /* 0x000fe20008010817 */
[--C-:B----4-:R-:W-:Y:S02]  /*34c0*/  FADD.FTZ R189, R136, -R6.reuse ;  /* 0x8000000688bd7221 */ /* 0x110fe40000010000 */
[----:B------:R4:W-:Y:S01]  /*34d0*/  MUFU.EX2 R23, R206 ;  /* 0x000000ce00177308 */ /* 0x0009e20000000800 */
[----:B------:R-:W-:Y:S01]  /*34e0*/  FFMA.FTZ R198, -R198, R198, 1 ;  /* 0x3f800000c6c67423 */ /* 0x000fe200000101c6 */
[----:B------:R-:W-:Y:S01]  /*34f0*/  FADD.FTZ R6, R138, -R6 ;  /* 0x800000068a067221 */ /* 0x000fe20000010000 */
[----:B-1----:R-:W-:Y:S01]  /*3500*/  FMUL.FTZ R196, R126, R189 ;  /* 0x000000bd7ec47220 */ /* 0x002fe20000410000 */
[--C-:B----4-:R-:W-:Y:S01]  /*3510*/  FADD.FTZ R206, R137, -R7.reuse ;  /* 0x8000000789ce7221 */ /* 0x110fe20000010000 */
[----:B------:R-:W-:-:S03]  /*3520*/  FADD.FTZ R7, R139, -R7 ;  /* 0x800000078b077221 */ /* 0x000fc60000010000 */
[----:B------:R-:W1:Y:S01]  /*3530*/  MUFU.EX2 R127, R127 ;  /* 0x0000007f007f7308 */ /* 0x000e620000000800 */
[----:B------:R-:W-:Y:S01]  /*3540*/  FMUL.FTZ R136, R198, R21 ;  /* 0x00000015c6887220 */ /* 0x000fe20000410000 */
[----:B---3--:R-:W-:Y:S01]  /*3550*/  FMUL.FTZ R198, R13, R6 ;  /* 0x000000060dc67220 */ /* 0x008fe20000410000 */
[----:B--2---:R-:W-:Y:S02]  /*3560*/  FMUL.FTZ R189, R152, R7 ;  /* 0x0000000798bd7220 */ /* 0x004fe40000410000 */
[----:B------:R2:W3:Y:S01]  /*3570*/  LDS.64 R6, [R5+0x1e2e0] ;  /* 0x01e2e00005067984 */ /* 0x0004e20000000a00 */
[----:B------:R-:W-:Y:S02]  /*3580*/  FFMA.FTZ R138, -R200, R200, 1 ;  /* 0x3f800000c88a7423 */ /* 0x000fe400000101c8 */
[----:B------:R-:W4:Y:S01]  /*3590*/  MUFU.EX2 R17, R211 ;  /* 0x000000d300117308 */ /* 0x000f220000000800 */
[----:B------:R-:W-:Y:S01]  /*35a0*/  FFMA.FTZ R137, -R201, R201, 1 ;  /* 0x3f800000c9897423 */ /* 0x000fe200000101c9 */
[----:B-1----:R-:W-:-:S06]  /*35b0*/  FMUL.FTZ R139, R127, R206 ;  /* 0x000000ce7f8b7220 */ /* 0x002fcc0000410000 */
[----:B------:R1:W3:Y:S01]  /*35c0*/  MUFU.EX2 R21, R188 ;  /* 0x000000bc00157308 */ /* 0x0002e20000000800 */
[----:B------:R-:W-:Y:S01]  /*35d0*/  FMUL.FTZ R138, R138, R139 ;  /* 0x0000008b8a8a7220 */ /* 0x000fe20000410000 */
[--C-:B-----5:R-:W-:Y:S01]  /*35e0*/  FADD.FTZ R139, R140, -R14.reuse ;  /* 0x8000000e8c8b7221 */ /* 0x120fe20000010000 */
[----:B------:R-:W-:Y:S01]  /*35f0*/  FMUL.FTZ R137, R137, R198 ;  /* 0x000000c689897220 */ /* 0x000fe20000410000 */
[----:B------:R-:W-:-:S04]  /*3600*/  FADD.FTZ R198, R142, -R14 ;  /* 0x8000000e8ec67221 */ /* 0x000fc80000010000 */
[----:B------:R-:W5:Y:S01]  /*3610*/  MUFU.EX2 R128, R128 ;  /* 0x0000008000807308 */ /* 0x000f620000000800 */
[----:B------:R-:W-:Y:S01]  /*3620*/  FFMA.FTZ R203, -R203, R203, 1 ;  /* 0x3f800000cbcb7423 */ /* 0x000fe200000101cb */
[----:B------:R-:W-:Y:S01]  /*3630*/  FMUL.FTZ R142, R22, R139 ;  /* 0x0000008b168e7220 */ /* 0x000fe20000410000 */
[----:B-1----:R-:W-:Y:S01]  /*3640*/  FADD.FTZ R188, R141, -R15 ;  /* 0x8000000f8dbc7221 */ /* 0x002fe20000010000 */
[--C-:B------:R-:W-:Y:S02]  /*3650*/  FADD.FTZ R145, R145, -R11.reuse ;  /* 0x8000000b91917221 */ /* 0x100fe40000010000 */
[----:B--2---:R-:W-:Y:S01]  /*3660*/  FMUL.FTZ R5, R203, R142 ;  /* 0x0000008ecb057220 */ /* 0x004fe20000410000 */
[----:B------:R-:W-:Y:S01]  /*3670*/  FADD.FTZ R142, R147, -R11 ;  /* 0x8000000b938e7221 */ /* 0x000fe20000010000 */
[----:B------:R-:W1:Y:S01]  /*3680*/  MUFU.EX2 R154, R154 ;  /* 0x0000009a009a7308 */ /* 0x000e620000000800 */
[----:B------:R-:W-:Y:S01]  /*3690*/  FFMA.FTZ R14, -R205, R205, 1 ;  /* 0x3f800000cd0e7423 */ /* 0x000fe200000101cd */
[----:B------:R-:W-:Y:S01]  /*36a0*/  FFMA.FTZ R140, -R204, R204, 1 ;  /* 0x3f800000cc8c7423 */ /* 0x000fe200000101cc */
[----:B----4-:R-:W-:Y:S01]  /*36b0*/  FMUL.FTZ R139, R17, R198 ;  /* 0x000000c6118b7220 */ /* 0x010fe20000410000 */
[----:B------:R-:W-:-:S04]  /*36c0*/  FMUL.FTZ R141, R23, R188 ;  /* 0x000000bc178d7220 */ /* 0x000fc80000410000 */
[----:B------:R-:W2:Y:S01]  /*36d0*/  MUFU.EX2 R11, R156 ;  /* 0x0000009c000b7308 */ /* 0x000ea20000000800 */
[----:B------:R-:W-:Y:S01]  /*36e0*/  FMUL.FTZ R14, R14, R139 ;  /* 0x0000008b0e0e7220 */ /* 0x000fe20000410000 */
[----:B------:R-:W-:Y:S01]  /*36f0*/  FMUL.FTZ R140, R140, R141 ;  /* 0x0000008d8c8c7220 */ /* 0x000fe20000410000 */
[----:B------:R-:W-:-:S05]  /*3700*/  FADD.FTZ R144, R144, -R10 ;  /* 0x8000000a90907221 */ /* 0x000fca0000010000 */
[----:B------:R-:W4:Y:S01]  /*3710*/  MUFU.EX2 R18, R210 ;  /* 0x000000d200127308 */ /* 0x000f220000000800 */
[----:B------:R-:W-:Y:S01]  /*3720*/  FADD.FTZ R139, R146, -R10 ;  /* 0x8000000a928b7221 */ /* 0x000fe20000010000 */
[----:B------:R-:W-:Y:S01]  /*3730*/  FFMA.FTZ R220, -R220, R220, 1 ;  /* 0x3f800000dcdc7423 */ /* 0x000fe200000101dc */
[----:B---3--:R-:W-:-:S05]  /*3740*/  FMUL.FTZ R141, R21, R142 ;  /* 0x0000008e158d7220 */ /* 0x008fca0000410000 */
[----:B------:R-:W3:Y:S01]  /*3750*/  MUFU.EX2 R19, R207 ;  /* 0x000000cf00137308 */ /* 0x000ee20000000800 */
[----:B------:R-:W-:Y:S01]  /*3760*/  FFMA.FTZ R195, -R195, R195, 1 ;  /* 0x3f800000c3c37423 */ /* 0x000fe200000101c3 */
[----:B-----5:R-:W-:-:S06]  /*3770*/  FMUL.FTZ R10, R128, R145 ;  /* 0x00000091800a7220 */ /* 0x020fcc0000410000 */
[----:B------:R-:W5:Y:S08]  /*3780*/  MUFU.EX2 R20, R209 ;  /* 0x000000d100147308 */ /* 0x000f700000000800 */
[----:B------:R-:W5:Y:S08]  /*3790*/  MUFU.EX2 R131, R131 ;  /* 0x0000008300837308 */ /* 0x000f700000000800 */
[----:B------:R-:W5:Y:S01]  /*37a0*/  MUFU.EX2 R134, R134 ;  /* 0x0000008600867308 */ /* 0x000f620000000800 */
[----:B------:R-:W-:Y:S01]  /*37b0*/  FMUL.FTZ R220, R220, R141 ;  /* 0x0000008ddcdc7220 */ /* 0x000fe20000410000 */
[----:B------:R-:W-:Y:S01]  /*37c0*/  FMUL.FTZ R195, R195, R10 ;  /* 0x0000000ac3c37220 */ /* 0x000fe20000410000 */
[--C-:B------:R-:W-:Y:S01]  /*37d0*/  FADD.FTZ R141, R150, -R6.reuse ;  /* 0x80000006968d7221 */ /* 0x100fe20000010000 */
[----:B------:R-:W-:Y:S01]  /*37e0*/  FADD.FTZ R10, R151, -R7 ;  /* 0x80000007970a7221 */ /* 0x000fe20000010000 */
[----:B------:R-:W-:Y:S01]  /*37f0*/  FFMA.FTZ R135, -R199, R199, 1 ;  /* 0x3f800000c7877423 */ /* 0x000fe200000101c7 */
[----:B------:R-:W-:Y:S01]  /*3800*/  FADD.FTZ R143, R143, -R15 ;  /* 0x8000000f8f8f7221 */ /* 0x000fe20000010000 */
[----:B------:R-:W-:Y:S01]  /*3810*/  FADD.FTZ R148, R148, -R6 ;  /* 0x8000000694947221 */ /* 0x000fe20000010000 */
[----:B------:R-:W-:Y:S01]  /*3820*/  FMUL.FTZ R233, R225, R230 ;  /* 0x000000e6e1e97220 */ /* 0x000fe20000410000 */
[----:B------:R-:W-:Y:S01]  /*3830*/  FMUL.FTZ R218, R226, R231 ;  /* 0x000000e7e2da7220 */ /* 0x000fe20000410000 */
[----:B------:R-:W-:Y:S01]  /*3840*/  FADD.FTZ R149, R149, -R7 ;  /* 0x8000000795957221 */ /* 0x000fe20000010000 */
[----:B-1----:R-:W-:Y:S01]  /*3850*/  FMUL.FTZ R6, R154, R141 ;  /* 0x0000008d9a067220 */ /* 0x002fe20000410000 */
[----:B------:R-:W-:Y:S01]  /*3860*/  FMUL.FTZ R219, R158, R219 ;  /* 0x000000db9edb7220 */ /* 0x000fe20000410000 */
[----:B--2---:R-:W-:Y:S01]  /*3870*/  FMUL.FTZ R141, R11, R10 ;  /* 0x0000000a0b8d7220 */ /* 0x004fe20000410000 */
[----:B------:R-:W-:Y:S01]  /*3880*/  FMUL.FTZ R135, R135, R196 ;  /* 0x000000c487877220 */ /* 0x000fe20000410000 */
[----:B------:R-:W-:-:S02]  /*3890*/  IMAD.U32 R10, RZ, RZ, UR5 ;  /* 0x00000005ff0a7e24 */ /* 0x000fc4000f8e00ff */
[----:B------:R-:W-:Y:S01]  /*38a0*/  FFMA.FTZ R196, -R202, R202, 1 ;  /* 0x3f800000cac47423 */ /* 0x000fe200000101ca */
[----:B------:R-:W-:Y:S01]  /*38b0*/  FFMA.FTZ R15, -R236, R236, 1 ;  /* 0x3f800000ec0f7423 */ /* 0x000fe200000101ec */
[----:B----4-:R-:W-:Y:S01]  /*38c0*/  FMUL.FTZ R188, R18, R143 ;  /* 0x0000008f12bc7220 */ /* 0x010fe20000410000 */
[----:B------:R-:W-:Y:S01]  /*38d0*/  FMUL.FTZ R190, R190, R233 ;  /* 0x000000e9bebe7220 */ /* 0x000fe20000410000 */
[----:B------:R-:W-:Y:S01]  /*38e0*/  FMUL.FTZ R191, R191, R218 ;  /* 0x000000dabfbf7220 */ /* 0x000fe20000410000 */
[----:B------:R-:W-:Y:S01]  /*38f0*/  FFMA.FTZ R235, -R235, R235, 1 ;  /* 0x3f800000ebeb7423 */ /* 0x000fe200000101eb */
[----:B------:R-:W-:Y:S01]  /*3900*/  FFMA.FTZ R234, -R234, R234, 1 ;  /* 0x3f800000eaea7423 */ /* 0x000fe200000101ea */
[----:B---3--:R-:W-:Y:S01]  /*3910*/  FMUL.FTZ R144, R19, R144 ;  /* 0x0000009013907220 */ /* 0x008fe20000410000 */
[----:B-----5:R-:W-:Y:S01]  /*3920*/  FMUL.FTZ R139, R20, R139 ;  /* 0x0000008b148b7220 */ /* 0x020fe20000410000 */
[----:B------:R-:W-:Y:S01]  /*3930*/  FFMA.FTZ R221, -R221, R221, 1 ;  /* 0x3f800000dddd7423 */ /* 0x000fe200000101dd */
[----:B------:R-:W-:Y:S01]  /*3940*/  FFMA.FTZ R223, -R223, R223, 1 ;  /* 0x3f800000dfdf7423 */ /* 0x000fe200000101df */
[----:B------:R-:W-:Y:S01]  /*3950*/  FFMA.FTZ R222, -R222, R222, 1 ;  /* 0x3f800000dede7423 */ /* 0x000fe200000101de */
[----:B------:R-:W-:Y:S01]  /*3960*/  FFMA.FTZ R224, -R224, R224, 1 ;  /* 0x3f800000e0e07423 */ /* 0x000fe200000101e0 */
[----:B------:R-:W-:Y:S01]  /*3970*/  FMUL.FTZ R148, R131, R148 ;  /* 0x0000009483947220 */ /* 0x000fe20000410000 */
[----:B------:R-:W-:Y:S01]  /*3980*/  FMUL.FTZ R149, R134, R149 ;  /* 0x0000009586957220 */ /* 0x000fe20000410000 */
[----:B------:R-:W-:Y:S01]  /*3990*/  FMUL.FTZ R214, R214, R219 ;  /* 0x000000dbd6d67220 */ /* 0x000fe20000410000 */
[----:B------:R-:W-:-:S02]  /*39a0*/  IMAD R10, R10, 0x2000, R232 ;  /* 0x000020000a0a7824 */ /* 0x000fc400078e02e8 */
[----:B------:R-:W-:Y:S01]  /*39b0*/  FMUL.FTZ R196, R196, R189 ;  /* 0x000000bdc4c47220 */ /* 0x000fe20000410000 */
[----:B------:R-:W-:Y:S01]  /*39c0*/  FMUL.FTZ R15, R15, R188 ;  /* 0x000000bc0f0f7220 */ /* 0x000fe20000410000 */
[----:B------:R-:W-:Y:S01]  /*39d0*/  FMUL.FTZ R144, R235, R144 ;  /* 0x00000090eb907220 */ /* 0x000fe20000410000 */
[----:B------:R-:W-:Y:S01]  /*39e0*/  FMUL.FTZ R139, R234, R139 ;  /* 0x0000008bea8b7220 */ /* 0x000fe20000410000 */
[----:B------:R-:W-:Y:S01]  /*39f0*/  FMUL.FTZ R146, R221, R148 ;  /* 0x00000094dd927220 */ /* 0x000fe20000410000 */
[----:B------:R-:W-:Y:S01]  /*3a00*/  FMUL.FTZ R6, R223, R6 ;  /* 0x00000006df067220 */ /* 0x000fe20000410000 */
[----:B------:R-:W-:Y:S01]  /*3a10*/  FMUL.FTZ R7, R222, R149 ;  /* 0x00000095de077220 */ /* 0x000fe20000410000 */
[----:B------:R-:W-:Y:S01]  /*3a20*/  FMUL.FTZ R141, R224, R141 ;  /* 0x0000008de08d7220 */ /* 0x000fe20000410000 */
[----:B------:R-:W-:Y:S01]  /*3a30*/  F2FP.F16.F32.PACK_AB R188, R191, R190 ;  /* 0x000000bebfbc723e */ /* 0x000fe200000000ff */
[----:B------:R-:W-:Y:S01]  /*3a40*/  IMAD R10, R10, 0x2, R237 ;  /* 0x000000020a0a7824 */ /* 0x000fe200078e02ed */
[----:B------:R-:W-:-:S02]  /*3a50*/  F2FP.F16.F32.PACK_AB R189, R193, R192 ;  /* 0x000000c0c1bd723e */ /* 0x000fc400000000ff */
[----:B------:R-:W-:Y:S02]  /*3a60*/  F2FP.F16.F32.PACK_AB R190, R215, R214 ;  /* 0x000000d6d7be723e */ /* 0x000fe400000000ff */
[----:B------:R-:W-:Y:S01]  /*3a70*/  F2FP.F16.F32.PACK_AB R191, R186, R157 ;  /* 0x0000009dbabf723e */ /* 0x000fe200000000ff */
[----:B------:R-:W-:Y:S01]  /*3a80*/  ULOP3.LUT UR8, UR8, 0x1000000, URZ, 0xfc, !UPT ;  /* 0x0100000008087892 */ /* 0x000fe2000f8efc3f */
[----:B------:R-:W-:Y:S02]  /*3a90*/  F2FP.F16.F32.PACK_AB R184, R129, R184 ;  /* 0x000000b881b8723e */ /* 0x000fe400000000ff */
        /* <DEDUP_REMOVED lines=10> */
[----:B------:R-:W-:Y:S01]  /*3b40*/  F2FP.F16.F32.PACK_AB R147, R141, R6 ;  /* 0x000000068d93723e */ /* 0x000fe200000000ff */
[----:B------:R1:W-:Y:S01]  /*3b50*/  STSM.16.MT88.4 [R10+0x1e800], R188 ;  /* 0x01e800bc0a007844 */ /* 0x0003e20000004200 */
[----:B------:R-:W-:Y:S01]  /*3b60*/  F2FP.F16.F32.PACK_AB R156, R226, R225 ;  /* 0x000000e1e29c723e */ /* 0x000fe200000000ff */
[----:B------:R-:W-:Y:S01]  /*3b70*/  UIMAD UR8, UR5, 0x300, UR8 ;  /* 0x00000300050878a4 */ /* 0x000fe2000f8e0208 */
[----:B------:R-:W-:Y:S01]  /*3b80*/  F2FP.F16.F32.PACK_AB R157, R155, R153 ;  /* 0x000000999b9d723e */ /* 0x000fe200000000ff */
[----:B------:R1:W-:Y:S01]  /*3b90*/  STSM.16.MT88.4 [R10+0x1f000], R184 ;  /* 0x01f000b80a007844 */ /* 0x0003e20000004200 */
[----:B------:R-:W-:Y:S02]  /*3ba0*/  F2FP.F16.F32.PACK_AB R158, R194, R158 ;  /* 0x0000009ec29e723e */ /* 0x000fe400000000ff */
[----:B------:R-:W-:Y:S01]  /*3bb0*/  F2FP.F16.F32.PACK_AB R159, R120, R159 ;  /* 0x0000009f789f723e */ /* 0x000fe200000000ff */
[----:B------:R1:W-:Y:S04]  /*3bc0*/  STSM.16.MT88.4 [R10+0x1f800], R148 ;  /* 0x01f800940a007844 */ /* 0x0003e80000004200 */
[----:B------:R1:W-:Y:S01]  /*3bd0*/  STSM.16.MT88.4 [R10+0x20000], R144 ;  /* 0x020000900a007844 */ /* 0x0003e20000004200 */
[----:B------:R-:W-:Y:S01]  /*3be0*/  WARPGROUP.ARRIVE ;  /* 0x00000000000079c5 */ /* 0x000fe20000000000 */
[----:B------:R-:W-:Y:S01]  /*3bf0*/  UMOV UR10, UR8 ;  /* 0x00000008000a7c82 */ /* 0x000fe20008000000 */
[----:B------:R-:W-:-:S04]  /*3c00*/  UMOV UR11, 0x80000020 ;  /* 0x80000020000b7882 */ /* 0x000fc80000000000 */
[----:B------:R-:W-:Y:S01]  /*3c10*/  HGMMA.64x96x16.F32 R72, R156, gdesc[UR8].tnspB, R72, gsb0 ;  /* 0x416000089c487df0 */ /* 0x000fe20008000848 */
[----:B------:R-:W-:Y:S02]  /*3c20*/  F2FP.F16.F32.PACK_AB R120, R8, R122 ;  /* 0x0000007a0878723e */ /* 0x000fe400000000ff */
[----:B------:R-:W-:Y:S01]  /*3c30*/  F2FP.F16.F32.PACK_AB R121, R123, R121 ;  /* 0x000000797b79723e */ /* 0x000fe200000000ff */
[----:B------:R-:W-:Y:S01]  /*3c40*/  UIADD3 UR10, UR8, 0x40, URZ ;  /* 0x00000040080a7890 */ /* 0x000fe2000fffe03f */
[----:B------:R-:W-:Y:S02]  /*3c50*/  F2FP.F16.F32.PACK_AB R122, R125, R9 ;  /* 0x000000097d7a723e */ /* 0x000fe400000000ff */
[----:B------:R-:W-:Y:S01]  /*3c60*/  F2FP.F16.F32.PACK_AB R123, R12, R124 ;  /* 0x0000007c0c7b723e */ /* 0x000fe200000000ff */
[----:B------:R-:W-:Y:S01]  /*3c70*/  UMOV UR11, 0x80000020 ;  /* 0x80000020000b7882 */ /* 0x000fe20000000000 */
[----:B------:R-:W-:Y:S02]  /*3c80*/  WARPGROUP.DEPBAR.LE gsb0, 0x0 ;  /* 0x00008000000079c5 */ /* 0x000fe40000010000 */
[----:B------:R-:W-:-:S06]  /*3c90*/  WARPGROUP.ARRIVE ;  /* 0x00000000000079c5 */ /* 0x000fcc0000000000 */
[----:B------:R-:W-:Y:S01]  /*3ca0*/  HGMMA.64x96x16.F32 R72, R120, gdesc[UR8].tnspB, R72, gsb0 ;  /* 0x4160000878487df0 */ /* 0x000fe20008000848 */
[----:B------:R-:W-:Y:S01]  /*3cb0*/  UIADD3 UR10, UR8, 0x80, URZ ;  /* 0x00000080080a7890 */ /* 0x000fe2000fffe03f */
[----:B------:R-:W-:Y:S01]  /*3cc0*/  UMOV UR11, 0x80000020 ;  /* 0x80000020000b7882 */ /* 0x000fe20000000000 */
[----:B------:R-:W-:Y:S01]  /*3cd0*/  VIADD R129, R237, 0x1e800 ;  /* 0x0001e800ed817836 */ /* 0x000fe20000000000 */
[----:B------:R-:W-:Y:S01]  /*3ce0*/  F2FP.F16.F32.PACK_AB R130, R134, R131 ;  /* 0x000000838682723e */ /* 0x000fe200000000ff */
[----:B------:R-:W-:Y:S01]  /*3cf0*/  UIADD3 UR12, UR8, 0xc0, URZ ;  /* 0x000000c0080c7890 */ /* 0x000fe2000fffe03f */
[----:B------:R-:W-:Y:S02]  /*3d00*/  F2FP.F16.F32.PACK_AB R128, R128, R19 ;  /* 0x000000138080723e */ /* 0x000fe400000000ff */
[----:B------:R-:W-:Y:S02]  /*3d10*/  R2UR UR9, R129 ;  /* 0x00000000810972ca */ /* 0x000fe400000e0000 */
[----:B------:R-:W-:-:S02]  /*3d20*/  F2FP.F16.F32.PACK_AB R129, R21, R20 ;  /* 0x000000141581723e */ /* 0x000fc400000000ff */
[----:B------:R-:W-:Y:S01]  /*3d30*/  F2FP.F16.F32.PACK_AB R131, R11, R154 ;  /* 0x0000009a0b83723e */ /* 0x000fe200000000ff */
[----:B------:R-:W-:Y:S02]  /*3d40*/  WARPGROUP.DEPBAR.LE gsb0, 0x0 ;  /* 0x00008000000079c5 */ /* 0x000fe40000010000 */
[----:B------:R-:W-:Y:S02]  /*3d50*/  F2FP.F16.F32.PACK_AB R120, R127, R126 ;  /* 0x0000007e7f78723e */ /* 0x000fe400000000ff */
[----:B------:R-:W-:Y:S02]  /*3d60*/  F2FP.F16.F32.PACK_AB R121, R152, R13 ;  /* 0x0000000d9879723e */ /* 0x000fe400000000ff */
[----:B------:R-:W-:Y:S02]  /*3d70*/  F2FP.F16.F32.PACK_AB R122, R23, R22 ;  /* 0x00000016177a723e */ /* 0x000fe400000000ff */
[----:B------:R-:W-:-:S04]  /*3d80*/  F2FP.F16.F32.PACK_AB R123, R18, R17 ;  /* 0x00000011127b723e */ /* 0x000fc800000000ff */
[----:B------:R-:W-:-:S06]  /*3d90*/  WARPGROUP.ARRIVE ;  /* 0x00000000000079c5 */ /* 0x000fcc0000000000 */
[----:B------:R-:W-:Y:S01]  /*3da0*/  HGMMA.64x96x16.F32 R72, R120, gdesc[UR8].tnspB, R72, gsb0 ;  /* 0x4160000878487df0 */ /* 0x000fe20008000848 */
[----:B------:R-:W-:Y:S01]  /*3db0*/  UMOV UR14, UR12 ;  /* 0x0000000c000e7c82 */ /* 0x000fe20008000000 */
[----:B------:R-:W-:Y:S01]  /*3dc0*/  UMOV UR15, 0x80000020 ;  /* 0x80000020000f7882 */ /* 0x000fe20000000000 */
[----:B------:R-:W-:Y:S02]  /*3dd0*/  WARPGROUP.DEPBAR.LE gsb0, 0x0 ;  /* 0x00008000000079c5 */ /* 0x000fe40000010000 */
[----:B------:R-:W-:-:S06]  /*3de0*/  WARPGROUP.ARRIVE ;  /* 0x00000000000079c5 */ /* 0x000fcc0000000000 */
[----:B------:R-:W-:Y:S01]  /*3df0*/  HGMMA.64x96x16.F32 R72, R128, gdesc[UR12].tnspB, R72, gsb0 ;  /* 0x4160000c80487df0 */ /* 0x000fe20008000848 */
[----:B------:R-:W-:-:S05]  /*3e00*/  IMAD R5, R16, 0x1000, R237 ;  /* 0x0000100010057824 */ /* 0x000fca00078e02ed */
[----:B------:R-:W-:Y:S01]  /*3e10*/  R2UR UR10, R5 ;  /* 0x00000000050a72ca */ /* 0x000fe200000e0000 */
[----:B------:R-:W-:-:S04]  /*3e20*/  USHF.R.U32.HI UR9, URZ, 0x4, UR9 ;  /* 0x000000043f097899 */ /* 0x000fc80008011609 */
[----:B------:R-:W-:-:S04]  /*3e30*/  ULOP3.LUT UR9, UR9, 0x3fff, URZ, 0xc0, !UPT ;  /* 0x00003fff09097892 */ /* 0x000fc8000f8ec03f */
[----:B------:R-:W-:-:S04]  /*3e40*/  ULOP3.LUT UR9, UR9, 0x10000, URZ, 0xfc, !UPT ;  /* 0x0001000009097892 */ /* 0x000fc8000f8efc3f */
[----:B------:R-:W-:Y:S02]  /*3e50*/  USHF.R.U32.HI UR10, URZ, 0x4, UR10 ;  /* 0x000000043f0a7899 */ /* 0x000fe4000801160a */
[----:B------:R-:W-:Y:S02]  /*3e60*/  ULEA UR8, UR5, UR9, 0xa ;  /* 0x0000000905087291 */ /* 0x000fe4000f8e503f */
[----:B------:R-:W-:Y:S01]  /*3e70*/  ULOP3.LUT UR10, UR10, 0x3fff, URZ, 0xc0, !UPT ;  /* 0x00003fff0a0a7892 */ /* 0x000fe2000f8ec03f */
[----:B------:R-:W-:Y:S01]  /*3e80*/  UMOV UR11, 0xc0000010 ;  /* 0xc0000010000b7882 */ /* 0x000fe20000000000 */
        /* <DEDUP_REMOVED lines=11> */
[----:B------:R-:W-:Y:S01]  /*3f40*/  UIADD3 UR20, UR10, 0x200, URZ ;  /* 0x000002000a147890 */ /* 0x000fe2000fffe03f */
[----:B------:R-:W-:Y:S01]  /*3f50*/  UMOV UR12, UR8 ;  /* 0x00000008000c7c82 */ /* 0x000fe20008000000 */
[----:B------:R-:W-:Y:S01]  /*3f60*/  UMOV UR13, UR9 ;  /* 0x00000009000d7c82 */ /* 0x000fe20008000000 */
[----:B------:R-:W-:-:S04]  /*3f70*/  UMOV UR15, 0xc0000010 ;  /* 0xc0000010000f7882 */ /* 0x000fc80000000000 */
[----:B------:R-:W-:Y:S01]  /*3f80*/  UMOV UR14, UR20 ;  /* 0x00000014000e7c82 */ /* 0x000fe20008000000 */
[----:B------:R-:W-:Y:S02]  /*3f90*/  WARPGROUP.DEPBAR.LE gsb0, 0x0 ;  /* 0x00008000000079c5 */ /* 0x000fe40000010000 */
        /* <DEDUP_REMOVED lines=17> */
[----:B------:R-:W-:Y:S01]  /*40b0*/  UIADD3 UR9, UR10, 0x220, URZ ;  /* 0x000002200a097890 */ /* 0x000fe2000fffe03f */
[----:B------:R-:W-:-:S06]  /*40c0*/  UMOV UR15, 0xc0000010 ;  /* 0xc0000010000f7882 */ /* 0x000fcc0000000000 */
[----:B------:R-:W-:Y:S01]  /*40d0*/  UMOV UR14, UR9 ;  /* 0x00000009000e7c82 */ /* 0x000fe20008000000 */
        /* <DEDUP_REMOVED lines=105> */
[----:B------:R-:W-:Y:S02]  /*4770*/  UIADD3 UR8, UR8, 0x206, URZ ;  /* 0x0000020608087890 */ /* 0x000fe4000fffe03f */
[----:B------:R-:W-:Y:S02]  /*4780*/  UIADD3 UR12, UR10, 0x2e0, URZ ;  /* 0x000002e00a0c7890 */ /* 0x000fe4000fffe03f */
[----:B------:R-:W-:Y:S01]  /*4790*/  UIADD3 UR13, UR10, 0x4e0, URZ ;  /* 0x000004e00a0d7890 */ /* 0x000fe2000fffe03f */
[----:B------:R-:W-:Y:S02]  /*47a0*/  UMOV UR11, 0xc0000010 ;  /* 0xc0000010000b7882 */ /* 0x000fe40000000000 */
[----:B------:R-:W-:Y:S01]  /*47b0*/  UMOV UR10, UR9 ;  /* 0x00000009000a7c82 */ /* 0x000fe20008000000 */
[----:B------:R-:W-:Y:S01]  /*47c0*/  UMOV UR9, 0x40000040 ;  /* 0x4000004000097882 */ /* 0x000fe20000000000 */
[----:B------:R-:W-:-:S02]  /*47d0*/  WARPGROUP.DEPBAR.LE gsb0, 0x0 ;  /* 0x00008000000079c5 */ /* 0x000fc40000010000 */
        /* <DEDUP_REMOVED lines=15> */
.L_x_1040:
[----:B------:R-:W-:Y:S01]  /*48d0*/  UIADD3 UR8, UR6, 0x26840, URZ ;  /* 0x0002684006087890 */ /* 0x000fe2000fffe03f */
[----:B------:R-:W1:Y:S01]  /*48e0*/  S2R R5, SR_TID.X ;  /* 0x0000000000057919 */ /* 0x000e620000002100 */
[----:B------:R-:W-:Y:S02]  /*48f0*/  ULOP3.LUT UR10, UR7, 0x1000000, URZ, 0xfc, !UPT ;  /* 0x01000000070a7892 */ /* 0x000fe4000f8efc3f */
        /* <DEDUP_REMOVED lines=12> */
[----:B-1----:R-:W-:-:S05]  /*49c0*/  SHF.R.U32.HI R5, RZ, 0x7, R5 ;  /* 0x00000007ff057819 */ /* 0x002fca0000011605 */
[C---:B------:R-:W-:Y:S02]  /*49d0*/  VIADD R6, R5.reuse, 0x9 ;  /* 0x0000000905067836 */ /* 0x040fe40000000000 */
[----:B------:R-:W-:Y:S01]  /*49e0*/  VIADD R5, R5, 0xc ;  /* 0x0000000c05057836 */ /* 0x000fe20000000000 */
        /* <DEDUP_REMOVED lines=28> */
.L_x_1041:
        /* <DEDUP_REMOVED lines=62> */
.L_x_1023:
[----:B------:R-:W-:Y:S05]  /*4f90*/  @P0 BRA `(.L_x_1043) ;  /* 0x0000000c00980947 */ /* 0x000fea0003800000 */
[----:B------:R-:W2:Y:S01]  /*4fa0*/  S2UR UR4, SR_CgaCtaId ;  /* 0x00000000000479c3 */ /* 0x000ea20000008800 */
[----:B------:R-:W-:Y:S02]  /*4fb0*/  UMOV UR37, 0x400 ;  /* 0x0000040000257882 */ /* 0x000fe40000000000 */
[----:B--2---:R-:W-:-:S06]  /*4fc0*/  ULEA UR37, UR4, UR37, 0x18 ;  /* 0x0000002504257291 */ /* 0x004fcc000f8ec03f */
[----:B------:R-:W-:-:S05]  /*4fd0*/  IMAD.U32 R16, RZ, RZ, UR37 ;  /* 0x00000025ff107e24 */ /* 0x000fca000f8e00ff */
        /* <DEDUP_REMOVED lines=18> */
.L_x_1044:
[----:B------:R-:W-:-:S06]  /*5100*/  UIADD3 UR4, UR37, 0x6000, URZ ;  /* 0x0000600025047890 */ /* 0x000fcc000fffe03f */
        /* <DEDUP_REMOVED lines=19> */
.L_x_1045:
        /* <DEDUP_REMOVED lines=18> */
.L_x_1046:
        /* <DEDUP_REMOVED lines=18> */
.L_x_1047:
[----:B------:R-:W2:Y:S01]  /*5480*/  S2R R0, SR_TID.X ;  /* 0x0000000000007919 */ /* 0x000ea20000002100 */
        /* <DEDUP_REMOVED lines=15> */
[----:B--2---:R-:W-:Y:S01]  /*5580*/  VIADD R0, R0, 0xffffff80 ;  /* 0xffffff8000007836 */ /* 0x004fe20000000000 */
[----:B------:R-:W-:Y:S02]  /*5590*/  F2FP.F16.F32.PACK_AB R97, R99, R98 ;  /* 0x000000626361723e */ /* 0x000fe400000000ff */
[----:B------:R-:W-:-:S02]  /*55a0*/  F2FP.F16.F32.PACK_AB R104, R105, R104 ;  /* 0x000000686968723e */ /* 0x000fc400000000ff */
[----:B------:R-:W-:Y:S02]  /*55b0*/  SHF.R.S32.HI R3, RZ, 0x1f, R0 ;  /* 0x0000001fff037819 */ /* 0x000fe40000011400 */
[----:B------:R-:W-:Y:S02]  /*55c0*/  F2FP.F16.F32.PACK_AB R98, R101, R100 ;  /* 0x000000646562723e */ /* 0x000fe400000000ff */
[CC--:B------:R-:W-:Y:S02]  /*55d0*/  LEA.HI R2, R3.reuse, R0.reuse, RZ, 0x4 ;  /* 0x0000000003027211 */ /* 0x0c0fe400078f20ff */
[----:B------:R-:W-:Y:S02]  /*55e0*/  LEA.HI R3, R3, R0, RZ, 0x5 ;  /* 0x0000000003037211 */ /* 0x000fe400078f28ff */
[----:B-1----:R-:W-:Y:S02]  /*55f0*/  LOP3.LUT R5, R2, 0xfffffff0, RZ, 0xc0, !PT ;  /* 0xfffffff002057812 */ /* 0x002fe400078ec0ff */
[----:B------:R-:W-:-:S02]  /*5600*/  SHF.R.S32.HI R9, RZ, 0x5, R3 ;  /* 0x00000005ff097819 */ /* 0x000fc40000011403 */
[----:B------:R-:W-:Y:S01]  /*5610*/  F2FP.F16.F32.PACK_AB R99, R103, R102 ;  /* 0x000000666763723e */ /* 0x000fe200000000ff */
[----:B------:R-:W-:Y:S01]  /*5620*/  IMAD.IADD R5, R0, 0x1, -R5 ;  /* 0x0000000100057824 */ /* 0x000fe200078e0a05 */
[----:B------:R-:W-:Y:S02]  /*5630*/  SHF.R.S32.HI R0, RZ, 0x4, R2 ;  /* 0x00000004ff007819 */ /* 0x000fe40000011402 */
[----:B------:R-:W-:Y:S02]  /*5640*/  F2FP.F16.F32.PACK_AB R105, R107, R106 ;  /* 0x0000006a6b69723e */ /* 0x000fe400000000ff */
[----:B------:R-:W-:Y:S01]  /*5650*/  LEA.HI R4, R5, R5, RZ, 0x1 ;  /* 0x0000000505047211 */ /* 0x000fe200078f08ff */
[----:B------:R-:W-:Y:S01]  /*5660*/  IMAD.SHL.U32 R0, R0, 0x8, RZ ;  /* 0x0000000800007824 */ /* 0x000fe200078e00ff */
[----:B------:R-:W-:Y:S02]  /*5670*/  SHF.R.S32.HI R8, RZ, 0x1f, R5 ;  /* 0x0000001fff087819 */ /* 0x000fe40000011405 */
[----:B------:R-:W-:-:S02]  /*5680*/  SHF.R.S32.HI R6, RZ, 0x1, R4 ;  /* 0x00000001ff067819 */ /* 0x000fc40000011404 */
[----:B------:R-:W-:Y:S02]  /*5690*/  SHF.R.S32.HI R7, RZ, 0x1f, R4 ;  /* 0x0000001fff077819 */ /* 0x000fe40000011404 */
[----:B------:R-:W-:Y:S02]  /*56a0*/  LEA.HI R8, R8, R5, RZ, 0x3 ;  /* 0x0000000508087211 */ /* 0x000fe400078f18ff */
[----:B------:R-:W-:Y:S02]  /*56b0*/  LEA.HI R7, R7, R6, RZ, 0x2 ;  /* 0x0000000607077211 */ /* 0x000fe400078f10ff */
[----:B------:R-:W-:Y:S01]  /*56c0*/  LOP3.LUT R4, R4, 0x3fffffe, RZ, 0xc0, !PT ;  /* 0x03fffffe04047812 */ /* 0x000fe200078ec0ff */
[----:B------:R-:W-:Y:S01]  /*56d0*/  IMAD.SHL.U32 R8, R8, 0x20, RZ ;  /* 0x0000002008087824 */ /* 0x000fe200078e00ff */
[----:B------:R-:W-:Y:S02]  /*56e0*/  LOP3.LUT R7, R7, 0xfffffffc, RZ, 0xc0, !PT ;  /* 0xfffffffc07077812 */ /* 0x000fe400078ec0ff */
[----:B------:R-:W-:Y:S01]  /*56f0*/  F2FP.F16.F32.PACK_AB R112, R113, R112 ;  /* 0x000000707170723e */ /* 0x000fe200000000ff */
[----:B------:R-:W-:Y:S01]  /*5700*/  IMAD.IADD R4, R5, 0x1, -R4 ;  /* 0x0000000105047824 */ /* 0x000fe200078e0a04 */
[----:B------:R-:W-:Y:S01]  /*5710*/  LOP3.LUT R8, R8, 0x7fffff00, RZ, 0xc0, !PT ;  /* 0x7fffff0008087812 */ /* 0x000fe200078ec0ff */
[----:B------:R-:W-:Y:S01]  /*5720*/  IMAD.IADD R7, R6, 0x1, -R7 ;  /* 0x0000000106077824 */ /* 0x000fe200078e0a07 */
[----:B------:R-:W-:-:S02]  /*5730*/  F2FP.F16.F32.PACK_AB R106, R109, R108 ;  /* 0x0000006c6d6a723e */ /* 0x000fc400000000ff */
[----:B------:R-:W-:Y:S01]  /*5740*/  F2FP.F16.F32.PACK_AB R107, R111, R110 ;  /* 0x0000006e6f6b723e */ /* 0x000fe200000000ff */
[C---:B------:R-:W-:Y:S01]  /*5750*/  IMAD.SHL.U32 R2, R7.reuse, 0x40, RZ ;  /* 0x0000004007027824 */ /* 0x040fe200078e00ff */
[----:B------:R-:W-:Y:S01]  /*5760*/  LOP3.LUT P0, RZ, R7, 0x2, RZ, 0xc0, !PT ;  /* 0x0000000207ff7812 */ /* 0x000fe2000780c0ff */
[----:B------:R-:W-:Y:S01]  /*5770*/  IMAD R5, R9, 0x200, R8 ;  /* 0x0000020009057824 */ /* 0x000fe200078e0208 */
[----:B------:R-:W-:Y:S02]  /*5780*/  F2FP.F16.F32.PACK_AB R113, R115, R114 ;  /* 0x000000727371723e */ /* 0x000fe400000000ff */
[----:B------:R-:W-:Y:S01]  /*5790*/  LOP3.LUT R3, R2, 0xc0, RZ, 0xc0, !PT ;  /* 0x000000c002037812 */ /* 0x000fe200078ec0ff */
[----:B------:R-:W-:Y:S01]  /*57a0*/  IMAD R5, R4, 0x20, R5 ;  /* 0x0000002004057824 */ /* 0x000fe200078e0205 */
[----:B------:R-:W-:Y:S01]  /*57b0*/  F2FP.F16.F32.PACK_AB R24, R25, R24 ;  /* 0x000000181918723e */ /* 0x000fe200000000ff */
[----:B------:R-:W-:Y:S01]  /*57c0*/  IMAD.MOV.U32 R2, RZ, RZ, 0x20 ;  /* 0x00000020ff027424 */ /* 0x000fe200078e00ff */
[----:B------:R-:W-:-:S02]  /*57d0*/  LOP3.LUT R0, R3, 0x8, R0, 0xf8, !PT ;  /* 0x0000000803007812 */ /* 0x000fc400078ef800 */
[----:B------:R-:W-:Y:S02]  /*57e0*/  SHF.R.U32.HI R3, RZ, 0x3, R3 ;  /* 0x00000003ff037819 */ /* 0x000fe40000011603 */
[----:B------:R-:W-:Y:S02]  /*57f0*/  F2FP.F16.F32.PACK_AB R114, R117, R116 ;  /* 0x000000747572723e */ /* 0x000fe400000000ff */
[----:B------:R-:W-:Y:S02]  /*5800*/  LOP3.LUT R0, R0, R3, RZ, 0x3c, !PT ;  /* 0x0000000300007212 */ /* 0x000fe400078e3cff */
[----:B------:R-:W-:Y:S02]  /*5810*/  SEL R3, R2, 0xffffffe0, !P0 ;  /* 0xffffffe002037807 */ /* 0x000fe40004000000 */
[----:B------:R-:W-:Y:S01]  /*5820*/  F2FP.F16.F32.PACK_AB R115, R119, R118 ;  /* 0x000000767773723e */ /* 0x000fe200000000ff */
[----:B------:R-:W-:Y:S01]  /*5830*/  IMAD.IADD R0, R5, 0x1, R0 ;  /* 0x0000000105007824 */ /* 0x000fe200078e0200 */
[----:B------:R-:W-:-:S02]  /*5840*/  F2FP.F16.F32.PACK_AB R25, R27, R26 ;  /* 0x0000001a1b19723e */ /* 0x000fc400000000ff */
[----:B------:R-:W-:Y:S02]  /*5850*/  F2FP.F16.F32.PACK_AB R32, R33, R32 ;  /* 0x000000202120723e */ /* 0x000fe400000000ff */
[----:B------:R-:W-:Y:S02]  /*5860*/  LEA R0, R0, UR37, 0x1 ;  /* 0x0000002500007c11 */ /* 0x000fe4000f8e08ff */
[----:B------:R-:W-:Y:S02]  /*5870*/  F2FP.F16.F32.PACK_AB R26, R29, R28 ;  /* 0x0000001c1d1a723e */ /* 0x000fe400000000ff */
[----:B------:R-:W-:Y:S01]  /*5880*/  IADD3 R2, R3, 0x6000, R0 ;  /* 0x0000600003027810 */ /* 0x000fe20007ffe000 */
[----:B------:R-:W-:Y:S01]  /*5890*/  STSM.16.M88.4 [R0+0x6000], R72 ;  /* 0x0060004800007844 */ /* 0x000fe20000000200 */
[----:B------:R-:W-:Y:S02]  /*58a0*/  F2FP.F16.F32.PACK_AB R27, R31, R30 ;  /* 0x0000001e1f1b723e */ /* 0x000fe400000000ff */
[----:B------:R-:W-:Y:S01]  /*58b0*/  F2FP.F16.F32.PACK_AB R33, R35, R34 ;  /* 0x000000222321723e */ /* 0x000fe200000000ff */
[----:B------:R-:W1:Y:S01]  /*58c0*/  SHFL.IDX PT, R3, R9, RZ, 0x1f ;  /* 0x00001fff09037589 */ /* 0x000e6200000e0000 */
[----:B------:R-:W-:-:S02]  /*58d0*/  F2FP.F16.F32.PACK_AB R40, R41, R40 ;  /* 0x000000282928723e */ /* 0x000fc400000000ff */
[----:B------:R-:W-:Y:S01]  /*58e0*/  F2FP.F16.F32.PACK_AB R34, R37, R36 ;  /* 0x000000242522723e */ /* 0x000fe200000000ff */
[----:B------:R2:W-:Y:S01]  /*58f0*/  STSM.16.M88.4 [R2], R80 ;  /* 0x0000005002007844 */ /* 0x0005e20000000200 */
[----:B------:R-:W-:Y:S02]  /*5900*/  F2FP.F16.F32.PACK_AB R35, R39, R38 ;  /* 0x000000262723723e */ /* 0x000fe400000000ff */
[----:B------:R-:W-:Y:S01]  /*5910*/  F2FP.F16.F32.PACK_AB R41, R43, R42 ;  /* 0x0000002a2b29723e */ /* 0x000fe200000000ff */
[----:B------:R2:W-:Y:S01]  /*5920*/  STSM.16.M88.4 [R0+0x8000], R88 ;  /* 0x0080005800007844 */ /* 0x0005e20000000200 */
[----:B------:R-:W-:Y:S02]  /*5930*/  F2FP.F16.F32.PACK_AB R48, R49, R48 ;  /* 0x000000303130723e */ /* 0x000fe400000000ff */
[----:B------:R-:W-:Y:S01]  /*5940*/  F2FP.F16.F32.PACK_AB R42, R45, R44 ;  /* 0x0000002c2d2a723e */ /* 0x000fe200000000ff */
[----:B------:R2:W-:Y:S01]  /*5950*/  STSM.16.M88.4 [R2+0x2000], R96 ;  /* 0x0020006002007844 */ /* 0x0005e20000000200 */
[----:B------:R-:W-:-:S02]  /*5960*/  F2FP.F16.F32.PACK_AB R43, R47, R46 ;  /* 0x0000002e2f2b723e */ /* 0x000fc400000000ff */
[----:B------:R-:W-:Y:S01]  /*5970*/  F2FP.F16.F32.PACK_AB R49, R51, R50 ;  /* 0x000000323331723e */ /* 0x000fe200000000ff */
[----:B------:R2:W-:Y:S01]  /*5980*/  STSM.16.M88.4 [R0+0xa000], R104 ;  /* 0x00a0006800007844 */ /* 0x0005e20000000200 */
[----:B------:R-:W-:Y:S02]  /*5990*/  F2FP.F16.F32.PACK_AB R56, R57, R56 ;  /* 0x000000383938723e */ /* 0x000fe400000000ff */
[----:B------:R-:W-:Y:S01]  /*59a0*/  F2FP.F16.F32.PACK_AB R50, R53, R52 ;  /* 0x000000343532723e */ /* 0x000fe200000000ff */
[----:B------:R2:W-:Y:S01]  /*59b0*/  STSM.16.M88.4 [R2+0x4000], R112 ;  /* 0x0040007002007844 */ /* 0x0005e20000000200 */
[----:B------:R-:W-:Y:S02]  /*59c0*/  F2FP.F16.F32.PACK_AB R51, R55, R54 ;  /* 0x000000363733723e */ /* 0x000fe400000000ff */
[----:B------:R-:W-:Y:S01]  /*59d0*/  F2FP.F16.F32.PACK_AB R57, R59, R58 ;  /* 0x0000003a3b39723e */ /* 0x000fe200000000ff */
[----:B------:R2:W-:Y:S01]  /*59e0*/  STSM.16.M88.4 [R0], R24 ;  /* 0x0000001800007844 */ /* 0x0005e20000000200 */
[----:B------:R-:W-:-:S02]  /*59f0*/  F2FP.F16.F32.PACK_AB R64, R65, R64 ;  /* 0x000000404140723e */ /* 0x000fc400000000ff */
[----:B------:R-:W-:Y:S01]  /*5a00*/  F2FP.F16.F32.PACK_AB R58, R61, R60 ;  /* 0x0000003c3d3a723e */ /* 0x000fe200000000ff */
[----:B------:R2:W-:Y:S01]  /*5a10*/  STSM.16.M88.4 [R2+-0x6000], R32 ;  /* 0xffa0002002007844 */ /* 0x0005e20000000200 */
[----:B------:R-:W-:Y:S02]  /*5a20*/  F2FP.F16.F32.PACK_AB R59, R63, R62 ;  /* 0x0000003e3f3b723e */ /* 0x000fe400000000ff */
[----:B------:R-:W-:Y:S01]  /*5a30*/  F2FP.F16.F32.PACK_AB R65, R67, R66 ;  /* 0x000000424341723e */ /* 0x000fe200000000ff */
[----:B------:R2:W-:Y:S01]  /*5a40*/  STSM.16.M88.4 [R0+0x2000], R40 ;  /* 0x0020002800007844 */ /* 0x0005e20000000200 */
[----:B------:R-:W-:Y:S02]  /*5a50*/  F2FP.F16.F32.PACK_AB R66, R69, R68 ;  /* 0x000000444542723e */ /* 0x000fe400000000ff */
[----:B------:R-:W-:Y:S01]  /*5a60*/  F2FP.F16.F32.PACK_AB R67, R71, R70 ;  /* 0x000000464743723e */ /* 0x000fe200000000ff */
[----:B------:R2:W-:Y:S01]  /*5a70*/  STSM.16.M88.4 [R2+-0x4000], R48 ;  /* 0xffc0003002007844 */ /* 0x0005e20000000200 */
[----:B-1----:R-:W-:-:S03]  /*5a80*/  ISETP.NE.AND P0, PT, R3, 0x7, PT ;  /* 0x000000070300780c */ /* 0x002fc60003f05270 */
[----:B------:R2:W-:Y:S04]  /*5a90*/  STSM.16.M88.4 [R0+0x4000], R56 ;  /* 0x0040003800007844 */ /* 0x0005e80000000200 */
[----:B------:R2:W-:Y:S01]  /*5aa0*/  STSM.16.M88.4 [R2+-0x2000], R64 ;  /* 0xffe0004002007844 */ /* 0x0005e20000000200 */
        /* <DEDUP_REMOVED lines=12> */
[----:B------:R-:W-:Y:S01]  /*5b70*/  ULDC.64 UR6, c[0x0][0x198] ;  /* 0x0000660000067ab9 */ /* 0x000fe20000000a00 */
[----:B------:R-:W-:Y:S02]  /*5b80*/  UIADD3 UR8, UR37, 0x6000, URZ ;  /* 0x0000600025087890 */ /* 0x000fe4000fffe03f */
[----:B------:R-:W-:Y:S02]  /*5b90*/  UIADD3 UR4, UP0, UR6, 0x770, URZ ;  /* 0x0000077006047890 */ /* 0x000fe4000ff1e03f */
[----:B------:R-:W-:Y:S02]  /*5ba0*/  UIADD3 UR40, UR37, 0x8000, URZ ;  /* 0x0000800025287890 */ /* 0x000fe4000fffe03f */
[----:B------:R-:W3:Y:S01]  /*5bb0*/  S2UR UR11, SR_CTAID.Y ;  /* 0x00000000000b79c3 */ /* 0x000ee20000002600 */
[----:B------:R-:W-:Y:S02]  /*5bc0*/  UIADD3.X UR5, URZ, UR7, URZ, UP0, !UPT ;  /* 0x000000073f057290 */ /* 0x000fe400087fe43f */
[----:B------:R-:W-:-:S02]  /*5bd0*/  UIADD3 UR6, UP0, UR6, 0x670, URZ ;  /* 0x0000067006067890 */ /* 0x000fc4000ff1e03f */
[----:B------:R-:W-:Y:S02]  /*5be0*/  UIADD3 UR32, UR37, 0xa000, URZ ;  /* 0x0000a00025207890 */ /* 0x000fe4000fffe03f */
[----:B------:R-:W-:Y:S01]  /*5bf0*/  UIADD3.X UR7, URZ, UR7, URZ, UP0, !UPT ;  /* 0x000000073f077290 */ /* 0x000fe200087fe43f */
[----:B------:R-:W4:Y:S01]  /*5c00*/  S2UR UR12, SR_CTAID.Z ;  /* 0x00000000000c79c3 */ /* 0x000f220000002700 */
[----:B------:R-:W-:Y:S02]  /*5c10*/  UIADD3 UR24, UR37, 0x2000, URZ ;  /* 0x0000200025187890 */ /* 0x000fe4000fffe03f */
[----:B------:R-:W-:Y:S01]  /*5c20*/  UIADD3 UR16, UR37, 0x4000, URZ ;  /* 0x0000400025107890 */ /* 0x000fe2000fffe03f */
[----:B------:R-:W-:Y:S01]  /*5c30*/  UMOV UR9, URZ ;  /* 0x0000003f00097c82 */ /* 0x000fe20008000000 */
[----:B------:R-:W-:Y:S01]  /*5c40*/  UMOV UR41, 0x20 ;  /* 0x0000002000297882 */ /* 0x000fe20000000000 */
[----:B------:R-:W-:Y:S01]  /*5c50*/  UMOV UR33, 0x40 ;  /* 0x0000004000217882 */ /* 0x000fe20000000000 */
[----:B-1----:R-:W-:Y:S01]  /*5c60*/  USHF.L.U32 UR10, UR10, 0x7, URZ ;  /* 0x000000070a0a7899 */ /* 0x002fe2000800063f */
[----:B------:R-:W-:Y:S01]  /*5c70*/  UMOV UR25, 0x20 ;  /* 0x0000002000197882 */ /* 0x000fe20000000000 */
[----:B------:R-:W-:-:S05]  /*5c80*/  UMOV UR17, 0x40 ;  /* 0x0000004000117882 */ /* 0x000fca0000000000 */
[----:B------:R-:W-:Y:S01]  /*5c90*/  UMOV UR42, UR10 ;  /* 0x0000000a002a7c82 */ /* 0x000fe20008000000 */
[----:B---3--:R-:W-:Y:S01]  /*5ca0*/  UMOV UR43, UR11 ;  /* 0x0000000b002b7c82 */ /* 0x008fe20008000000 */
[----:B------:R-:W-:Y:S01]  /*5cb0*/  UMOV UR35, UR11 ;  /* 0x0000000b00237c82 */ /* 0x000fe20008000000 */
[----:B------:R-:W-:Y:S01]  /*5cc0*/  UMOV UR34, UR10 ;  /* 0x0000000a00227c82 */ /* 0x000fe20008000000 */
[----:B------:R-:W-:Y:S01]  /*5cd0*/  UMOV UR27, UR11 ;  /* 0x0000000b001b7c82 */ /* 0x000fe20008000000 */
[----:B------:R-:W-:Y:S01]  /*5ce0*/  UMOV UR26, UR10 ;  /* 0x0000000a001a7c82 */ /* 0x000fe20008000000 */
[----:B------:R-:W-:Y:S01]  /*5cf0*/  UMOV UR19, UR11 ;  /* 0x0000000b00137c82 */ /* 0x000fe20008000000 */
[----:B------:R-:W-:Y:S01]  /*5d00*/  UMOV UR18, UR10 ;  /* 0x0000000a00127c82 */ /* 0x000fe20008000000 */
[----:B----4-:R-:W-:Y:S01]  /*5d10*/  UMOV UR44, UR12 ;  /* 0x0000000c002c7c82 */ /* 0x010fe20008000000 */
[----:B------:R1:W-:Y:S01]  /*5d20*/  UTMASTG.4D [UR8], [UR4] ;  /* 0x00000008040073b5 */ /* 0x0003e20008018000 */
[----:B------:R-:W-:Y:S01]  /*5d30*/  UMOV UR36, UR12 ;  /* 0x0000000c00247c82 */ /* 0x000fe20008000000 */
        /* <DEDUP_REMOVED lines=9> */
.L_x_1049:
[----:B------:R-:W-:Y:S05]  /*5dd0*/  BSYNC B0 ;  /* 0x0000000000007941 */ /* 0x000fea0003800000 */
.L_x_1048:
[----:B------:R-:W-:-:S04]  /*5de0*/  DEPBAR.LE SB0, 0x0 ;  /* 0x000080000000791a */ /* 0x000fc80000000000 */
[----:B------:R-:W-:Y:S05]  /*5df0*/  EXIT ;  /* 0x000000000000794d */ /* 0x000fea0003800000 */
.L_x_1043:
[----:B------:R-:W2:Y:S01]  /*5e00*/  S2R R0, SR_TID.X ;  /* 0x0000000000007919 */ /* 0x000ea20000002100 */
[----:B------:R-:W3:Y:S01]  /*5e10*/  S2UR UR12, SR_CTAID.Y ;  /* 0x00000000000c79c3 */ /* 0x000ee20000002600 */
[----:B------:R-:W-:Y:S01]  /*5e20*/  ULDC.64 UR4, c[0x0][0x208] ;  /* 0x0000820000047ab9 */ /* 0x000fe20000000a00 */
[----:B------:R-:W-:Y:S01]  /*5e30*/  BSSY B0, `(.L_x_1050) ;  /* 0x000003b000007945 */ /* 0x000fe20003800000 */
[----:B------:R-:W4:Y:S05]  /*5e40*/  S2R R19, SR_CTAID.X ;  /* 0x0000000000137919 */ /* 0x000f2a0000002500 */
[----:B-1----:R-:W1:Y:S08]  /*5e50*/  LDC.64 R4, c[0x0][0x820] ;  /* 0x00020800ff047b82 */ /* 0x002e700000000a00 */
[----:B------:R-:W5:Y:S08]  /*5e60*/  LDC R12, c[0x0][0x808] ;  /* 0x00020200ff0c7b82 */ /* 0x000f700000000800 */
[----:B------:R-:W4:Y:S01]  /*5e70*/  LDC.64 R10, c[0x0][0x850] ;  /* 0x00021400ff0a7b82 */ /* 0x000f220000000a00 */
[----:B---3--:R-:W-:Y:S01]  /*5e80*/  USHF.R.S32.HI UR7, URZ, 0x1f, UR12 ;  /* 0x0000001f3f077899 */ /* 0x008fe2000801140c */
[----:B--2---:R-:W-:-:S06]  /*5e90*/  VIADD R3, R0, 0xffffff80 ;  /* 0xffffff8000037836 */ /* 0x004fcc0000000000 */
[----:B------:R-:W2:Y:S01]  /*5ea0*/  S2UR UR9, SR_CTAID.Z ;  /* 0x00000000000979c3 */ /* 0x000ea20000002700 */
[----:B------:R-:W-:-:S04]  /*5eb0*/  SHF.R.S32.HI R2, RZ, 0x1f, R3 ;  /* 0x0000001fff027819 */ /* 0x000fc80000011403 */
[----:B------:R-:W-:-:S03]  /*5ec0*/  LEA.HI R2, R2, R3, RZ, 0x2 ;  /* 0x0000000302027211 */ /* 0x000fc600078f10ff */
[----:B------:R-:W3:Y:S01]  /*5ed0*/  LDC.64 R16, c[0x0][0x828] ;  /* 0x00020a00ff107b82 */ /* 0x000ee20000000a00 */
[----:B------:R-:W-:Y:S02]  /*5ee0*/  LOP3.LUT R0, R2, 0x1ffffffc, RZ, 0xc0, !PT ;  /* 0x1ffffffc02007812 */ /* 0x000fe400078ec0ff */
[----:B------:R-:W-:-:S03]  /*5ef0*/  SHF.R.S32.HI R2, RZ, 0x2, R2 ;  /* 0x00000002ff027819 */ /* 0x000fc60000011402 */
[----:B------:R-:W-:Y:S02]  /*5f00*/  IMAD.IADD R0, R3, 0x1, -R0 ;  /* 0x0000000103007824 */ /* 0x000fe400078e0a00 */
[----:B------:R-:W3:Y:S01]  /*5f10*/  LDC.64 R14, c[0x0][0x858] ;  /* 0x00021600ff0e7b82 */ /* 0x000ee20000000a00 */
[----:B------:R-:W-:Y:S01]  /*5f20*/  SHF.R.S32.HI R3, RZ, 0x1f, R2 ;  /* 0x0000001fff037819 */ /* 0x000fe20000011402 */
[----:B------:R-:W-:Y:S02]  /*5f30*/  IMAD.SHL.U32 R8, R0, 0x8, RZ ;  /* 0x0000000800087824 */ /* 0x000fe400078e00ff */
[----:B-1----:R-:W-:Y:S01]  /*5f40*/  IMAD R0, R4, UR7, RZ ;  /* 0x0000000704007c24 */ /* 0x002fe2000f8e02ff */
[----:B--2---:R-:W-:Y:S01]  /*5f50*/  USHF.R.S32.HI UR6, URZ, 0x1f, UR9 ;  /* 0x0000001f3f067899 */ /* 0x004fe20008011409 */
[----:B------:R-:W-:Y:S01]  /*5f60*/  VIADD R18, R8, 0x40 ;  /* 0x0000004008127836 */ /* 0x000fe20000000000 */
[----:B------:R-:W-:Y:S01]  /*5f70*/  SHF.R.S32.HI R9, RZ, 0x1f, R8 ;  /* 0x0000001fff097819 */ /* 0x000fe20000011408 */
[----:B------:R-:W-:-:S02]  /*5f80*/  IMAD R5, R5, UR12, R0 ;  /* 0x0000000c05057c24 */ /* 0x000fc4000f8e0200 */
[----:B----4-:R-:W-:Y:S02]  /*5f90*/  IMAD R0, R10, UR7, RZ ;  /* 0x000000070a007c24 */ /* 0x010fe4000f8e02ff */
[----:B------:R-:W-:-:S04]  /*5fa0*/  IMAD.WIDE.U32 R6, R4, UR12, R8 ;  /* 0x0000000c04067c25 */ /* 0x000fc8000f8e0008 */
[----:B------:R-:W-:Y:S02]  /*5fb0*/  IMAD.IADD R7, R7, 0x1, R5 ;  /* 0x0000000107077824 */ /* 0x000fe400078e0205 */
[----:B------:R-:W-:-:S04]  /*5fc0*/  IMAD.WIDE R4, R19, 0x80, R2 ;  /* 0x0000008013047825 */ /* 0x000fc800078e0202 */
[----:B-----5:R-:W-:Y:S02]  /*5fd0*/  IMAD R3, R19, -0x80, R12 ;  /* 0xffffff8013037824 */ /* 0x020fe400078e020c */
[----:B------:R-:W-:Y:S02]  /*5fe0*/  IMAD R13, R11, UR12, R0 ;  /* 0x0000000c0b0d7c24 */ /* 0x000fe4000f8e0200 */
[----:B------:R-:W-:Y:S01]  /*5ff0*/  IMAD.WIDE.U32 R10, R10, UR12, R8 ;  /* 0x0000000c0a0a7c25 */ /* 0x000fe2000f8e0008 */
[----:B------:R-:W-:-:S03]  /*6000*/  ISETP.GE.AND P1, PT, R2, R3, PT ;  /* 0x000000030200720c */ /* 0x000fc60003f26270 */
[----:B------:R-:W-:Y:S02]  /*6010*/  VIADD R0, R2, 0x40 ;  /* 0x0000004002007836 */ /* 0x000fe40000000000 */
[----:B---3--:R-:W-:Y:S02]  /*6020*/  IMAD R12, R16, UR6, RZ ;  /* 0x00000006100c7c24 */ /* 0x008fe4000f8e02ff */
[----:B------:R-:W-:Y:S01]  /*6030*/  IMAD R2, R14, UR6, RZ ;  /* 0x000000060e027c24 */ /* 0x000fe2000f8e02ff */
[----:B------:R-:W-:Y:S01]  /*6040*/  ISETP.GE.AND P0, PT, R0, R3, PT ;  /* 0x000000030000720c */ /* 0x000fe20003f06270 */
[----:B------:R-:W-:Y:S02]  /*6050*/  IMAD.IADD R11, R11, 0x1, R13 ;  /* 0x000000010b0b7824 */ /* 0x000fe400078e020d */
[----:B------:R-:W-:Y:S02]  /*6060*/  IMAD R17, R17, UR9, R12 ;  /* 0x0000000911117c24 */ /* 0x000fe4000f8e020c */
[----:B------:R-:W-:-:S02]  /*6070*/  IMAD R15, R15, UR9, R2 ;  /* 0x000000090f0f7c24 */ /* 0x000fc4000f8e0202 */
[----:B------:R-:W-:-:S04]  /*6080*/  IMAD.WIDE.U32 R12, R14, UR9, R10 ;  /* 0x000000090e0c7c25 */ /* 0x000fc8000f8e000a */
[----:B------:R-:W-:-:S04]  /*6090*/  IMAD.WIDE.U32 R2, R16, UR9, R6 ;  /* 0x0000000910027c25 */ /* 0x000fc8000f8e0006 */
[----:B------:R-:W-:Y:S02]  /*60a0*/  VIADD R16, R8, 0x20 ;  /* 0x0000002008107836 */ /* 0x000fe40000000000 */
[----:B------:R-:W-:Y:S02]  /*60b0*/  IMAD.IADD R15, R13, 0x1, R15 ;  /* 0x000000010d0f7824 */ /* 0x000fe400078e020f */
[----:B------:R-:W-:Y:S01]  /*60c0*/  IMAD.IADD R11, R3, 0x1, R17 ;  /* 0x00000001030b7824 */ /* 0x000fe200078e0211 */
        /* <DEDUP_REMOVED lines=17> */
.L_x_1051:
[----:B------:R-:W-:Y:S05]  /*61e0*/  BSYNC B0 ;  /* 0x0000000000007941 */ /* 0x000fea0003800000 */
.L_x_1050:
[----:B------:R-:W-:Y:S04]  /*61f0*/  BSSY B0, `(.L_x_1052) ;  /* 0x0000014000007945 */ /* 0x000fe80003800000 */
[----:B------:R-:W-:Y:S05]  /*6200*/  @P0 BRA `(.L_x_1053) ;  /* 0x0000000000480947 */ /* 0x000fea0003800000 */
[----:B------:R-:W-:Y:S01]  /*6210*/  IADD3 R7, P2, R4, 0x40, RZ ;  /* 0x0000004004077810 */ /* 0x000fe20007f5e0ff */
[----:B------:R-:W-:Y:S01]  /*6220*/  ULDC.64 UR10, c[0x0][0x818] ;  /* 0x00020600000a7ab9 */ /* 0x000fe20000000a00 */
[----:B------:R-:W-:Y:S01]  /*6230*/  IMAD.MOV.U32 R3, RZ, RZ, R11 ;  /* 0x000000ffff037224 */ /* 0x000fe200078e000b */
[----:B------:R-:W-:Y:S02]  /*6240*/  ULDC UR8, c[0x0][0x80c] ;  /* 0x0002030000087ab9 */ /* 0x000fe40000000800 */
[----:B------:R-:W-:Y:S01]  /*6250*/  IMAD.X R0, RZ, RZ, R5, P2 ;  /* 0x000000ffff007224 */ /* 0x000fe200010e0605 */
[----:B------:R-:W-:Y:S01]  /*6260*/  ISETP.GE.AND P3, PT, R8, UR8, PT ;  /* 0x0000000808007c0c */ /* 0x000fe2000bf66270 */
[----:B------:R-:W-:Y:S01]  /*6270*/  IMAD.WIDE.U32 R2, R7, UR10, R2 ;  /* 0x0000000a07027c25 */ /* 0x000fe2000f8e0002 */
[----:B------:R-:W-:Y:S02]  /*6280*/  ISETP.GE.AND P4, PT, R16, UR8, PT ;  /* 0x0000000810007c0c */ /* 0x000fe4000bf86270 */
[----:B------:R-:W-:Y:S01]  /*6290*/  ISETP.GE.AND P5, PT, R18, UR8, PT ;  /* 0x0000000812007c0c */ /* 0x000fe2000bfa6270 */
        /* <DEDUP_REMOVED lines=9> */
.L_x_1053:
[----:B------:R-:W-:Y:S05]  /*6330*/  BSYNC B0 ;  /* 0x0000000000007941 */ /* 0x000fea0003800000 */
.L_x_1052:
[----:B------:R-:W-:Y:S04]  /*6340*/  BSSY B0, `(.L_x_1054) ;  /* 0x0000012000007945 */ /* 0x000fe80003800000 */
[----:B------:R-:W-:Y:S05]  /*6350*/  @P1 BRA `(.L_x_1055) ;  /* 0x0000000000401947 */ /* 0x000fea0003800000 */
[----:B------:R-:W-:Y:S01]  /*6360*/  ULDC.64 UR8, c[0x0][0x848] ;  /* 0x0002120000087ab9 */ /* 0x000fe20000000a00 */
[----:B------:R-:W-:Y:S01]  /*6370*/  IMAD.MOV.U32 R14, RZ, RZ, R12 ;  /* 0x000000ffff0e7224 */ /* 0x000fe200078e000c */
[----:B------:R-:W-:Y:S01]  /*6380*/  ULDC UR6, c[0x0][0x83c] ;  /* 0x00020f0000067ab9 */ /* 0x000fe20000000800 */
[----:B--2---:R-:W-:Y:S01]  /*6390*/  IMAD R7, R5, UR8, RZ ;  /* 0x0000000805077c24 */ /* 0x004fe2000f8e02ff */
        /* <DEDUP_REMOVED lines=12> */
.L_x_1055:
[----:B------:R-:W-:Y:S05]  /*6460*/  BSYNC B0 ;  /* 0x0000000000007941 */ /* 0x000fea0003800000 */
.L_x_1054:
[----:B------:R-:W-:Y:S04]  /*6470*/  BSSY B0, `(.L_x_1056) ;  /* 0x0000016000007945 */ /* 0x000fe80003800000 */
[----:B------:R-:W-:Y:S05]  /*6480*/  @P0 BRA `(.L_x_1057) ;  /* 0x0000000000500947 */ /* 0x000fea0003800000 */
[----:B--23--:R-:W-:Y:S01]  /*6490*/  IADD3 R7, P0, R4, 0x40, RZ ;  /* 0x0000004004077810 */ /* 0x00cfe20007f1e0ff */
        /* <DEDUP_REMOVED lines=18> */
[----:B------:R2:W-:Y:S02]  /*65c0*/  STG.E.128 desc[UR4][R4.64+0x80], RZ ;  /* 0x000080ff04007986 */ /* 0x0005e4000c101d04 */
.L_x_1057:
[----:B------:R-:W-:Y:S05]  /*65d0*/  BSYNC B0 ;  /* 0x0000000000007941 */ /* 0x000fea0003800000 */
.L_x_1056:
[----:B------:R-:W-:Y:S05]  /*65e0*/  EXIT ;  /* 0x000000000000794d */ /* 0x000fea0003800000 */
.L_x_1020:
[----:B------:R-:W-:-:S08]  /*65f0*/  NOP ;  /* 0x0000000000007918 */ /* 0x000fd00000000000 */
[----:B------:R-:W1:-:S00]  /*6600*/  USETMAXREG.DEALLOC.CTAPOOL 0x18 ;  /* 0x00000018000079c8 */ /* 0x000e4000080e0500 */
[----:B-1----:R-:W-:Y:S01]  /*6610*/  LOP3.LUT R2, R0, 0x3, RZ, 0xc0, !PT ;  /* 0x0000000300027812 */ /* 0x002fe200078ec0ff */
[----:B------:R-:W-:Y:S01]  /*6620*/  BSSY B0, `(.L_x_1058) ;  /* 0x0000332000007945 */ /* 0x000fe20003800000 */
[----:B------:R-:W-:-:S04]  /*6630*/  IMAD.MOV.U32 R0, RZ, RZ, RZ ;  /* 0x000000ffff007224 */ /* 0x000fc800078e00ff */
        /* <DEDUP_REMOVED lines=8> */
[----:B------:R-:W1:Y:S01]  /*66c0*/  S2UR UR9, SR_CTAID.X ;  /* 0x00000000000979c3 */ /* 0x000e620000002500 */
[----:B------:R-:W-:Y:S01]  /*66d0*/  ULDC UR4, c[0x0][0x280] ;  /* 0x0000a00000047ab9 */ /* 0x000fe20000000800 */
[----:B------:R-:W-:Y:S01]  /*66e0*/  ULDC UR6, c[0x0][0x290] ;  /* 0x0000a40000067ab9 */ /* 0x000fe20000000800 */
[----:B------:R-:W-:-:S05]  /*66f0*/  ULDC UR7, c[0x0][0x74c] ;  /* 0x0001d30000077ab9 */ /* 0x000fca0000000800 */
[----:B------:R-:W2:Y:S01]  /*6700*/  S2UR UR13, SR_CTAID.Y ;  /* 0x00000000000d79c3 */ /* 0x000ea20000002600 */
[----:B-1----:R-:W-:Y:S02]  /*6710*/  ULEA UR5, UR9, UR4, 0x7 ;  /* 0x0000000409057291 */ /* 0x002fe4000f8e383f */
[----:B------:R-:W-:Y:S02]  /*6720*/  ISETP.LE.AND P0, PT, RZ, UR9, PT ;  /* 0x00000009ff007c0c */ /* 0x000fe4000bf03270 */
[----:B------:R-:W-:-:S04]  /*6730*/  UIADD3 UR5, -UR7, UR5, -UR6 ;  /* 0x0000000507057290 */ /* 0x000fc8000fffe906 */
[----:B------:R-:W-:-:S04]  /*6740*/  USHF.R.S32.HI UR6, URZ, 0x1f, UR5 ;  /* 0x0000001f3f067899 */ /* 0x000fc80008011405 */
[----:B------:R-:W-:-:S04]  /*6750*/  ULEA.HI UR6, UR6, UR5, URZ, 0x6 ;  /* 0x0000000506067291 */ /* 0x000fc8000f8f303f */
[----:B------:R-:W-:Y:S02]  /*6760*/  USHF.R.S32.HI UR5, URZ, 0x6, UR6 ;  /* 0x000000063f057899 */ /* 0x000fe40008011406 */
[----:B------:R-:W-:Y:S02]  /*6770*/  UIADD3 UR6, UR4, 0x3f, URZ ;  /* 0x0000003f04067890 */ /* 0x000fe4000fffe03f */
[----:B------:R-:W-:Y:S02]  /*6780*/  UISETP.LT.AND UP0, UPT, URZ, UR5, UPT ;  /* 0x000000053f00728c */ /* 0x000fe4000bf01270 */
[----:B------:R-:W-:Y:S02]  /*6790*/  USHF.R.S32.HI UR7, URZ, 0x1f, UR6 ;  /* 0x0000001f3f077899 */ /* 0x000fe40008011406 */
[----:B------:R-:W-:Y:S02]  /*67a0*/  USEL UR5, URZ, UR5, !UP0 ;  /* 0x000000053f057287 */ /* 0x000fe4000c000000 */
[----:B------:R-:W-:-:S04]  /*67b0*/  ULEA.HI UR7, UR7, UR6, URZ, 0x6 ;  /* 0x0000000607077291 */ /* 0x000fc8000f8f303f */
[----:B------:R-:W-:Y:S01]  /*67c0*/  USHF.R.S32.HI UR8, URZ, 0x6, UR7 ;  /* 0x000000063f087899 */ /* 0x000fe20008011407 */
[----:B--2---:R-:W-:Y:S11]  /*67d0*/  @!P0 BRA `(.L_x_1061) ;  /* 0x0000000000288947 */ /* 0x004ff60003800000 */
        /* <DEDUP_REMOVED lines=10> */
.L_x_1061:
[----:B------:R-:W-:Y:S02]  /*6880*/  UISETP.GT.AND UP0, UPT, UR8, UR5, UPT ;  /* 0x000000050800728c */ /* 0x000fe4000bf04270 */
[----:B------:R-:W-:Y:S02]  /*6890*/  USHF.R.S32.HI UR14, URZ, 0x1f, UR12 ;  /* 0x0000001f3f0e7899 */ /* 0x000fe4000801140c */
[----:B------:R-:W-:Y:S02]  /*68a0*/  USHF.R.S32.HI UR9, URZ, 0x1f, UR13 ;  /* 0x0000001f3f097899 */ /* 0x000fe4000801140d */
[----:B------:R-:W-:-:S13]  /*68b0*/  PLOP3.LUT P0, PT, PT, PT, UP0, 0x80, 0x0 ;  /* 0x000000000000781c */ /* 0x000fda0003f0f008 */
[----:B------:R-:W-:Y:S05]  /*68c0*/  @!P0 BRA `(.L_x_1060) ;  /* 0x00000030001c8947 */ /* 0x000fea0003800000 */
[----:B------:R-:W-:Y:S01]  /*68d0*/  UIADD3 UR4, -UR5, UR8, URZ ;  /* 0x0000000805047290 */ /* 0x000fe2000fffe13f */
[----:B------:R-:W-:Y:S01]  /*68e0*/  ULDC.64 UR10, c[0x0][0x2d8] ;  /* 0x0000b600000a7ab9 */ /* 0x000fe20000000a00 */
[----:B------:R-:W-:Y:S02]  /*68f0*/  ELECT P0, URZ, PT ;  /* 0x00000000003f782f */ /* 0x000fe40003800000 */
[----:B------:R-:W-:Y:S02]  /*6900*/  ULOP3.LUT UR4, UR4, 0x1, URZ, 0xc0, !UPT ;  /* 0x0000000104047892 */ /* 0x000fe4000f8ec03f */
[----:B------:R-:W-:Y:S02]  /*6910*/  UIMAD UR9, UR9, UR10, URZ ;  /* 0x0000000a090972a4 */ /* 0x000fe4000f8e023f */
[----:B------:R-:W-:Y:S02]  /*6920*/  UISETP.NE.U32.AND UP0, UPT, UR4, 0x1, UPT ;  /* 0x000000010400788c */ /* 0x000fe4000bf05070 */
[----:B------:R-:W-:-:S02]  /*6930*/  UIMAD.WIDE.U32 UR6, UR13, UR10, URZ ;  /* 0x0000000a0d0672a5 */ /* 0x000fc4000f8e003f */
[----:B------:R-:W-:Y:S02]  /*6940*/  UIMAD UR9, UR13, UR11, UR9 ;  /* 0x0000000b0d0972a4 */ /* 0x000fe4000f8e0209 */
[----:B------:R-:W-:Y:S01]  /*6950*/  PLOP3.LUT P1, PT, PT, PT, UP0, 0x80, 0x0 ;  /* 0x000000000000781c */ /* 0x000fe20003f2f008 */
[----:B------:R-:W-:Y:S01]  /*6960*/  ULDC.64 UR10, c[0x0][0x2e0] ;  /* 0x0000b800000a7ab9 */ /* 0x000fe20000000a00 */
[----:B------:R-:W-:Y:S02]  /*6970*/  UIADD3 UR7, UR7, UR9, URZ ;  /* 0x0000000907077290 */ /* 0x000fe4000fffe03f */
[----:B------:R-:W-:Y:S02]  /*6980*/  UIMAD UR9, UR14, UR10, URZ ;  /* 0x0000000a0e0972a4 */ /* 0x000fe4000f8e023f */
[----:B------:R-:W-:Y:S02]  /*6990*/  UIMAD.WIDE.U32 UR6, UR12, UR10, UR6 ;  /* 0x0000000a0c0672a5 */ /* 0x000fe4000f8e0006 */
[----:B------:R-:W-:-:S04]  /*69a0*/  UIMAD UR9, UR12, UR11, UR9 ;  /* 0x0000000b0c0972a4 */ /* 0x000fc8000f8e0209 */
[----:B------:R-:W-:Y:S01]  /*69b0*/  UIADD3 UR9, UR7, UR9, URZ ;  /* 0x0000000907097290 */ /* 0x000fe2000fffe03f */
[----:B------:R-:W-:Y:S11]  /*69c0*/  @P1 BRA `(.L_x_1062) ;  /* 0x0000000000bc1947 */ /* 0x000ff60003800000 */
[----:B------:R-:W-:Y:S01]  /*69d0*/  UIMAD UR14, UR5, 0x1800, URZ ;  /* 0x00001800050e78a4 */ /* 0x000fe2000f8e023f */
        /* <DEDUP_REMOVED lines=9> */
[----:B------:R-:W-:Y:S01]  /*6a70*/  UMOV UR16, 0x0 ;  /* 0x0000000000107882 */ /* 0x000fe20000000000 */
[----:B------:R-:W-:Y:S02]  /*6a80*/  UMOV UR17, 0x14f00000 ;  /* 0x14f0000000117882 */ /* 0x000fe40000000000 */
[----:B------:R-:W-:-:S02]  /*6a90*/  ULEA.HI.X UR11, UR13, UR11, UR15, 0x2, UP0 ;  /* 0x0000000b0d0b7291 */ /* 0x000fc400080f140f */
[----:B-1----:R-:W-:-:S03]  /*6aa0*/  ULEA UR4, UR12, UR4, 0x18 ;  /* 0x000000040c047291 */ /* 0x002fc6000f8ec03f */
[----:B------:R-:W-:Y:S01]  /*6ab0*/  UMOV UR12, 0x300 ;  /* 0x00000300000c7882 */ /* 0x000fe20000000000 */
[----:B------:R-:W-:-:S09]  /*6ac0*/  UIADD3 UR4, UR4, 0xc000, URZ ;  /* 0x0000c00004047890 */ /* 0x000fd2000fffe03f */
[----:B------:R1:W-:Y:S02]  /*6ad0*/  UBLKRED.G.S.ADD.F32.RN [UR10], [UR4], UR12, desc[UR16] ;  /* 0x0000100a040073bb */ /* 0x0003e400080a140c */
[----:B-1----:R0:W-:Y:S02]  /*6ae0*/  UTMACMDFLUSH ;  /* 0x00000000000079b7 */ /* 0x0021e40000000000 */
.L_x_1064:
[----:B------:R-:W-:Y:S05]  /*6af0*/  BSYNC B1 ;  /* 0x0000000000017941 */ /* 0x000fea0003800000 */
.L_x_1063:
        /* <DEDUP_REMOVED lines=9> */
[----:B------:R-:W-:Y:S02]  /*6b90*/  UMOV UR17, 0x14f00000 ;  /* 0x14f0000000117882 */ /* 0x000fe40000000000 */
[----:B------:R-:W-:Y:S02]  /*6ba0*/  ULEA.HI.X.SX32 UR4, UR4, UR9, 0x1, UP0 ;  /* 0x0000000904047291 */ /* 0x000fe400080f0e3f */
[----:B------:R-:W-:-:S04]  /*6bb0*/  ULEA UR10, UP0, UR15, UR10, 0x2 ;  /* 0x0000000a0f0a7291 */ /* 0x000fc8000f80103f */
[----:B------:R-:W-:-:S03]  /*6bc0*/  ULEA.HI.X UR11, UR15, UR11, UR4, 0x2, UP0 ;  /* 0x0000000b0f0b7291 */ /* 0x000fc600080f1404 */
[----:B------:R-:W-:Y:S01]  /*6bd0*/  UMOV UR4, 0x300 ;  /* 0x0000030000047882 */ /* 0x000fe20000000000 */
[----:B-1----:R-:W-:-:S04]  /*6be0*/  ULEA UR12, UR13, UR12, 0x18 ;  /* 0x0000000c0d0c7291 */ /* 0x002fc8000f8ec03f */
[----:B------:R-:W-:-:S09]  /*6bf0*/  UIADD3 UR12, UR12, 0xf000, URZ ;  /* 0x0000f0000c0c7890 */ /* 0x000fd2000fffe03f */
[----:B------:R1:W-:Y:S01]  /*6c00*/  UBLKRED.G.S.ADD.F32.RN [UR10], [UR12], UR4, desc[UR16] ;  /* 0x0000100a0c0073bb */ /* 0x0003e200080a1404 */
[----:B------:R0:W-:Y:S01]  /*6c10*/  UTMACMDFLUSH ;  /* 0x00000000000079b7 */ /* 0x0001e20000000000 */
[----:B-1----:R-:W-:-:S04]  /*6c20*/  DEPBAR.LE SB0, 0x1 ;  /* 0x000080400000791a */ /* 0x002fc80000000000 */
.L_x_1066:
[----:B------:R-:W-:Y:S05]  /*6c30*/  BSYNC B1 ;  /* 0x0000000000017941 */ /* 0x000fea0003800000 */
.L_x_1065:
[----:B------:R-:W-:Y:S06]  /*6c40*/  BAR.ARV 0xa, 0xa0 ;  /* 0x0282800000007b1d */ /* 0x000fec0000002000 */
[----:B------:R-:W-:Y:S04]  /*6c50*/  BSSY B1, `(.L_x_1067) ;  /* 0x0000003000017945 */ /* 0x000fe80003800000 */
[----:B------:R-:W-:Y:S05]  /*6c60*/  @!P0 BRA `(.L_x_1068) ;  /* 0x0000000000048947 */ /* 0x000fea0003800000 */
[----:B------:R-:W-:-:S04]  /*6c70*/  DEPBAR.LE SB0, 0x0 ;  /* 0x000080000000791a */ /* 0x000fc80000000000 */
.L_x_1068:
[----:B------:R-:W-:Y:S05]  /*6c80*/  BSYNC B1 ;  /* 0x0000000000017941 */ /* 0x000fea0003800000 */
.L_x_1067:
[----:B------:R-:W-:Y:S06]  /*6c90*/  BAR.ARV 0xb, 0xa0 ;  /* 0x02c2800000007b1d */ /* 0x000fec0000002000 */
[----:B------:R-:W-:Y:S01]  /*6ca0*/  UIADD3 UR12, UR5, 0x1, URZ ;  /* 0x00000001050c7890 */ /* 0x000fe2000fffe03f */
[----:B------:R-:W-:Y:S11]  /*6cb0*/  BRA `(.L_x_1069) ;  /* 0x0000000000047947 */ /* 0x000ff60003800000 */
.L_x_1062:
[----:B------:R-:W-:-:S05]  /*6cc0*/  UMOV UR12, UR5 ;  /* 0x00000005000c7c82 */ /* 0x000fca0008000000 */
.L_x_1069:
[----:B------:R-:W-:-:S04]  /*6cd0*/  UIADD3 UR4, UR5, 0x1, URZ ;  /* 0x0000000105047890 */ /* 0x000fc8000fffe03f */
[----:B------:R-:W-:-:S06]  /*6ce0*/  UISETP.NE.AND UP0, UPT, UR8, UR4, UPT ;  /* 0x000000040800728c */ /* 0x000fcc000bf05270 */
[----:B------:R-:W-:-:S13]  /*6cf0*/  PLOP3.LUT P1, PT, PT, PT, UP0, 0x80, 0x0 ;  /* 0x000000000000781c */ /* 0x000fda0003f2f008 */
[----:B------:R-:W-:Y:S05]  /*6d00*/  @!P1 BRA `(.L_x_1060) ;  /* 0x0000002c000c9947 */ /* 0x000fea0003800000 */
[----:B------:R-:W-:Y:S01]  /*6d10*/  ULDC.64 UR18, c[0x0][0x2c0] ;  /* 0x0000b00000127ab9 */ /* 0x000fe20000000a00 */
[----:B------:R-:W-:Y:S02]  /*6d20*/  UIMAD UR13, UR12, 0x1800, URZ ;  /* 0x000018000c0d78a4 */ /* 0x000fe4000f8e023f */
[----:B------:R-:W-:Y:S01]  /*6d30*/  ULEA UR18, UP0, UR6, UR18, 0x2 ;  /* 0x0000001206127291 */ /* 0x000fe2000f80103f */
[----:B------:R-:W-:Y:S01]  /*6d40*/  UMOV UR4, URZ ;  /* 0x0000003f00047c82 */ /* 0x000fe20008000000 */
[----:B------:R-:W-:Y:S02]  /*6d50*/  ULDC.64 UR24, c[0x0][0x2c0] ;  /* 0x0000b00000187ab9 */ /* 0x000fe40000000a00 */
[----:B------:R-:W-:Y:S02]  /*6d60*/  ULEA.HI.X UR19, UR6, UR19, UR9, 0x2, UP0 ;  /* 0x0000001306137291 */ /* 0x000fe400080f1409 */
[----:B------:R-:W-:Y:S02]  /*6d70*/  UIADD3 UR14, UP0, UR18, 0x3000, URZ ;  /* 0x00003000120e7890 */ /* 0x000fe4000ff1e03f */
[----:B------:R-:W-:-:S02]  /*6d80*/  UIADD3 UR16, UP1, UR18, 0x6000, URZ ;  /* 0x0000600012107890 */ /* 0x000fc4000ff3e03f */
[----:B------:R-:W-:Y:S02]  /*6d90*/  UIADD3 UR18, UP2, UR18, 0x9000, URZ ;  /* 0x0000900012127890 */ /* 0x000fe4000ff5e03f */
[----:B------:R-:W-:Y:S02]  /*6da0*/  UIADD3.X UR15, URZ, UR19, URZ, UP0, !UPT ;  /* 0x000000133f0f7290 */ /* 0x000fe400087fe43f */
[----:B------:R-:W-:Y:S02]  /*6db0*/  UIADD3.X UR17, URZ, UR19, URZ, UP1, !UPT ;  /* 0x000000133f117290 */ /* 0x000fe40008ffe43f */
[----:B------:R-:W-:Y:S01]  /*6dc0*/  UIADD3.X UR19, URZ, UR19, URZ, UP2, !UPT ;  /* 0x000000133f137290 */ /* 0x000fe200097fe43f */
[----:B------:R-:W-:-:S11]  /*6dd0*/  UMOV UR20, UR13 ;  /* 0x0000000d00147c82 */ /* 0x000fd60008000000 */
.L_x_1082:
[----:B------:R-:W-:Y:S01]  /*6de0*/  UIADD3 UR10, UR13, UR4, URZ ;  /* 0x000000040d0a7290 */ /* 0x000fe2000fffe03f */
[----:B------:R-:W-:Y:S03]  /*6df0*/  BAR.SYNC.DEFER_BLOCKING 0xd, 0xa0 ;  /* 0x0342800000007b1d */ /* 0x000fe60000010000 */
[----:B------:R-:W-:Y:S02]  /*6e00*/  UIMAD.WIDE UR26, UR10, 0x4, UR14 ;  /* 0x000000040a1a78a5 */ /* 0x000fe4000f8e020e */
[----:B------:R-:W-:Y:S01]  /*6e10*/  UIMAD.WIDE UR28, UR10, 0x4, UR16 ;  /* 0x000000040a1c78a5 */ /* 0x000fe2000f8e0210 */
[----:B------:R-:W-:Y:S01]  /*6e20*/  BSSY B1, `(.L_x_1070) ;  /* 0x0000010000017945 */ /* 0x000fe20003800000 */
[----:B------:R-:W-:-:S03]  /*6e30*/  UIMAD.WIDE UR10, UR10, 0x4, UR18 ;  /* 0x000000040a0a78a5 */ /* 0x000fc6000f8e0212 */
[----:B------:R-:W-:Y:S09]  /*6e40*/  @!P0 BRA `(.L_x_1071) ;  /* 0x0000000000348947 */ /* 0x000ff20003800000 */
[----:B------:R-:W1:Y:S01]  /*6e50*/  S2UR UR22, SR_CgaCtaId ;  /* 0x00000000001679c3 */ /* 0x000e620000008800 */
[----:B------:R-:W-:Y:S01]  /*6e60*/  UIADD3 UR23, UP0, UR20, UR6, URZ ;  /* 0x0000000614177290 */ /* 0x000fe2000ff1e03f */
[----:B------:R-:W-:Y:S01]  /*6e70*/  UMOV UR21, 0x400 ;  /* 0x0000040000157882 */ /* 0x000fe20000000000 */
[----:B------:R-:W-:Y:S02]  /*6e80*/  UMOV UR32, 0x0 ;  /* 0x0000000000207882 */ /* 0x000fe40000000000 */
[----:B------:R-:W-:Y:S01]  /*6e90*/  ULEA.HI.X.SX32 UR30, UR20, UR9, 0x1, UP0 ;  /* 0x00000009141e7291 */ /* 0x000fe200080f0e3f */
[----:B------:R-:W-:Y:S01]  /*6ea0*/  UMOV UR33, 0x14f00000 ;  /* 0x14f0000000217882 */ /* 0x000fe20000000000 */
[----:B-1----:R-:W-:Y:S02]  /*6eb0*/  ULEA UR21, UR22, UR21, 0x18 ;  /* 0x0000001516157291 */ /* 0x002fe4000f8ec03f */
[----:B------:R-:W-:Y:S02]  /*6ec0*/  ULEA UR22, UP0, UR23, UR24, 0x2 ;  /* 0x0000001817167291 */ /* 0x000fe4000f80103f */
[----:B------:R-:W-:-:S02]  /*6ed0*/  UIADD3 UR21, UR21, 0xc000, URZ ;  /* 0x0000c00015157890 */ /* 0x000fc4000fffe03f */
[----:B------:R-:W-:-:S03]  /*6ee0*/  ULEA.HI.X UR23, UR23, UR25, UR30, 0x2, UP0 ;  /* 0x0000001917177291 */ /* 0x000fc600080f141e */
[----:B------:R-:W-:-:S06]  /*6ef0*/  UMOV UR30, 0x300 ;  /* 0x00000300001e7882 */ /* 0x000fcc0000000000 */
[----:B------:R1:W-:Y:S02]  /*6f00*/  UBLKRED.G.S.ADD.F32.RN [UR22], [UR21], UR30, desc[UR32] ;  /* 0x00002016150073bb */ /* 0x0003e400080a141e */
[----:B-1----:R0:W-:Y:S02]  /*6f10*/  UTMACMDFLUSH ;  /* 0x00000000000079b7 */ /* 0x0021e40000000000 */
.L_x_1071:
[----:B------:R-:W-:Y:S05]  /*6f20*/  BSYNC B1 ;  /* 0x0000000000017941 */ /* 0x000fea0003800000 */
.L_x_1070:
        /* <DEDUP_REMOVED lines=13> */
.L_x_1073:
[----:B------:R-:W-:Y:S05]  /*7000*/  BSYNC B1 ;  /* 0x0000000000017941 */ /* 0x000fea0003800000 */
.L_x_1072:
[----:B------:R-:W-:Y:S06]  /*7010*/  BAR.ARV 0xa, 0xa0 ;  /* 0x0282800000007b1d */ /* 0x000fec0000002000 */
[----:B------:R-:W-:Y:S04]  /*7020*/  BSSY B1, `(.L_x_1074) ;  /* 0x0000003000017945 */ /* 0x000fe80003800000 */
[----:B------:R-:W-:Y:S05]  /*7030*/  @!P0 BRA `(.L_x_1075) ;  /* 0x0000000000048947 */ /* 0x000fea0003800000 */
[----:B------:R-:W-:-:S04]  /*7040*/  DEPBAR.LE SB0, 0x0 ;  /* 0x000080000000791a */ /* 0x000fc80000000000 */
.L_x_1075:
[----:B------:R-:W-:Y:S05]  /*7050*/  BSYNC B1 ;  /* 0x0000000000017941 */ /* 0x000fea0003800000 */
.L_x_1074:
        /* <DEDUP_REMOVED lines=13> */
.L_x_1077:
[----:B------:R-:W-:Y:S05]  /*7130*/  BSYNC B1 ;  /* 0x0000000000017941 */ /* 0x000fea0003800000 */
.L_x_1076:
        /* <DEDUP_REMOVED lines=13> */
.L_x_1079:
[----:B------:R-:W-:Y:S05]  /*7210*/  BSYNC B1 ;  /* 0x0000000000017941 */ /* 0x000fea0003800000 */
.L_x_1078:
[----:B------:R-:W-:Y:S01]  /*7220*/  UIADD3 UR12, UR12, 0x2, URZ ;  /* 0x000000020c0c7890 */ /* 0x000fe2000fffe03f */
[----:B------:R-:W-:Y:S06]  /*7230*/  BAR.ARV 0xa, 0xa0 ;  /* 0x0282800000007b1d */ /* 0x000fec0000002000 */
[----:B------:R-:W-:Y:S01]  /*7240*/  UISETP.GE.AND UP0, UPT, UR12, UR8, UPT ;  /* 0x000000080c00728c */ /* 0x000fe2000bf06270 */
[----:B------:R-:W-:Y:S04]  /*7250*/  BSSY B1, `(.L_x_1080) ;  /* 0x0000003000017945 */ /* 0x000fe80003800000 */
[----:B------:R-:W-:Y:S06]  /*7260*/  @!P0 BRA `(.L_x_1081) ;  /* 0x0000000000048947 */ /* 0x000fec0003800000 */
[----:B------:R-:W-:-:S04]  /*7270*/  DEPBAR.LE SB0, 0x0 ;  /* 0x000080000000791a */ /* 0x000fc80000000000 */
.L_x_1081:
[----:B------:R-:W-:Y:S05]  /*7280*/  BSYNC B1 ;  /* 0x0000000000017941 */ /* 0x000fea0003800000 */
.L_x_1080:
[----:B------:R-:W-:Y:S06]  /*7290*/  BAR.ARV 0xb, 0xa0 ;  /* 0x02c2800000007b1d */ /* 0x000fec0000002000 */
[----:B------:R-:W-:Y:S01]  /*72a0*/  PLOP3.LUT P1, PT, PT, PT, UP0, 0x80, 0x0 ;  /* 0x000000000000781c */ /* 0x000fe20003f2f008 */
[----:B------:R-:W-:Y:S02]  /*72b0*/  UIADD3 UR20, UR20, 0x3000, URZ ;  /* 0x0000300014147890 */ /* 0x000fe4000fffe03f */
[----:B------:R-:W-:-:S10]  /*72c0*/  UIADD3 UR4, UR4, 0x3000, URZ ;  /* 0x0000300004047890 */ /* 0x000fd4000fffe03f */
[----:B------:R-:W-:Y:S05]  /*72d0*/  @!P1 BRA `(.L_x_1082) ;  /* 0xfffffff800c09947 */ /* 0x000fea000383ffff */
[----:B------:R-:W-:Y:S05]  /*72e0*/  BRA `(.L_x_1060) ;  /* 0x0000002400947947 */ /* 0x000fea0003800000 */
.L_x_1059:
[----:B------:R-:W1:Y:S01]  /*72f0*/  S2UR UR21, SR_CTAID.Z ;  /* 0x00000000001579c3 */ /* 0x000e620000002700 */
[----:B------:R-:W-:Y:S01]  /*7300*/  IMAD.MOV.U32 R11, RZ, RZ, 0x1 ;  /* 0x00000001ff0b7424 */ /* 0x000fe200078e00ff */
[----:B-1----:R-:W-:-:S13]  /*7310*/  ISETP.LE.AND P0, PT, RZ, UR21, PT ;  /* 0x00000015ff007c0c */ /* 0x002fda000bf03270 */
[----:B------:R-:W-:Y:S05]  /*7320*/  @!P0 BRA `(.L_x_1083) ;  /* 0x0000002000f08947 */ /* 0x000fea0003800000 */
[----:B------:R-:W1:Y:S01]  /*7330*/  S2UR UR9, SR_CTAID.X ;  /* 0x00000000000979c3 */ /* 0x000e620000002500 */
[----:B------:R-:W-:Y:S01]  /*7340*/  ULDC UR8, c[0x0][0x280] ;  /* 0x0000a00000087ab9 */ /* 0x000fe20000000800 */
[----:B------:R-:W-:Y:S01]  /*7350*/  ULDC UR4, c[0x0][0x290] ;  /* 0x0000a40000047ab9 */ /* 0x000fe20000000800 */
[----:B------:R-:W-:-:S05]  /*7360*/  ULDC UR5, c[0x0][0x74c] ;  /* 0x0001d30000057ab9 */ /* 0x000fca0000000800 */
[----:B------:R-:W2:Y:S01]  /*7370*/  S2UR UR20, SR_CTAID.Y ;  /* 0x00000000001479c3 */ /* 0x000ea20000002600 */
[----:B-1----:R-:W-:Y:S02]  /*7380*/  USHF.L.U32 UR11, UR9, 0x7, URZ ;  /* 0x00000007090b7899 */ /* 0x002fe4000800063f */
[----:B------:R-:W-:Y:S02]  /*7390*/  ISETP.LE.AND P0, PT, RZ, UR9, PT ;  /* 0x00000009ff007c0c */ /* 0x000fe4000bf03270 */
[----:B------:R-:W-:-:S04]  /*73a0*/  UIADD3 UR4, -UR4, UR11, UR8 ;  /* 0x0000000b04047290 */ /* 0x000fc8000fffe108 */
[----:B------:R-:W-:-:S04]  /*73b0*/  UIADD3 UR4, UR4, -UR5, URZ ;  /* 0x8000000504047290 */ /* 0x000fc8000fffe03f */
[----:B------:R-:W-:-:S04]  /*73c0*/  USHF.R.S32.HI UR5, URZ, 0x1f, UR4 ;  /* 0x0000001f3f057899 */ /* 0x000fc80008011404 */
[----:B------:R-:W-:Y:S02]  /*73d0*/  ULEA.HI UR5, UR5, UR4, URZ, 0x6 ;  /* 0x0000000405057291 */ /* 0x000fe4000f8f303f */
[----:B------:R-:W-:Y:S02]  /*73e0*/  UIADD3 UR4, UR8, 0x3f, URZ ;  /* 0x0000003f08047890 */ /* 0x000fe4000fffe03f */
[----:B------:R-:W-:Y:S02]  /*73f0*/  USHF.R.S32.HI UR5, URZ, 0x6, UR5 ;  /* 0x000000063f057899 */ /* 0x000fe40008011405 */
[----:B------:R-:W-:Y:S02]  /*7400*/  USHF.R.S32.HI UR6, URZ, 0x1f, UR4 ;  /* 0x0000001f3f067899 */ /* 0x000fe40008011404 */
[----:B------:R-:W-:Y:S02]  /*7410*/  UISETP.LT.AND UP0, UPT, URZ, UR5, UPT ;  /* 0x000000053f00728c */ /* 0x000fe4000bf01270 */
[----:B------:R-:W-:-:S02]  /*7420*/  ULEA.HI UR6, UR6, UR4, URZ, 0x6 ;  /* 0x0000000406067291 */ /* 0x000fc4000f8f303f */
[----:B------:R-:W-:Y:S02]  /*7430*/  USEL UR7, URZ, UR5, !UP0 ;  /* 0x000000053f077287 */ /* 0x000fe4000c000000 */
[----:B------:R-:W-:Y:S01]  /*7440*/  USHF.R.S32.HI UR6, URZ, 0x6, UR6 ;  /* 0x000000063f067899 */ /* 0x000fe20008011406 */
[----:B--2---:R-:W-:Y:S11]  /*7450*/  @!P0 BRA `(.L_x_1084) ;  /* 0x0000000000288947 */ /* 0x004ff60003800000 */
[----:B------:R-:W-:Y:S01]  /*7460*/  ULEA UR8, UR9, UR8, 0x7 ;  /* 0x0000000809087291 */ /* 0x000fe2000f8e383f */
[----:B------:R-:W-:Y:S01]  /*7470*/  ULDC UR4, c[0x0][0x290] ;  /* 0x0000a40000047ab9 */ /* 0x000fe20000000800 */
[----:B------:R-:W-:Y:S02]  /*7480*/  ULDC UR5, c[0x0][0x748] ;  /* 0x0001d20000057ab9 */ /* 0x000fe40000000800 */
[----:B------:R-:W-:-:S04]  /*7490*/  UIADD3 UR4, -UR4, 0xbf, UR8 ;  /* 0x000000bf04047890 */ /* 0x000fc8000fffe108 */
[----:B------:R-:W-:-:S04]  /*74a0*/  UIADD3 UR4, UR4, UR5, URZ ;  /* 0x0000000504047290 */ /* 0x000fc8000fffe03f */
[----:B------:R-:W-:-:S04]  /*74b0*/  USHF.R.S32.HI UR5, URZ, 0x1f, UR4 ;  /* 0x0000001f3f057899 */ /* 0x000fc80008011404 */
[----:B------:R-:W-:-:S04]  /*74c0*/  ULEA.HI UR5, UR5, UR4, URZ, 0x6 ;  /* 0x0000000405057291 */ /* 0x000fc8000f8f303f */
[----:B------:R-:W-:-:S04]  /*74d0*/  USHF.R.S32.HI UR5, URZ, 0x6, UR5 ;  /* 0x000000063f057899 */ /* 0x000fc80008011405 */
[----:B------:R-:W-:-:S04]  /*74e0*/  UISETP.LT.AND UP0, UPT, UR5, UR6, UPT ;  /* 0x000000060500728c */ /* 0x000fc8000bf01270 */
[----:B------:R-:W-:-:S12]  /*74f0*/  USEL UR6, UR5, UR6, UP0 ;  /* 0x0000000605067287 */ /* 0x000fd80008000000 */
.L_x_1084:
[----:B------:R-:W-:-:S06]  /*7500*/  UISETP.GT.AND UP0, UPT, UR6, UR7, UPT ;  /* 0x000000070600728c */ /* 0x000fcc000bf04270 */
[----:B------:R-:W-:-:S13]  /*7510*/  PLOP3.LUT P0, PT, PT, PT, UP0, 0x80, 0x0 ;  /* 0x000000000000781c */ /* 0x000fda0003f0f008 */
[----:B------:R-:W-:Y:S05]  /*7520*/  @!P0 BRA `(.L_x_1083) ;  /* 0x0000002000708947 */ /* 0x000fea0003800000 */
[----:B------:R-:W-:Y:S01]  /*7530*/  USHF.R.S32.HI UR10, URZ, 0x1f, UR20 ;  /* 0x0000001f3f0a7899 */ /* 0x000fe20008011414 */
[----:B------:R-:W-:Y:S01]  /*7540*/  IMAD.U32 R4, RZ, RZ, UR7 ;  /* 0x00000007ff047e24 */ /* 0x000fe2000f8e00ff */
[----:B------:R-:W-:Y:S01]  /*7550*/  ULDC.64 UR8, c[0x0][0x718] ;  /* 0x0001c60000087ab9 */ /* 0x000fe20000000a00 */
[----:B------:R-:W-:Y:S01]  /*7560*/  ULDC.64 UR12, c[0x0][0x730] ;  /* 0x0001cc00000c7ab9 */ /* 0x000fe20000000a00 */
[----:B------:R-:W-:Y:S01]  /*7570*/  UIMAD.WIDE.U32 UR4, UR20, UR8, URZ ;  /* 0x00000008140472a5 */ /* 0x000fe2000f8e003f */
[----:B------:R-:W-:Y:S01]  /*7580*/  BSSY B1, `(.L_x_1083) ;  /* 0x0000216000017945 */ /* 0x000fe20003800000 */
[----:B------:R-:W-:Y:S01]  /*7590*/  UIMAD UR8, UR10, UR8, URZ ;  /* 0x000000080a0872a4 */ /* 0x000fe2000f8e023f */
[----:B------:R-:W-:Y:S01]  /*75a0*/  IMAD.MOV.U32 R0, RZ, RZ, RZ ;  /* 0x000000ffff007224 */ /* 0x000fe200078e00ff */
[----:B------:R-:W-:Y:S02]  /*75b0*/  UIMAD UR10, UR10, UR12, URZ ;  /* 0x0000000c0a0a72a4 */ /* 0x000fe4000f8e023f */
[----:B------:R-:W-:-:S02]  /*75c0*/  UIMAD UR22, UR20, UR9, UR8 ;  /* 0x00000009141672a4 */ /* 0x000fc4000f8e0208 */
[----:B------:R-:W-:Y:S02]  /*75d0*/  UIMAD.WIDE.U32 UR8, UR20, UR12, URZ ;  /* 0x0000000c140872a5 */ /* 0x000fe4000f8e003f */
[----:B------:R-:W-:Y:S02]  /*75e0*/  UIMAD UR12, UR20, UR13, UR10 ;  /* 0x0000000d140c72a4 */ /* 0x000fe4000f8e020a */
[----:B------:R-:W-:Y:S01]  /*75f0*/  USHF.R.S32.HI UR13, URZ, 0x1f, UR21 ;  /* 0x0000001f3f0d7899 */ /* 0x000fe20008011415 */
[----:B------:R-:W-:Y:S01]  /*7600*/  ULDC UR10, c[0x0][0x2e8] ;  /* 0x0000ba00000a7ab9 */ /* 0x000fe20000000800 */
[----:B------:R-:W-:Y:S01]  /*7610*/  ELECT P0, URZ, PT ;  /* 0x00000000003f782f */ /* 0x000fe20003800000 */
[----:B------:R-:W-:Y:S01]  /*7620*/  UISETP.NE.AND UP0, UPT, UR10, 0x1, UPT ;  /* 0x000000010a00788c */ /* 0x000fe2000bf05270 */
[----:B------:R-:W-:Y:S01]  /*7630*/  ULDC.64 UR14, c[0x0][0x720] ;  /* 0x0001c800000e7ab9 */ /* 0x000fe20000000a00 */
[----:B------:R-:W-:Y:S02]  /*7640*/  UIADD3 UR23, UR5, UR22, URZ ;  /* 0x0000001605177290 */ /* 0x000fe4000fffe03f */
[----:B------:R-:W-:-:S02]  /*7650*/  UIMAD UR10, UR13, UR14, URZ ;  /* 0x0000000e0d0a72a4 */ /* 0x000fc4000f8e023f */
[----:B------:R-:W-:Y:S01]  /*7660*/  UIADD3 UR9, UR9, UR12, URZ ;  /* 0x0000000c09097290 */ /* 0x000fe2000fffe03f */
[----:B------:R-:W-:Y:S01]  /*7670*/  ULDC.64 UR18, c[0x0][0x738] ;  /* 0x0001ce0000127ab9 */ /* 0x000fe20000000a00 */
[----:B------:R-:W-:-:S03]  /*7680*/  UMOV UR22, UR4 ;  /* 0x0000000400167c82 */ /* 0x000fc60008000000 */
[----:B------:R-:W-:Y:S01]  /*7690*/  @UP0 ULDC UR16, c[0x0][0x2ec] ;  /* 0x0000bb0000100ab9 */ /* 0x000fe20000000800 */
[----:B------:R-:W-:Y:S02]  /*76a0*/  UIMAD UR13, UR13, UR18, URZ ;  /* 0x000000120d0d72a4 */ /* 0x000fe4000f8e023f */
[----:B------:R-:W-:Y:S02]  /*76b0*/  UIMAD UR5, UR21, UR15, UR10 ;  /* 0x0000000f150572a4 */ /* 0x000fe4000f8e020a */
[----:B------:R-:W-:Y:S02]  /*76c0*/  UIMAD.WIDE.U32 UR22, UR21, UR14, UR22 ;  /* 0x0000000e151672a5 */ /* 0x000fe4000f8e0016 */
[----:B------:R-:W-:Y:S02]  /*76d0*/  UIMAD.WIDE.U32 UR16, UR20, UR16, URZ ;  /* 0x00000010141072a5 */ /* 0x000fe4000f8e003f */
[----:B------:R-:W-:Y:S01]  /*76e0*/  UIMAD.WIDE.U32 UR14, UR21, UR18, UR8 ;  /* 0x00000012150e72a5 */ /* 0x000fe2000f8e0008 */
[----:B------:R-:W-:-:S02]  /*76f0*/  UMOV UR12, UR20 ;  /* 0x00000014000c7c82 */ /* 0x000fc40008000000 */
[----:B------:R-:W-:Y:S01]  /*7700*/  @UP0 ULDC UR8, c[0x0][0x2f0] ;  /* 0x0000bc0000080ab9 */ /* 0x000fe20000000800 */
[----:B------:R-:W-:Y:S02]  /*7710*/  UIMAD UR4, UR21, UR19, UR13 ;  /* 0x00000013150472a4 */ /* 0x000fe4000f8e020d */
[----:B------:R-:W-:Y:S01]  /*7720*/  @UP0 USHF.R.U32.HI UR12, URZ, UR8, UR17 ;  /* 0x000000083f0c0299 */ /* 0x000fe20008011611 */
[----:B------:R-:W-:Y:S11]  /*7730*/  @!P0 BRA `(.L_x_1085) ;  /* 0x0000001c00e88947 */ /* 0x000ff60003800000 */
[----:B------:R-:W1:Y:S01]  /*7740*/  S2R R3, SR_CgaCtaId ;  /* 0x0000000000037919 */ /* 0x000e620000008800 */
[----:B------:R-:W-:-:S04]  /*7750*/  MOV R16, 0x400 ;  /* 0x0000040000107802 */ /* 0x000fc80000000f00 */
[----:B-1----:R-:W-:Y:S01]  /*7760*/  LEA R16, R3, R16, 0x18 ;  /* 0x0000001003107211 */ /* 0x002fe200078ec0ff */
[----:B------:R-:W-:-:S05]  /*7770*/  IMAD.MOV.U32 R3, RZ, RZ, 0x1 ;  /* 0x00000001ff037424 */ /* 0x000fca00078e00ff */
[----:B------:R-:W-:-:S04]  /*7780*/  SHF.L.U32 R3, R3, 0x1f, RZ ;  /* 0x0000001f03037819 */ /* 0x000fc800000006ff */
[----:B------:R-:W1:Y:S02]  /*7790*/  SYNCS.PHASECHK.TRANS64.TRYWAIT P0, [R16+URZ+0x26820], R3 ;  /* 0x02682003100075a7 */ /* 0x000e64000800017f */
[----:B-1----:R-:W-:Y:S05]  /*77a0*/  @!P0 BRA `(.L_x_1086) ;  /* 0x0000002000d08947 */ /* 0x002fea0003800000 */
.L_x_1114:
[----:B------:R-:W2:Y:S01]  /*77b0*/  S2R R0, SR_TID.X ;  /* 0x0000000000007919 */ /* 0x000ea20000002100 */
[----:B------:R-:W-:Y:S02]  /*77c0*/  IMAD.U32 R15, RZ, RZ, UR23 ;  /* 0x00000017ff0f7e24 */ /* 0x000fe4000f8e00ff */
[----:B------:R-:W-:Y:S02]  /*77d0*/  IMAD.U32 R14, RZ, RZ, UR15 ;  /* 0x0000000fff0e7e24 */ /* 0x000fe4000f8e00ff */
[----:B------:R-:W-:Y:S02]  /*77e0*/  VIADD R15, R15, UR5 ;  /* 0x000000050f0f7c36 */ /* 0x000fe40008000000 */
        /* <DEDUP_REMOVED lines=11> */
.L_x_1087:
[----:B------:R-:W-:Y:S01]  /*78a0*/  R2UR UR19, R4 ;  /* 0x00000000041372ca */ /* 0x000fe200000e0000 */
[----:B------:R-:W2:Y:S01]  /*78b0*/  LDC.64 R6, c[0x0][0x198] ;  /* 0x00006600ff067b82 */ /* 0x000ea20000000a00 */
[----:B------:R-:W-:Y:S01]  /*78c0*/  R2UR UR7, R15 ;  /* 0x000000000f0772ca */ /* 0x000fe200000e0000 */
[----:B------:R-:W-:Y:S01]  /*78d0*/  ULDC.64 UR16, c[0x0][0x700] ;  /* 0x0001c00000107ab9 */ /* 0x000fe20000000a00 */
[----:B------:R-:W-:Y:S01]  /*78e0*/  UMOV UR50, 0x0 ;  /* 0x0000000000327882 */ /* 0x000fe20000000000 */
[----:B------:R-:W-:Y:S01]  /*78f0*/  IMAD.U32 R10, RZ, RZ, UR16 ;  /* 0x00000010ff0a7e24 */ /* 0x000fe2000f8e00ff */
[----:B------:R-:W-:Y:S01]  /*7900*/  UMOV UR51, 0x14f00000 ;  /* 0x14f0000000337882 */ /* 0x000fe20000000000 */
[----:B------:R-:W-:Y:S01]  /*7910*/  IMAD.U32 R9, RZ, RZ, UR17 ;  /* 0x00000011ff097e24 */ /* 0x000fe2000f8e00ff */
[----:B------:R-:W-:Y:S01]  /*7920*/  UMOV UR18, URZ ;  /* 0x0000003f00127c82 */ /* 0x000fe20008000000 */
[----:B------:R-:W-:Y:S01]  /*7930*/  UMOV UR42, 0x20 ;  /* 0x00000020002a7882 */ /* 0x000fe20000000000 */
[----:B------:R-:W-:Y:S01]  /*7940*/  UMOV UR44, UR20 ;  /* 0x00000014002c7c82 */ /* 0x000fe20008000000 */
[----:B------:R-:W-:Y:S01]  /*7950*/  UMOV UR45, UR21 ;  /* 0x00000015002d7c82 */ /* 0x000fe20008000000 */
[----:B------:R-:W-:Y:S01]  /*7960*/  UMOV UR26, 0x40 ;  /* 0x00000040001a7882 */ /* 0x000fe20000000000 */
[----:B------:R-:W-:Y:S01]  /*7970*/  USHF.L.U32 UR19, UR19, 0x6, URZ ;  /* 0x0000000613137899 */ /* 0x000fe2000800063f */
[----:B------:R-:W-:Y:S01]  /*7980*/  IMAD.MOV.U32 R5, RZ, RZ, 0xc000 ;  /* 0x0000c000ff057424 */ /* 0x000fe200078e00ff */
[----:B------:R-:W-:Y:S01]  /*7990*/  UMOV UR28, UR20 ;  /* 0x00000014001c7c82 */ /* 0x000fe20008000000 */
[----:B------:R-:W-:Y:S01]  /*79a0*/  UMOV UR29, UR21 ;  /* 0x00000015001d7c82 */ /* 0x000fe20008000000 */
[----:B------:R-:W-:Y:S01]  /*79b0*/  UIADD3 UR8, UP0, UR19, UR22, URZ ;  /* 0x0000001613087290 */ /* 0x000fe2000ff1e03f */
[----:B------:R-:W-:Y:S01]  /*79c0*/  IMAD.MOV.U32 R19, RZ, RZ, RZ ;  /* 0x000000ffff137224 */ /* 0x000fe200078e00ff */
[----:B------:R-:W-:Y:S01]  /*79d0*/  UMOV UR54, 0x0 ;  /* 0x0000000000367882 */ /* 0x000fe20000000000 */
[----:B------:R-:W-:Y:S01]  /*79e0*/  UMOV UR43, UR19 ;  /* 0x00000013002b7c82 */ /* 0x000fe20008000000 */
[----:B------:R-:W-:-:S02]  /*79f0*/  ULEA.HI.X.SX32 UR7, UR19, UR7, 0x1, UP0 ;  /* 0x0000000713077291 */ /* 0x000fc400080f0e3f */
[----:B-1----:R-:W-:Y:S01]  /*7a00*/  IMAD.U32 R3, RZ, RZ, UR8 ;  /* 0x00000008ff037e24 */ /* 0x002fe2000f8e00ff */
[----:B------:R-:W-:Y:S01]  /*7a10*/  UMOV UR27, UR19 ;  /* 0x00000013001b7c82 */ /* 0x000fe20008000000 */
[----:B------:R-:W-:Y:S01]  /*7a20*/  IMAD.U32 R2, RZ, RZ, UR8 ;  /* 0x00000008ff027e24 */ /* 0x000fe2000f8e00ff */
[----:B------:R-:W-:Y:S01]  /*7a30*/  R2UR UR8, R16 ;  /* 0x00000000100872ca */ /* 0x000fe200000e0000 */
[----:B--2---:R-:W-:Y:S01]  /*7a40*/  IMAD.MOV.U32 R8, RZ, RZ, R6 ;  /* 0x000000ffff087224 */ /* 0x004fe200078e0006 */
[----:B------:R-:W-:Y:S01]  /*7a50*/  LEA R0, P1, R3, R10, 0x2 ;  /* 0x0000000a03007211 */ /* 0x000fe200078210ff */
[----:B------:R-:W-:Y:S01]  /*7a60*/  IMAD.U32 R3, RZ, RZ, UR7 ;  /* 0x00000007ff037e24 */ /* 0x000fe2000f8e00ff */
[----:B------:R-:W-:Y:S01]  /*7a70*/  UMOV UR7, 0x10 ;  /* 0x0000001000077882 */ /* 0x000fe20000000000 */
[----:B------:R-:W-:Y:S01]  /*7a80*/  UMOV UR55, 0x10000000 ;  /* 0x1000000000377882 */ /* 0x000fe20000000000 */
[----:B------:R-:W-:Y:S01]  /*7a90*/  R2UR UR32, R0 ;  /* 0x00000000002072ca */ /* 0x000fe200000e0000 */
[----:B------:R-:W-:Y:S01]  /*7aa0*/  UMOV UR13, UR21 ;  /* 0x00000015000d7c82 */ /* 0x000fe20008000000 */
[----:B------:R-:W-:Y:S01]  /*7ab0*/  LEA.HI.X R2, R2, R9, R3, 0x2, P1 ;  /* 0x0000000902027211 */ /* 0x000fe200008f1403 */
[----:B------:R-:W-:Y:S01]  /*7ac0*/  UMOV UR10, UR18 ;  /* 0x00000012000a7c82 */ /* 0x000fe20008000000 */
[----:B------:R-:W-:Y:S01]  /*7ad0*/  IADD3 R0, P1, R8, 0x2f0, RZ ;  /* 0x000002f008007810 */ /* 0x000fe20007f3e0ff */
[----:B------:R-:W-:Y:S01]  /*7ae0*/  UMOV UR34, 0x10 ;  /* 0x0000001000227882 */ /* 0x000fe20000000000 */
[----:B------:R-:W-:Y:S01]  /*7af0*/  R2UR UR33, R2 ;  /* 0x00000000022172ca */ /* 0x000fe200000e0000 */
[----:B------:R-:W-:Y:S01]  /*7b00*/  UIADD3 UR17, UR8, 0x26810, URZ ;  /* 0x0002681008117890 */ /* 0x000fe2000fffe03f */
[----:B------:R-:W-:Y:S01]  /*7b10*/  R2UR UR46, R0 ;  /* 0x00000000002e72ca */ /* 0x000fe200000e0000 */
[----:B------:R-:W-:Y:S01]  /*7b20*/  UIADD3 UR16, UR8, 0x12000, URZ ;  /* 0x0001200008107890 */ /* 0x000fe2000fffe03f */
[----:B------:R-:W-:Y:S01]  /*7b30*/  IADD3 R0, P2, R8, 0x3f0, RZ ;  /* 0x000003f008007810 */ /* 0x000fe20007f5e0ff */
[----:B------:R-:W-:-:S02]  /*7b40*/  UIADD3 UR40, UR8, 0x13000, URZ ;  /* 0x0001300008287890 */ /* 0x000fc4000fffe03f */
[----:B------:R-:W-:Y:S01]  /*7b50*/  UIADD3 UR24, UR8, 0x14000, URZ ;  /* 0x0001400008187890 */ /* 0x000fe2000fffe03f */
[----:B------:R-:W-:Y:S01]  /*7b60*/  R2UR UR30, R0 ;  /* 0x00000000001e72ca */ /* 0x000fe200000e0000 */
[--C-:B------:R-:W-:Y:S01]  /*7b70*/  IMAD.X R0, RZ, RZ, R7.reuse, P1 ;  /* 0x000000ffff007224 */ /* 0x100fe200008e0607 */
[----:B------:R-:W-:Y:S01]  /*7b80*/  IADD3 R2, P1, R8, 0xf0, RZ ;  /* 0x000000f008027810 */ /* 0x000fe20007f3e0ff */
[----:B------:R-:W-:Y:S01]  /*7b90*/  UIADD3 UR56, UR8, 0x1e000, URZ ;  /* 0x0001e00008387890 */ /* 0x000fe2000fffe03f */
[----:B------:R-:W-:Y:S02]  /*7ba0*/  UMOV UR41, UR17 ;  /* 0x0000001100297c82 */ /* 0x000fe40008000000 */
[----:B------:R-:W-:Y:S01]  /*7bb0*/  R2UR UR48, R2 ;  /* 0x00000000023072ca */ /* 0x000fe200000e0000 */
[--C-:B------:R-:W-:Y:S01]  /*7bc0*/  IMAD.X R3, RZ, RZ, R7.reuse, P1 ;  /* 0x000000ffff037224 */ /* 0x100fe200008e0607 */
[----:B------:R-:W-:Y:S01]  /*7bd0*/  R2UR UR47, R0 ;  /* 0x00000000002f72ca */ /* 0x000fe200000e0000 */
[----:B------:R-:W-:Y:S01]  /*7be0*/  IMAD.X R0, RZ, RZ, R7, P2 ;  /* 0x000000ffff007224 */ /* 0x000fe200010e0607 */
[----:B------:R-:W-:Y:S01]  /*7bf0*/  UMOV UR25, UR17 ;  /* 0x0000001100197c82 */ /* 0x000fe20008000000 */
[----:B------:R-:W-:Y:S01]  /*7c00*/  UMOV UR57, UR17 ;  /* 0x0000001100397c82 */ /* 0x000fe20008000000 */
[----:B------:R-:W-:Y:S01]  /*7c10*/  R2UR UR49, R3 ;  /* 0x00000000033172ca */ /* 0x000fe200000e0000 */
[----:B------:R-:W-:Y:S01]  /*7c20*/  UIADD3 UR9, UR8, 0x26800, URZ ;  /* 0x0002680008097890 */ /* 0x000fe2000fffe03f */
[----:B------:R-:W-:Y:S01]  /*7c30*/  R2UR UR31, R0 ;  /* 0x00000000001f72ca */ /* 0x000fe200000e0000 */
[----:B------:R-:W-:Y:S01]  /*7c40*/  IMAD.U32 R0, RZ, RZ, UR6 ;  /* 0x00000006ff007e24 */ /* 0x000fe2000f8e00ff */
[----:B------:R-:W-:Y:S01]  /*7c50*/  UMOV UR35, UR11 ;  /* 0x0000000b00237c82 */ /* 0x000fe20008000000 */
[----:B------:R-:W-:Y:S01]  /*7c60*/  UMOV UR36, UR12 ;  /* 0x0000000c00247c82 */ /* 0x000fe20008000000 */
[----:B------:R-:W-:Y:S01]  /*7c70*/  UMOV UR37, UR21 ;  /* 0x0000001500257c82 */ /* 0x000fe20008000000 */
[----:B------:R-:W-:Y:S01]  /*7c80*/  VIADD R6, R0, 0xffffffff ;  /* 0xffffffff00067836 */ /* 0x000fe20000000000 */
[----:B------:R-:W-:Y:S01]  /*7c90*/  UMOV UR52, UR12 ;  /* 0x0000000c00347c82 */ /* 0x000fe20008000000 */
[----:B------:R-:W-:Y:S01]  /*7ca0*/  UMOV UR53, UR21 ;  /* 0x0000001500357c82 */ /* 0x000fe20008000000 */
[----:B------:R-:W-:Y:S01]  /*7cb0*/  UMOV UR58, 0x50 ;  /* 0x00000050003a7882 */ /* 0x000fe20000000000 */
[----:B------:R-:W-:Y:S01]  /*7cc0*/  UMOV UR59, UR11 ;  /* 0x0000000b003b7c82 */ /* 0x000fe20008000000 */
[----:B------:R1:W-:Y:S01]  /*7cd0*/  STL [R1], R6 ;  /* 0x0000000601007387 */ /* 0x0003e20000100800 */
[----:B------:R-:W-:Y:S01]  /*7ce0*/  ISETP.GE.AND P1, PT, R4, R6, PT ;  /* 0x000000060400720c */ /* 0x000fe20003f26270 */
[----:B------:R-:W-:Y:S01]  /*7cf0*/  UMOV UR60, UR12 ;  /* 0x0000000c003c7c82 */ /* 0x000fe20008000000 */
[----:B------:R-:W-:Y:S01]  /*7d00*/  UMOV UR61, UR21 ;  /* 0x00000015003d7c82 */ /* 0x000fe20008000000 */
[----:B------:R-:W-:Y:S01]  /*7d10*/  UTMALDG.4D [UR16], [UR48], desc[UR50] ;  /* 0x00003210300075b4 */ /* 0x000fe20008019000 */
[----:B------:R2:W-:Y:S01]  /*7d20*/  UTMALDG.4D [UR40], [UR48], desc[UR50] ;  /* 0x00003228300075b4 */ /* 0x0005e20008019000 */
[----:B------:R-:W-:Y:S01]  /*7d30*/  UTMALDG.4D [UR24], [UR48], desc[UR50] ;  /* 0x00003218300075b4 */ /* 0x000fe20008019000 */
[----:B------:R3:W-:Y:S01]  /*7d40*/  UBLKCP.S.G [UR56], [UR32], UR7 ;  /* 0x00000038200073ba */ /* 0x0007e20008000207 */
[----:B------:R1:W-:Y:S01]  /*7d50*/  SYNCS.ARRIVE.TRANS64 RZ, [R16+URZ+0x26800], R5 ;  /* 0x0268000510ff79a7 */ /* 0x0003e2000800003f */
[----:B------:R4:W-:Y:S01]  /*7d60*/  UTMALDG.4D [UR8], [UR46], desc[UR54] ;  /* 0x000036082e0075b4 */ /* 0x0009e20008019000 */
[----:B--2---:R-:W-:Y:S01]  /*7d70*/  UIADD3 UR40, UR8, 0x4000, URZ ;  /* 0x0000400008287890 */ /* 0x004fe2000fffe03f */
[----:B------:R-:W-:Y:S01]  /*7d80*/  UMOV UR42, 0x40 ;  /* 0x00000040002a7882 */ /* 0x000fe20000000000 */
[----:B------:R-:W-:Y:S01]  /*7d90*/  UMOV UR43, UR11 ;  /* 0x0000000b002b7c82 */ /* 0x000fe20008000000 */
[----:B------:R-:W-:Y:S01]  /*7da0*/  UMOV UR44, UR12 ;  /* 0x0000000c002c7c82 */ /* 0x000fe20008000000 */
[----:B------:R-:W-:Y:S01]  /*7db0*/  UMOV UR41, UR9 ;  /* 0x0000000900297c82 */ /* 0x000fe20008000000 */
[----:B---3--:R-:W-:-:S02]  /*7dc0*/  UIADD3 UR32, UR8, 0x1000, URZ ;  /* 0x0000100008207890 */ /* 0x008fc4000fffe03f */
[----:B------:R-:W-:Y:S02]  /*7dd0*/  UIADD3 UR48, UR8, 0x2000, URZ ;  /* 0x0000200008307890 */ /* 0x000fe4000fffe03f */
[----:B------:R-:W-:Y:S01]  /*7de0*/  UIADD3 UR24, UR8, 0x3000, URZ ;  /* 0x0000300008187890 */ /* 0x000fe2000fffe03f */
[----:B------:R-:W-:Y:S01]  /*7df0*/  UMOV UR33, UR9 ;  /* 0x0000000900217c82 */ /* 0x000fe20008000000 */
[----:B------:R-:W-:Y:S01]  /*7e00*/  UMOV UR50, 0x20 ;  /* 0x0000002000327882 */ /* 0x000fe20000000000 */
[----:B------:R-:W-:Y:S01]  /*7e10*/  UMOV UR51, UR11 ;  /* 0x0000000b00337c82 */ /* 0x000fe20008000000 */
[----:B------:R-:W-:Y:S01]  /*7e20*/  UMOV UR49, UR9 ;  /* 0x0000000900317c82 */ /* 0x000fe20008000000 */
[----:B------:R-:W-:Y:S01]  /*7e30*/  UMOV UR26, 0x30 ;  /* 0x00000030001a7882 */ /* 0x000fe20000000000 */
[----:B------:R-:W-:Y:S01]  /*7e40*/  UMOV UR27, UR11 ;  /* 0x0000000b001b7c82 */ /* 0x000fe20008000000 */
[----:B------:R-:W-:Y:S01]  /*7e50*/  UMOV UR28, UR12 ;  /* 0x0000000c001c7c82 */ /* 0x000fe20008000000 */
[----:B------:R2:W-:Y:S01]  /*7e60*/  UTMALDG.4D [UR32], [UR46], desc[UR54] ;  /* 0x000036202e0075b4 */ /* 0x0005e20008019000 */
[----:B------:R-:W-:Y:S01]  /*7e70*/  UMOV UR25, UR9 ;  /* 0x0000000900197c82 */ /* 0x000fe20008000000 */
[----:B------:R-:W-:Y:S01]  /*7e80*/  UIADD3 UR56, UR8, 0x5000, URZ ;  /* 0x0000500008387890 */ /* 0x000fe2000fffe03f */
[----:B------:R-:W-:Y:S01]  /*7e90*/  UMOV UR57, UR9 ;  /* 0x0000000900397c82 */ /* 0x000fe20008000000 */
[----:B----4-:R-:W-:Y:S01]  /*7ea0*/  UMOV UR10, 0x40 ;  /* 0x00000040000a7882 */ /* 0x010fe20000000000 */
[----:B------:R-:W-:Y:S01]  /*7eb0*/  UTMALDG.4D [UR48], [UR46], desc[UR54] ;  /* 0x000036302e0075b4 */ /* 0x000fe20008019000 */
[----:B------:R3:W-:Y:S01]  /*7ec0*/  UTMALDG.4D [UR24], [UR46], desc[UR54] ;  /* 0x000036182e0075b4 */ /* 0x0007e20008019000 */
[----:B------:R1:W-:Y:S01]  /*7ed0*/  UTMALDG.4D [UR40], [UR46], desc[UR54] ;  /* 0x000036282e0075b4 */ /* 0x0003e20008019000 */
[----:B--2---:R-:W-:Y:S01]  /*7ee0*/  UIADD3 UR32, UR8, 0x6000, URZ ;  /* 0x0000600008207890 */ /* 0x004fe2000fffe03f */
[----:B------:R-:W-:-:S02]  /*7ef0*/  UMOV UR34, UR18 ;  /* 0x0000001200227c82 */ /* 0x000fc40008000000 */
[----:B------:R1:W-:Y:S06]  /*7f00*/  UTMALDG.4D [UR56], [UR46], desc[UR54] ;  /* 0x000036382e0075b4 */ /* 0x0003ec0008019000 */
[----:B------:R1:W-:Y:S01]  /*7f10*/  UTMALDG.4D [UR32], [UR30], desc[UR54] ;  /* 0x000036201e0075b4 */ /* 0x0003e20008019000 */
[----:B---3--:R-:W-:Y:S02]  /*7f20*/  UIADD3 UR24, UR8, 0x8000, URZ ;  /* 0x0000800008187890 */ /* 0x008fe4000fffe03f */
[----:B------:R-:W-:Y:S01]  /*7f30*/  UIADD3 UR8, UR8, 0xa000, URZ ;  /* 0x0000a00008087890 */ /* 0x000fe2000fffe03f */
[----:B------:R-:W-:-:S06]  /*7f40*/  UMOV UR26, 0x20 ;  /* 0x00000020001a7882 */ /* 0x000fcc0000000000 */
[----:B------:R1:W-:Y:S02]  /*7f50*/  UTMALDG.4D [UR24], [UR30], desc[UR54] ;  /* 0x000036181e0075b4 */ /* 0x0003e40008019000 */
[----:B------:R1:W-:Y:S02]  /*7f60*/  UTMALDG.4D [UR8], [UR30], desc[UR54] ;  /* 0x000036081e0075b4 */ /* 0x0003e40008019000 */
[----:B-1----:R-:W-:Y:S05]  /*7f70*/  @P1 BRA `(.L_x_1088) ;  /* 0x0000001000e41947 */ /* 0x002fea0003800000 */
[----:B------:R-:W-:Y:S01]  /*7f80*/  R2UR UR7, R4 ;  /* 0x00000000040772ca */ /* 0x000fe200000e0000 */
[----:B------:R-:W1:Y:S01]  /*7f90*/  S2R R6, SR_TID.X ;  /* 0x0000000000067919 */ /* 0x000e620000002100 */
[----:B------:R-:W-:Y:S01]  /*7fa0*/  UIADD3 UR8, UR6, -0x2, URZ ;  /* 0xfffffffe06087890 */ /* 0x000fe2000fffe03f */
[----:B------:R-:W-:-:S05]  /*7fb0*/  IMAD.MOV.U32 R11, RZ, RZ, 0x1 ;  /* 0x00000001ff0b7424 */ /* 0x000fca00078e00ff */
[----:B------:R-:W-:-:S05]  /*7fc0*/  ISETP.NE.AND P1, PT, R4, UR8, PT ;  /* 0x0000000804007c0c */ /* 0x000fca000bf25270 */
[----:B------:R-:W-:-:S04]  /*7fd0*/  ULOP3.LUT UR7, URZ, UR7, URZ, 0x33, !UPT ;  /* 0x000000073f077292 */ /* 0x000fc8000f8e333f */
[----:B------:R-:W-:-:S06]  /*7fe0*/  UIADD3 UR7, UR7, UR6, URZ ;  /* 0x0000000607077290 */ /* 0x000fcc000fffe03f */
[----:B------:R-:W-:-:S05]  /*7ff0*/  IMAD.U32 R0, RZ, RZ, UR7 ;  /* 0x00000007ff007e24 */ /* 0x000fca000f8e00ff */
[----:B------:R-:W-:Y:S01]  /*8000*/  LOP3.LUT R5, R0, 0x1, RZ, 0xc0, !PT ;  /* 0x0000000100057812 */ /* 0x000fe200078ec0ff */
[----:B------:R-:W-:-:S04]  /*8010*/  IMAD.MOV.U32 R0, RZ, RZ, R4 ;  /* 0x000000ffff007224 */ /* 0x000fc800078e0004 */
[----:B------:R2:W-:Y:S01]  /*8020*/  STL [R1+0x4], R5 ;  /* 0x0000040501007387 */ /* 0x0005e20000100800 */
[----:B-1----:R-:W-:Y:S01]  /*8030*/  LOP3.LUT R6, R6, 0x1f, RZ, 0xc0, !PT ;  /* 0x0000001f06067812 */ /* 0x002fe200078ec0ff */
[----:B------:R-:W-:Y:S06]  /*8040*/  @!P1 BRA `(.L_x_1089) ;  /* 0x0000000c00209947 */ /* 0x000fec0003800000 */
[----:B------:R-:W-:Y:S01]  /*8050*/  R2UR UR8, R5 ;  /* 0x00000000050872ca */ /* 0x000fe200000e0000 */
[----:B------:R-:W-:Y:S02]  /*8060*/  IMAD.MOV.U32 R0, RZ, RZ, R4 ;  /* 0x000000ffff007224 */ /* 0x000fe400078e0004 */
[----:B------:R-:W-:-:S10]  /*8070*/  IMAD.MOV.U32 R11, RZ, RZ, 0x1 ;  /* 0x00000001ff0b7424 */ /* 0x000fd400078e00ff */
[----:B------:R-:W-:-:S06]  /*8080*/  UIADD3 UR7, UR7, -UR8, URZ ;  /* 0x8000000807077290 */ /* 0x000fcc000fffe03f */
[----:B------:R-:W-:-:S07]  /*8090*/  IMAD.U32 R20, RZ, RZ, UR7 ;  /* 0x00000007ff147e24 */ /* 0x000fce000f8e00ff */
.L_x_1098:
[----:B--234-:R-:W-:-:S04]  /*80a0*/  SHF.L.U32 R21, R11, 0x1f, RZ ;  /* 0x0000001f0b157819 */ /* 0x01cfc800000006ff */
[----:B------:R-:W1:Y:S02]  /*80b0*/  SYNCS.PHASECHK.TRANS64.TRYWAIT P1, [R16+URZ+0x26840], R21 ;  /* 0x02684015100075a7 */ /* 0x000e64000802017f */
[----:B-1----:R-:W-:Y:S05]  /*80c0*/  @!P1 BRA `(.L_x_1090) ;  /* 0x00000018009c9947 */ /* 0x002fea0003800000 */
.L_x_1115:
[----:B------:R-:W-:Y:S05]  /*80d0*/  @P0 BRA `(.L_x_1091) ;  /* 0x0000000000140947 */ /* 0x000fea0003800000 */
[----:B------:R-:W-:Y:S01]  /*80e0*/  ISETP.NE.AND P1, PT, R6, RZ, PT ;  /* 0x000000ff0600720c */ /* 0x000fe20003f25270 */
[----:B------:R-:W-:-:S04]  /*80f0*/  IMAD.MOV.U32 R3, RZ, RZ, 0x3100 ;  /* 0x00003100ff037424 */ /* 0x000fc800078e00ff */
[----:B------:R3:W-:Y:S08]  /*8100*/  SYNCS.ARRIVE.TRANS64 RZ, [R16+URZ+0x26830], R3 ;  /* 0x0268300310ff79a7 */ /* 0x0007f0000800003f */
[----:B------:R-:W-:Y:S05]  /*8110*/  @!P1 BRA `(.L_x_1091) ;  /* 0x0000000000049947 */ /* 0x000fea0003800000 */
[----:B------:R-:W-:Y:S01]  /*8120*/  BPT.TRAP 0x1 ;  /* 0x000000040000795c */ /* 0x000fe20000300000 */
.L_x_1091:
[----:B------:R-:W3:Y:S01]  /*8130*/  LDC.64 R12, c[0x0][0x728] ;  /* 0x0001ca00ff0c7b82 */ /* 0x000ee20000000a00 */
[----:B------:R-:W-:Y:S01]  /*8140*/  IMAD.SHL.U32 R18, R0, 0x40, RZ ;  /* 0x0000004000127824 */ /* 0x000fe200078e00ff */
[----:B------:R-:W-:Y:S01]  /*8150*/  R2UR UR40, R16 ;  /* 0x00000000102872ca */ /* 0x000fe200000e0000 */
[----:B------:R-:W-:Y:S01]  /*8160*/  UMOV UR30, 0x0 ;  /* 0x00000000001e7882 */ /* 0x000fe20000000000 */
[----:B------:R-:W-:Y:S01]  /*8170*/  UMOV UR31, 0x14f00000 ;  /* 0x14f00000001f7882 */ /* 0x000fe20000000000 */
[----:B------:R-:W-:Y:S01]  /*8180*/  UMOV UR18, URZ ;  /* 0x0000003f00127c82 */ /* 0x000fe20008000000 */
[C---:B------:R-:W-:Y:S01]  /*8190*/  IADD3 R2, P1, R18.reuse, UR14, RZ ;  /* 0x0000000e12027c10 */ /* 0x040fe2000ff3e0ff */
[----:B------:R-:W-:Y:S01]  /*81a0*/  UMOV UR34, 0x20 ;  /* 0x0000002000227882 */ /* 0x000fe20000000000 */
[----:B--2---:R-:W2:Y:S01]  /*81b0*/  LDC.64 R4, c[0x0][0x198] ;  /* 0x00006600ff047b82 */ /* 0x004ea20000000a00 */
[----:B------:R-:W-:Y:S01]  /*81c0*/  R2UR UR19, R18 ;  /* 0x00000000121372ca */ /* 0x000fe200000e0000 */
        /* <DEDUP_REMOVED lines=16> */
[----:B------:R-:W-:Y:S01]  /*82d0*/  LEA.HI.X.SX32 R3, R18, R14, 0x1, P1 ;  /* 0x0000000e12037211 */ /* 0x000fe200008f0eff */
[----:B------:R-:W-:Y:S01]  /*82e0*/  UMOV UR7, 0x10 ;  /* 0x0000001000077882 */ /* 0x000fe20000000000 */
[----:B--2---:R-:W-:Y:S01]  /*82f0*/  IMAD.MOV.U32 R8, RZ, RZ, R4 ;  /* 0x000000ffff087224 */ /* 0x004fe200078e0004 */
[----:B------:R-:W-:Y:S01]  /*8300*/  UMOV UR41, UR17 ;  /* 0x0000001100297c82 */ /* 0x000fe20008000000 */
[----:B------:R-:W-:Y:S01]  /*8310*/  IMAD.MOV.U32 R7, RZ, RZ, R5 ;  /* 0x000000ffff077224 */ /* 0x000fe200078e0005 */
[----:B------:R-:W-:-:S02]  /*8320*/  LEA.HI.X R2, R2, R13, R3, 0x2, P2 ;  /* 0x0000000d02027211 */ /* 0x000fc400010f1403 */
[----:B------:R-:W-:Y:S02]  /*8330*/  IADD3 R4, P1, R8, 0x1f0, RZ ;  /* 0x000001f008047810 */ /* 0x000fe40007f3e0ff */
[----:B------:R-:W-:Y:S02]  /*8340*/  R2UR UR43, R2 ;  /* 0x00000000022b72ca */ /* 0x000fe400000e0000 */
[----:B------:R-:W-:Y:S01]  /*8350*/  R2UR UR8, R4 ;  /* 0x00000000040872ca */ /* 0x000fe200000e0000 */
[----:B------:R-:W-:-:S05]  /*8360*/  IMAD.X R5, RZ, RZ, R7, P1 ;  /* 0x000000ffff057224 */ /* 0x000fca00008e0607 */
[----:B------:R-:W-:-:S13]  /*8370*/  R2UR UR9, R5 ;  /* 0x00000000050972ca */ /* 0x000fda00000e0000 */
[----:B------:R2:W-:Y:S01]  /*8380*/  UTMALDG.4D [UR16], [UR8], desc[UR30] ;  /* 0x00001e10080075b4 */ /* 0x0005e20008019000 */
[----:B------:R2:W-:Y:S01]  /*8390*/  UTMALDG.4D [UR32], [UR8], desc[UR30] ;  /* 0x00001e20080075b4 */ /* 0x0005e20008019000 */
[----:B------:R2:W-:Y:S01]  /*83a0*/  UTMALDG.4D [UR24], [UR8], desc[UR30] ;  /* 0x00001e18080075b4 */ /* 0x0005e20008019000 */
[----:B------:R2:W-:Y:S01]  /*83b0*/  UBLKCP.S.G [UR40], [UR42], UR7 ;  /* 0x000000282a0073ba */ /* 0x0005e20008000207 */
[----:B------:R-:W3:Y:S02]  /*83c0*/  SYNCS.PHASECHK.TRANS64.TRYWAIT P1, [R16+URZ+0x26828], R21 ;  /* 0x02682815100075a7 */ /* 0x000ee4000802017f */
[----:B--23--:R-:W-:Y:S05]  /*83d0*/  @!P1 BRA `(.L_x_1092) ;  /* 0x0000001400ec9947 */ /* 0x00cfea0003800000 */
.L_x_1116:
[----:B------:R-:W-:Y:S05]  /*83e0*/  @P0 BRA `(.L_x_1093) ;  /* 0x0000000000140947 */ /* 0x000fea0003800000 */
[----:B------:R-:W-:Y:S01]  /*83f0*/  ISETP.NE.AND P1, PT, R6, RZ, PT ;  /* 0x000000ff0600720c */ /* 0x000fe20003f25270 */
[----:B------:R-:W-:-:S04]  /*8400*/  IMAD.MOV.U32 R2, RZ, RZ, 0x3100 ;  /* 0x00003100ff027424 */ /* 0x000fc800078e00ff */
[----:B------:R3:W-:Y:S08]  /*8410*/  SYNCS.ARRIVE.TRANS64 RZ, [R16+URZ+0x26818], R2 ;  /* 0x0268180210ff79a7 */ /* 0x0007f0000800003f */
[----:B------:R-:W-:Y:S05]  /*8420*/  @!P1 BRA `(.L_x_1093) ;  /* 0x0000000000049947 */ /* 0x000fea0003800000 */
[----:B------:R-:W-:Y:S01]  /*8430*/  BPT.TRAP 0x1 ;  /* 0x000000040000795c */ /* 0x000fe20000300000 */
.L_x_1093:
[----:B------:R-:W-:Y:S01]  /*8440*/  VIADD R18, R18, 0x40 ;  /* 0x0000004012127836 */ /* 0x000fe20000000000 */
[----:B------:R-:W-:Y:S01]  /*8450*/  ULDC.64 UR8, c[0x0][0x700] ;  /* 0x0001c00000087ab9 */ /* 0x000fe20000000a00 */
[----:B------:R-:W-:Y:S01]  /*8460*/  R2UR UR40, R16 ;  /* 0x00000000102872ca */ /* 0x000fe200000e0000 */
[----:B------:R-:W-:Y:S01]  /*8470*/  IMAD.U32 R10, RZ, RZ, UR8 ;  /* 0x00000008ff0a7e24 */ /* 0x000fe2000f8e00ff */
[----:B------:R-:W-:Y:S01]  /*8480*/  UMOV UR30, 0x0 ;  /* 0x00000000001e7882 */ /* 0x000fe20000000000 */
[----:B---3--:R-:W-:Y:S01]  /*8490*/  IADD3 R2, P1, R18, UR22, RZ ;  /* 0x0000001612027c10 */ /* 0x008fe2000ff3e0ff */
[----:B------:R-:W-:Y:S01]  /*84a0*/  IMAD.U32 R9, RZ, RZ, UR9 ;  /* 0x00000009ff097e24 */ /* 0x000fe2000f8e00ff */
[----:B------:R-:W-:Y:S01]  /*84b0*/  SHF.R.S32.HI R17, RZ, 0x1f, R18 ;  /* 0x0000001fff117819 */ /* 0x000fe20000011412 */
[----:B------:R-:W-:Y:S01]  /*84c0*/  UMOV UR31, 0x14f00000 ;  /* 0x14f00000001f7882 */ /* 0x000fe20000000000 */
[----:B------:R-:W-:Y:S01]  /*84d0*/  LEA R3, P2, R2, R10, 0x2 ;  /* 0x0000000a02037211 */ /* 0x000fe200078410ff */
[----:B------:R-:W-:Y:S01]  /*84e0*/  UMOV UR34, URZ ;  /* 0x0000003f00227c82 */ /* 0x000fe20008000000 */
[----:B------:R-:W-:Y:S01]  /*84f0*/  R2UR UR35, R18 ;  /* 0x00000000122372ca */ /* 0x000fe200000e0000 */
[----:B------:R-:W-:Y:S01]  /*8500*/  UMOV UR36, UR20 ;  /* 0x0000001400247c82 */ /* 0x000fe20008000000 */
[----:B------:R-:W-:Y:S01]  /*8510*/  R2UR UR42, R3 ;  /* 0x00000000032a72ca */ /* 0x000fe200000e0000 */
[----:B------:R-:W-:Y:S01]  /*8520*/  IMAD.X R3, R17, 0x1, R15, P1 ;  /* 0x0000000111037824 */ /* 0x000fe200008e060f */
[----:B------:R-:W-:-:S02]  /*8530*/  UIADD3 UR33, UR40, 0x26818, URZ ;  /* 0x0002681828217890 */ /* 0x000fc4000fffe03f */
[----:B------:R-:W-:Y:S02]  /*8540*/  UIADD3 UR32, UR40, 0x15000, URZ ;  /* 0x0001500028207890 */ /* 0x000fe4000fffe03f */
[----:B------:R-:W-:Y:S01]  /*8550*/  LEA.HI.X R3, R2, R9, R3, 0x2, P2 ;  /* 0x0000000902037211 */ /* 0x000fe200010f1403 */
        /* <DEDUP_REMOVED lines=8> */
[----:B------:R-:W-:Y:S01]  /*85e0*/  UMOV UR26, 0x20 ;  /* 0x00000020001a7882 */ /* 0x000fe20000000000 */
[----:B------:R-:W-:Y:S01]  /*85f0*/  UMOV UR28, UR20 ;  /* 0x00000014001c7c82 */ /* 0x000fe20008000000 */
[----:B------:R-:W-:Y:S01]  /*8600*/  UMOV UR29, UR21 ;  /* 0x00000015001d7c82 */ /* 0x000fe20008000000 */
[----:B------:R-:W-:Y:S01]  /*8610*/  R2UR UR9, R3 ;  /* 0x00000000030972ca */ /* 0x000fe200000e0000 */
[----:B------:R-:W-:Y:S01]  /*8620*/  UMOV UR25, UR33 ;  /* 0x0000002100197c82 */ /* 0x000fe20008000000 */
[----:B------:R-:W-:Y:S01]  /*8630*/  UMOV UR27, UR35 ;  /* 0x00000023001b7c82 */ /* 0x000fe20008000000 */
[----:B------:R-:W-:Y:S01]  /*8640*/  UMOV UR18, 0x40 ;  /* 0x0000004000127882 */ /* 0x000fe20000000000 */
[----:B------:R-:W-:Y:S01]  /*8650*/  UMOV UR17, UR33 ;  /* 0x0000002100117c82 */ /* 0x000fe20008000000 */
[----:B------:R-:W-:Y:S01]  /*8660*/  UMOV UR19, UR35 ;  /* 0x0000002300137c82 */ /* 0x000fe20008000000 */
[----:B------:R-:W-:Y:S01]  /*8670*/  UMOV UR41, UR33 ;  /* 0x0000002100297c82 */ /* 0x000fe20008000000 */
[----:B------:R-:W-:-:S06]  /*8680*/  UMOV UR7, 0x10 ;  /* 0x0000001000077882 */ /* 0x000fcc0000000000 */
[----:B------:R3:W-:Y:S01]  /*8690*/  UTMALDG.4D [UR32], [UR8], desc[UR30] ;  /* 0x00001e20080075b4 */ /* 0x0007e20008019000 */
[----:B------:R3:W-:Y:S01]  /*86a0*/  UTMALDG.4D [UR24], [UR8], desc[UR30] ;  /* 0x00001e18080075b4 */ /* 0x0007e20008019000 */
[----:B------:R3:W-:Y:S01]  /*86b0*/  UTMALDG.4D [UR16], [UR8], desc[UR30] ;  /* 0x00001e10080075b4 */ /* 0x0007e20008019000 */
[----:B------:R3:W-:Y:S01]  /*86c0*/  UBLKCP.S.G [UR40], [UR42], UR7 ;  /* 0x000000282a0073ba */ /* 0x0007e20008000207 */
[----:B------:R-:W4:Y:S02]  /*86d0*/  SYNCS.PHASECHK.TRANS64.TRYWAIT P1, [R16+URZ+0x26848], R21 ;  /* 0x02684815100075a7 */ /* 0x000f24000802017f */
[----:B---34-:R-:W-:Y:S05]  /*86e0*/  @!P1 BRA `(.L_x_1094) ;  /* 0x00000014003c9947 */ /* 0x018fea0003800000 */
.L_x_1117:
[----:B------:R-:W-:Y:S05]  /*86f0*/  @P0 BRA `(.L_x_1095) ;  /* 0x0000000000140947 */ /* 0x000fea0003800000 */
[----:B------:R-:W-:Y:S01]  /*8700*/  ISETP.NE.AND P1, PT, R6, RZ, PT ;  /* 0x000000ff0600720c */ /* 0x000fe20003f25270 */
[----:B-123--:R-:W-:-:S04]  /*8710*/  IMAD.MOV.U32 R21, RZ, RZ, 0x3100 ;  /* 0x00003100ff157424 */ /* 0x00efc800078e00ff */
[----:B------:R4:W-:Y:S08]  /*8720*/  SYNCS.ARRIVE.TRANS64 RZ, [R16+URZ+0x26838], R21 ;  /* 0x0268381510ff79a7 */ /* 0x0009f0000800003f */
[----:B------:R-:W-:Y:S05]  /*8730*/  @!P1 BRA `(.L_x_1095) ;  /* 0x0000000000049947 */ /* 0x000fea0003800000 */
[----:B------:R-:W-:Y:S01]  /*8740*/  BPT.TRAP 0x1 ;  /* 0x000000040000795c */ /* 0x000fe20000300000 */
.L_x_1095:
        /* <DEDUP_REMOVED lines=8> */
[C---:B------:R-:W-:Y:S01]  /*87d0*/  LEA R12, P1, R18.reuse, R12, 0x2 ;  /* 0x0000000c120c7211 */ /* 0x040fe200078210ff */
        /* <DEDUP_REMOVED lines=27> */
[----:B------:R-:W5:Y:S02]  /*8990*/  SYNCS.PHASECHK.TRANS64.TRYWAIT P1, [R16+URZ+0x26820], R5 ;  /* 0x02682005100075a7 */ /* 0x000f64000802017f */
[----:B-1---5:R-:W-:Y:S05]  /*89a0*/  @!P1 BRA `(.L_x_1096) ;  /* 0x0000001000a09947 */ /* 0x022fea0003800000 */
.L_x_1119:
[----:B------:R-:W-:Y:S05]  /*89b0*/  @P0 BRA `(.L_x_1097) ;  /* 0x0000000000140947 */ /* 0x000fea0003800000 */
[----:B------:R-:W-:Y:S01]  /*89c0*/  ISETP.NE.AND P1, PT, R6, RZ, PT ;  /* 0x000000ff0600720c */ /* 0x000fe20003f25270 */
[----:B------:R-:W-:-:S04]  /*89d0*/  IMAD.MOV.U32 R5, RZ, RZ, 0x3100 ;  /* 0x00003100ff057424 */ /* 0x000fc800078e00ff */
[----:B------:R1:W-:Y:S08]  /*89e0*/  SYNCS.ARRIVE.TRANS64 RZ, [R16+URZ+0x26810], R5 ;  /* 0x0268100510ff79a7 */ /* 0x0003f0000800003f */
[----:B------:R-:W-:Y:S05]  /*89f0*/  @!P1 BRA `(.L_x_1097) ;  /* 0x0000000000049947 */ /* 0x000fea0003800000 */
[----:B------:R-:W-:Y:S01]  /*8a00*/  BPT.TRAP 0x1 ;  /* 0x000000040000795c */ /* 0x000fe20000300000 */
.L_x_1097:
[----:B------:R-:W-:Y:S01]  /*8a10*/  R2UR UR7, R0 ;  /* 0x00000000000772ca */ /* 0x000fe200000e0000 */
[----:B------:R-:W-:Y:S01]  /*8a20*/  VIADD R20, R20, 0xfffffffe ;  /* 0xfffffffe14147836 */ /* 0x000fe20000000000 */
[----:B------:R-:W-:Y:S01]  /*8a30*/  R2UR UR8, R15 ;  /* 0x000000000f0872ca */ /* 0x000fe200000e0000 */
[----:B------:R-:W-:Y:S01]  /*8a40*/  UMOV UR30, 0x0 ;  /* 0x00000000001e7882 */ /* 0x000fe20000000000 */
[----:B------:R-:W-:Y:S01]  /*8a50*/  R2UR UR40, R16 ;  /* 0x00000000102872ca */ /* 0x000fe200000e0000 */
[----:B------:R-:W-:Y:S01]  /*8a60*/  UMOV UR31, 0x14f00000 ;  /* 0x14f00000001f7882 */ /* 0x000fe20000000000 */
[----:B------:R-:W-:Y:S01]  /*8a70*/  UMOV UR34, URZ ;  /* 0x0000003f00227c82 */ /* 0x000fe20008000000 */
[----:B------:R-:W-:Y:S01]  /*8a80*/  UMOV UR36, UR20 ;  /* 0x0000001400247c82 */ /* 0x000fe20008000000 */
[----:B------:R-:W-:Y:S01]  /*8a90*/  UMOV UR37, UR21 ;  /* 0x0000001500257c82 */ /* 0x000fe20008000000 */
[----:B------:R-:W-:Y:S01]  /*8aa0*/  UMOV UR26, 0x20 ;  /* 0x00000020001a7882 */ /* 0x000fe20000000000 */
[----:B------:R-:W-:Y:S01]  /*8ab0*/  UMOV UR28, UR20 ;  /* 0x00000014001c7c82 */ /* 0x000fe20008000000 */
[----:B------:R-:W-:Y:S01]  /*8ac0*/  UMOV UR29, UR21 ;  /* 0x00000015001d7c82 */ /* 0x000fe20008000000 */
[----:B------:R-:W-:Y:S01]  /*8ad0*/  UMOV UR18, 0x40 ;  /* 0x0000004000127882 */ /* 0x000fe20000000000 */
[----:B------:R-:W-:Y:S01]  /*8ae0*/  UIADD3 UR7, UR7, 0x2, URZ ;  /* 0x0000000207077890 */ /* 0x000fe2000fffe03f */
[----:B------:R-:W-:-:S03]  /*8af0*/  UMOV UR10, 0x10 ;  /* 0x00000010000a7882 */ /* 0x000fc60000000000 */
[----:B------:R-:W-:Y:S02]  /*8b00*/  USHF.L.U32 UR35, UR7, 0x6, URZ ;  /* 0x0000000607237899 */ /* 0x000fe4000800063f */
[----:B------:R-:W-:Y:S02]  /*8b10*/  UIADD3 UR33, UR40, 0x26810, URZ ;  /* 0x0002681028217890 */ /* 0x000fe4000fffe03f */
[----:B------:R-:W-:Y:S02]  /*8b20*/  UIADD3 UR9, UP0, UR35, UR22, URZ ;  /* 0x0000001623097290 */ /* 0x000fe4000ff1e03f */
[----:B------:R-:W-:Y:S02]  /*8b30*/  UIADD3 UR32, UR40, 0x12000, URZ ;  /* 0x0001200028207890 */ /* 0x000fe4000fffe03f */
[----:B------:R-:W-:Y:S02]  /*8b40*/  ULEA.HI.X.SX32 UR8, UR35, UR8, 0x1, UP0 ;  /* 0x0000000823087291 */ /* 0x000fe400080f0e3f */
[----:B-1----:R-:W-:Y:S01]  /*8b50*/  IMAD.U32 R5, RZ, RZ, UR9 ;  /* 0x00000009ff057e24 */ /* 0x002fe2000f8e00ff */
[----:B------:R-:W-:-:S02]  /*8b60*/  UIADD3 UR24, UR40, 0x13000, URZ ;  /* 0x0001300028187890 */ /* 0x000fc4000fffe03f */
[----:B------:R-:W-:Y:S01]  /*8b70*/  UIADD3 UR16, UR40, 0x14000, URZ ;  /* 0x0001400028107890 */ /* 0x000fe2000fffe03f */
[----:B------:R-:W-:Y:S01]  /*8b80*/  IMAD.U32 R4, RZ, RZ, UR8 ;  /* 0x00000008ff047e24 */ /* 0x000fe2000f8e00ff */
[----:B------:R-:W-:Y:S01]  /*8b90*/  LEA R0, P1, R5, R10, 0x2 ;  /* 0x0000000a05007211 */ /* 0x000fe200078210ff */
[----:B------:R-:W-:Y:S01]  /*8ba0*/  UIADD3 UR40, UR40, 0x1e000, URZ ;  /* 0x0001e00028287890 */ /* 0x000fe2000fffe03f */
[----:B------:R-:W-:Y:S01]  /*8bb0*/  R2UR UR8, R2 ;  /* 0x00000000020872ca */ /* 0x000fe200000e0000 */
[----:B------:R-:W-:Y:S01]  /*8bc0*/  UMOV UR25, UR33 ;  /* 0x0000002100197c82 */ /* 0x000fe20008000000 */
[----:B------:R-:W-:Y:S01]  /*8bd0*/  R2UR UR42, R0 ;  /* 0x00000000002a72ca */ /* 0x000fe200000e0000 */
[----:B------:R-:W-:Y:S01]  /*8be0*/  IMAD.U32 R0, RZ, RZ, UR9 ;  /* 0x00000009ff007e24 */ /* 0x000fe2000f8e00ff */
[----:B------:R-:W-:Y:S01]  /*8bf0*/  R2UR UR9, R3 ;  /* 0x00000000030972ca */ /* 0x000fe200000e0000 */
[----:B------:R-:W-:Y:S01]  /*8c00*/  UMOV UR27, UR35 ;  /* 0x00000023001b7c82 */ /* 0x000fe20008000000 */
[----:B------:R-:W-:Y:S01]  /*8c10*/  UMOV UR17, UR33 ;  /* 0x0000002100117c82 */ /* 0x000fe20008000000 */
[----:B------:R-:W-:Y:S01]  /*8c20*/  UMOV UR19, UR35 ;  /* 0x0000002300137c82 */ /* 0x000fe20008000000 */
[----:B------:R-:W-:Y:S01]  /*8c30*/  LEA.HI.X R0, R0, R9, R4, 0x2, P1 ;  /* 0x0000000900007211 */ /* 0x000fe200008f1404 */
[----:B------:R-:W-:Y:S01]  /*8c40*/  UMOV UR41, UR33 ;  /* 0x0000002100297c82 */ /* 0x000fe20008000000 */
[----:B------:R-:W-:-:S02]  /*8c50*/  ISETP.NE.AND P1, PT, R20, RZ, PT ;  /* 0x000000ff1400720c */ /* 0x000fc40003f25270 */
[----:B------:R-:W-:Y:S01]  /*8c60*/  R2UR UR43, R0 ;  /* 0x00000000002b72ca */ /* 0x000fe200000e0000 */
[----:B------:R-:W-:-:S04]  /*8c70*/  IMAD.U32 R0, RZ, RZ, UR7 ;  /* 0x00000007ff007e24 */ /* 0x000fc8000f8e00ff */
[----:B------:R1:W-:Y:S01]  /*8c80*/  UTMALDG.4D [UR32], [UR8], desc[UR30] ;  /* 0x00001e20080075b4 */ /* 0x0003e20008019000 */
[----:B------:R1:W-:Y:S01]  /*8c90*/  UTMALDG.4D [UR24], [UR8], desc[UR30] ;  /* 0x00001e18080075b4 */ /* 0x0003e20008019000 */
[----:B------:R1:W-:Y:S06]  /*8ca0*/  UTMALDG.4D [UR16], [UR8], desc[UR30] ;  /* 0x00001e10080075b4 */ /* 0x0003ec0008019000 */
[----:B------:R1:W-:Y:S02]  /*8cb0*/  UBLKCP.S.G [UR40], [UR42], UR10 ;  /* 0x000000282a0073ba */ /* 0x0003e4000800020a */
[----:B-1----:R-:W-:Y:S05]  /*8cc0*/  @P1 BRA `(.L_x_1098) ;  /* 0xfffffff000f41947 */ /* 0x002fea000383ffff */
.L_x_1089:
[----:B------:R-:W3:Y:S02]  /*8cd0*/  LDL.LU R4, [R1+0x4] ;  /* 0x0000040001047983 */ /* 0x000ee40000300800 */
[----:B---3--:R-:W-:Y:S02]  /*8ce0*/  ISETP.NE.AND P1, PT, R4, RZ, PT ;  /* 0x000000ff0400720c */ /* 0x008fe40003f25270 */
[----:B------:R1:W5:Y:S11]  /*8cf0*/  LDL R4, [R1] ;  /* 0x0000000001047983 */ /* 0x0003760000100800 */
[----:B-1----:R-:W-:Y:S05]  /*8d00*/  @!P1 BRA `(.L_x_1088) ;  /* 0x0000000400809947 */ /* 0x002fea0003800000 */
[----:B------:R-:W-:-:S04]  /*8d10*/  SHF.L.U32 R13, R11, 0x1f, RZ ;  /* 0x0000001f0b0d7819 */ /* 0x000fc800000006ff */
[----:B------:R-:W1:Y:S02]  /*8d20*/  SYNCS.PHASECHK.TRANS64.TRYWAIT P1, [R16+URZ+0x26840], R13 ;  /* 0x0268400d100075a7 */ /* 0x000e64000802017f */
[----:B-1----:R-:W-:Y:S05]  /*8d30*/  @!P1 BRA `(.L_x_1099) ;  /* 0x0000000c00d49947 */ /* 0x002fea0003800000 */
.L_x_1120:
[----:B------:R-:W-:Y:S05]  /*8d40*/  @P0 BRA `(.L_x_1100) ;  /* 0x0000000000140947 */ /* 0x000fea0003800000 */
[----:B------:R-:W-:Y:S01]  /*8d50*/  ISETP.NE.AND P1, PT, R6, RZ, PT ;  /* 0x000000ff0600720c */ /* 0x000fe20003f25270 */
[----:B--2---:R-:W-:-:S04]  /*8d60*/  IMAD.MOV.U32 R5, RZ, RZ, 0x3100 ;  /* 0x00003100ff057424 */ /* 0x004fc800078e00ff */
[----:B------:R3:W-:Y:S08]  /*8d70*/  SYNCS.ARRIVE.TRANS64 RZ, [R16+URZ+0x26830], R5 ;  /* 0x0268300510ff79a7 */ /* 0x0007f0000800003f */
[----:B------:R-:W-:Y:S05]  /*8d80*/  @!P1 BRA `(.L_x_1100) ;  /* 0x0000000000049947 */ /* 0x000fea0003800000 */
[----:B------:R-:W-:Y:S01]  /*8d90*/  BPT.TRAP 0x1 ;  /* 0x000000040000795c */ /* 0x000fe20000300000 */
.L_x_1100:
[----:B--23-5:R-:W2:Y:S01]  /*8da0*/  LDC.64 R4, c[0x0][0x728] ;  /* 0x0001ca00ff047b82 */ /* 0x02cea20000000a00 */
[----:B------:R-:W-:Y:S01]  /*8db0*/  IMAD.SHL.U32 R17, R0, 0x40, RZ ;  /* 0x0000004000117824 */ /* 0x000fe200078e00ff */
[----:B------:R-:W-:Y:S01]  /*8dc0*/  R2UR UR16, R16 ;  /* 0x00000000101072ca */ /* 0x000fe200000e0000 */
[----:B------:R-:W-:Y:S01]  /*8dd0*/  UMOV UR30, 0x0 ;  /* 0x00000000001e7882 */ /* 0x000fe20000000000 */
[----:B------:R-:W-:Y:S01]  /*8de0*/  UMOV UR31, 0x14f00000 ;  /* 0x14f00000001f7882 */ /* 0x000fe20000000000 */
[----:B------:R-:W-:Y:S01]  /*8df0*/  UMOV UR34, URZ ;  /* 0x0000003f00227c82 */ /* 0x000fe20008000000 */
[C---:B------:R-:W-:Y:S01]  /*8e00*/  IADD3 R0, P1, R17.reuse, UR14, RZ ;  /* 0x0000000e11007c10 */ /* 0x040fe2000ff3e0ff */
[----:B------:R-:W-:Y:S01]  /*8e10*/  UMOV UR36, UR20 ;  /* 0x0000001400247c82 */ /* 0x000fe20008000000 */
[----:B------:R-:W-:Y:S01]  /*8e20*/  R2UR UR35, R17 ;  /* 0x00000000112372ca */ /* 0x000fe200000e0000 */
[----:B------:R-:W-:Y:S01]  /*8e30*/  UMOV UR37, UR21 ;  /* 0x0000001500257c82 */ /* 0x000fe20008000000 */
[----:B------:R-:W-:Y:S01]  /*8e40*/  UMOV UR26, 0x20 ;  /* 0x00000020001a7882 */ /* 0x000fe20000000000 */
[----:B------:R-:W-:Y:S01]  /*8e50*/  UMOV UR28, UR20 ;  /* 0x00000014001c7c82 */ /* 0x000fe20008000000 */
[----:B------:R-:W-:Y:S01]  /*8e60*/  UMOV UR29, UR21 ;  /* 0x00000015001d7c82 */ /* 0x000fe20008000000 */
[----:B------:R-:W-:Y:S01]  /*8e70*/  UMOV UR18, 0x40 ;  /* 0x0000004000127882 */ /* 0x000fe20000000000 */
[----:B------:R-:W-:Y:S01]  /*8e80*/  UMOV UR7, 0x10 ;  /* 0x0000001000077882 */ /* 0x000fe20000000000 */
        /* <DEDUP_REMOVED lines=12> */
[----:B------:R-:W-:-:S03]  /*8f50*/  UMOV UR43, UR33 ;  /* 0x00000021002b7c82 */ /* 0x000fc60008000000 */
[----:B------:R-:W-:Y:S02]  /*8f60*/  LEA.HI.X R5, R0, R5, R4, 0x2, P2 ;  /* 0x0000000500057211 */ /* 0x000fe400010f1404 */
        /* <DEDUP_REMOVED lines=11> */
.L_x_1121:
[----:B------:R-:W-:Y:S05]  /*9020*/  @P0 BRA `(.L_x_1102) ;  /* 0x0000000000140947 */ /* 0x000fea0003800000 */
[----:B------:R-:W-:Y:S01]  /*9030*/  ISETP.NE.AND P0, PT, R6, RZ, PT ;  /* 0x000000ff0600720c */ /* 0x000fe20003f05270 */
[----:B------:R-:W-:-:S04]  /*9040*/  IMAD.MOV.U32 R5, RZ, RZ, 0x3100 ;  /* 0x00003100ff057424 */ /* 0x000fc800078e00ff */
[----:B------:R3:W-:Y:S08]  /*9050*/  SYNCS.ARRIVE.TRANS64 RZ, [R16+URZ+0x26818], R5 ;  /* 0x0268180510ff79a7 */ /* 0x0007f0000800003f */
[----:B------:R-:W-:Y:S05]  /*9060*/  @!P0 BRA `(.L_x_1102) ;  /* 0x0000000000048947 */ /* 0x000fea0003800000 */
[----:B------:R-:W-:Y:S01]  /*9070*/  BPT.TRAP 0x1 ;  /* 0x000000040000795c */ /* 0x000fe20000300000 */
.L_x_1102:
        /* <DEDUP_REMOVED lines=13> */
[----:B------:R-:W-:-:S04]  /*9150*/  UIADD3 UR35, UR35, 0x40, URZ ;  /* 0x0000004023237890 */ /* 0x000fc8000fffe03f */
[----:B------:R-:W-:Y:S02]  /*9160*/  UIADD3 UR8, UP0, UR35, UR22, URZ ;  /* 0x0000001623087290 */ /* 0x000fe4000ff1e03f */
[----:B------:R-:W-:Y:S02]  /*9170*/  UIADD3 UR32, UR40, 0x15000, URZ ;  /* 0x0001500028207890 */ /* 0x000fe4000fffe03f */
[----:B------:R-:W-:Y:S02]  /*9180*/  ULEA.HI.X.SX32 UR7, UR35, UR7, 0x1, UP0 ;  /* 0x0000000723077291 */ /* 0x000fe400080f0e3f */
[----:B---3--:R-:W-:Y:S01]  /*9190*/  IMAD.U32 R5, RZ, RZ, UR8 ;  /* 0x00000008ff057e24 */ /* 0x008fe2000f8e00ff */
[----:B------:R-:W-:Y:S01]  /*91a0*/  UIADD3 UR33, UR40, 0x26818, URZ ;  /* 0x0002681828217890 */ /* 0x000fe2000fffe03f */
[----:B------:R-:W-:Y:S01]  /*91b0*/  IMAD.U32 R0, RZ, RZ, UR8 ;  /* 0x00000008ff007e24 */ /* 0x000fe2000f8e00ff */
[----:B------:R-:W-:Y:S01]  /*91c0*/  R2UR UR8, R2 ;  /* 0x00000000020872ca */ /* 0x000fe200000e0000 */
[----:B------:R-:W-:Y:S01]  /*91d0*/  IMAD.U32 R4, RZ, RZ, UR7 ;  /* 0x00000007ff047e24 */ /* 0x000fe2000f8e00ff */
[----:B------:R-:W-:Y:S01]  /*91e0*/  LEA R10, P0, R5, R10, 0x2 ;  /* 0x0000000a050a7211 */ /* 0x000fe200078010ff */
[----:B------:R-:W-:-:S02]  /*91f0*/  UIADD3 UR24, UR40, 0x16000, URZ ;  /* 0x0001600028187890 */ /* 0x000fc4000fffe03f */
[----:B------:R-:W-:Y:S01]  /*9200*/  UIADD3 UR16, UR40, 0x17000, URZ ;  /* 0x0001700028107890 */ /* 0x000fe2000fffe03f */
[----:B------:R-:W-:Y:S01]  /*9210*/  LEA.HI.X R9, R0, R9, R4, 0x2, P0 ;  /* 0x0000000900097211 */ /* 0x000fe200000f1404 */
[----:B------:R-:W-:Y:S01]  /*9220*/  UIADD3 UR40, UR40, 0x1e100, URZ ;  /* 0x0001e10028287890 */ /* 0x000fe2000fffe03f */
[----:B------:R3:W5:Y:S01]  /*9230*/  LDL.LU R4, [R1] ;  /* 0x0000000001047983 */ /* 0x0007620000300800 */
[----:B------:R-:W-:Y:S01]  /*9240*/  R2UR UR42, R10 ;  /* 0x000000000a2a72ca */ /* 0x000fe200000e0000 */
[----:B------:R-:W-:Y:S01]  /*9250*/  UMOV UR25, UR33 ;  /* 0x0000002100197c82 */ /* 0x000fe20008000000 */
[----:B------:R-:W-:Y:S01]  /*9260*/  R2UR UR43, R9 ;  /* 0x00000000092b72ca */ /* 0x000fe200000e0000 */
[----:B------:R-:W-:Y:S01]  /*9270*/  UMOV UR27, UR35 ;  /* 0x00000023001b7c82 */ /* 0x000fe20008000000 */
[----:B------:R3:W-:Y:S01]  /*9280*/  UTMALDG.4D [UR32], [UR8], desc[UR30] ;  /* 0x00001e20080075b4 */ /* 0x0007e20008019000 */
[----:B------:R-:W-:Y:S01]  /*9290*/  UMOV UR17, UR33 ;  /* 0x0000002100117c82 */ /* 0x000fe20008000000 */
[----:B------:R-:W-:Y:S01]  /*92a0*/  UMOV UR19, UR35 ;  /* 0x0000002300137c82 */ /* 0x000fe20008000000 */
[----:B------:R-:W-:Y:S01]  /*92b0*/  UMOV UR41, UR33 ;  /* 0x0000002100297c82 */ /* 0x000fe20008000000 */
[----:B------:R-:W-:Y:S01]  /*92c0*/  UMOV UR7, 0x10 ;  /* 0x0000001000077882 */ /* 0x000fe20000000000 */
[----:B------:R3:W-:Y:S01]  /*92d0*/  UTMALDG.4D [UR24], [UR8], desc[UR30] ;  /* 0x00001e18080075b4 */ /* 0x0007e20008019000 */
[----:B------:R3:W-:Y:S05]  /*92e0*/  UTMALDG.4D [UR16], [UR8], desc[UR30] ;  /* 0x00001e10080075b4 */ /* 0x0007ea0008019000 */
[----:B------:R3:W-:Y:S02]  /*92f0*/  UBLKCP.S.G [UR40], [UR42], UR7 ;  /* 0x000000282a0073ba */ /* 0x0007e40008000207 */
[----:B---3--:R-:W-:-:S07]  /*9300*/  IMAD.MOV.U32 R19, RZ, RZ, 0x1 ;  /* 0x00000001ff137424 */ /* 0x008fce00078e00ff */
.L_x_1088:
[----:B------:R-:W3:Y:S01]  /*9310*/  S2R R0, SR_TID.X ;  /* 0x0000000000007919 */ /* 0x000ee20000002100 */
[----:B------:R-:W-:Y:S01]  /*9320*/  IMAD R3, R19, 0x8, R16 ;  /* 0x0000000813037824 */ /* 0x000fe200078e0210 */
[----:B---3--:R-:W-:Y:S02]  /*9330*/  LOP3.LUT R2, R0, 0x7f, RZ, 0xc0, !PT ;  /* 0x0000007f00027812 */ /* 0x008fe400078ec0ff */
[----:B------:R-:W-:Y:S02]  /*9340*/  SHF.L.U32 R0, R11, 0x1f, RZ ;  /* 0x0000001f0b007819 */ /* 0x000fe400000006ff */
[----:B------:R-:W-:Y:S02]  /*9350*/  ISETP.NE.AND P1, PT, R2, RZ, PT ;  /* 0x000000ff0200720c */ /* 0x000fe40003f25270 */
[----:B------:R-:W3:Y:S02]  /*9360*/  SYNCS.PHASECHK.TRANS64.TRYWAIT P0, [R3+URZ+0x26840], R0 ;  /* 0x02684000030075a7 */ /* 0x000ee4000800017f */
[----:B---3--:R-:W-:Y:S09]  /*9370*/  @!P0 BRA `(.L_x_1103) ;  /* 0x00000008006c8947 */ /* 0x008ff20003800000 */
.L_x_1122:
[----:B------:R-:W-:Y:S05]  /*9380*/  @P1 BRA `(.L_x_1104) ;  /* 0x0000000000181947 */ /* 0x000fea0003800000 */
[----:B------:R-:W1:Y:S01]  /*9390*/  S2R R2, SR_TID.X ;  /* 0x0000000000027919 */ /* 0x000e620000002100 */
[----:B---3--:R-:W-:-:S04]  /*93a0*/  IMAD.MOV.U32 R0, RZ, RZ, 0x3100 ;  /* 0x00003100ff007424 */ /* 0x008fc800078e00ff */
[----:B------:R3:W-:Y:S01]  /*93b0*/  SYNCS.ARRIVE.TRANS64 RZ, [R3+URZ+0x26830], R0 ;  /* 0x0268300003ff79a7 */ /* 0x0007e2000800003f */
[----:B-1----:R-:W-:-:S13]  /*93c0*/  LOP3.LUT P0, RZ, R2, 0x1f, RZ, 0xc0, !PT ;  /* 0x0000001f02ff7812 */ /* 0x002fda000780c0ff */
[----:B---3--:R-:W-:Y:S05]  /*93d0*/  @!P0 BRA `(.L_x_1104) ;  /* 0x0000000000048947 */ /* 0x008fea0003800000 */
[----:B------:R-:W-:Y:S01]  /*93e0*/  BPT.TRAP 0x1 ;  /* 0x000000040000795c */ /* 0x000fe20000300000 */
.L_x_1104:
[----:B-----5:R-:W-:Y:S01]  /*93f0*/  R2UR UR35, R4 ;  /* 0x00000000042372ca */ /* 0x020fe200000e0000 */
[C-C-:B---3--:R-:W-:Y:S01]  /*9400*/  IMAD R0, R19.reuse, 0x3000, R16.reuse ;  /* 0x0000300013007824 */ /* 0x148fe200078e0210 */
[----:B------:R-:W-:Y:S01]  /*9410*/  IADD3 R8, P0, R8, 0x1f0, RZ ;  /* 0x000001f008087810 */ /* 0x000fe20007f1e0ff */
[----:B-12-4-:R-:W-:Y:S01]  /*9420*/  IMAD R16, R19, 0x100, R16 ;  /* 0x0000010013107824 */ /* 0x016fe200078e0210 */
[----:B------:R-:W-:Y:S01]  /*9430*/  R2UR UR10, R14 ;  /* 0x000000000e0a72ca */ /* 0x000fe200000e0000 */
[----:B------:R-:W-:Y:S01]  /*9440*/  ULDC.64 UR30, c[0x0][0x728] ;  /* 0x0001ca00001e7ab9 */ /* 0x000fe20000000a00 */
[----:B------:R-:W-:Y:S01]  /*9450*/  R2UR UR33, R3 ;  /* 0x00000000032172ca */ /* 0x000fe200000e0000 */
[----:B------:R-:W-:Y:S01]  /*9460*/  IMAD.X R7, RZ, RZ, R7, P0 ;  /* 0x000000ffff077224 */ /* 0x000fe200000e0607 */
[----:B------:R-:W-:Y:S01]  /*9470*/  R2UR UR16, R0 ;  /* 0x00000000001072ca */ /* 0x000fe200000e0000 */
[----:B------:R-:W-:Y:S01]  /*9480*/  UMOV UR40, 0x0 ;  /* 0x0000000000287882 */ /* 0x000fe20000000000 */
[----:B------:R-:W-:Y:S01]  /*9490*/  R2UR UR7, R16 ;  /* 0x00000000100772ca */ /* 0x000fe200000e0000 */
[----:B------:R-:W-:Y:S01]  /*94a0*/  UMOV UR41, 0x14f00000 ;  /* 0x14f0000000297882 */ /* 0x000fe20000000000 */
[----:B------:R-:W-:Y:S01]  /*94b0*/  R2UR UR8, R8 ;  /* 0x00000000080872ca */ /* 0x000fe200000e0000 */
[----:B------:R-:W-:Y:S01]  /*94c0*/  USHF.L.U32 UR35, UR35, 0x6, URZ ;  /* 0x0000000623237899 */ /* 0x000fe2000800063f */
[----:B------:R-:W-:Y:S01]  /*94d0*/  R2UR UR9, R7 ;  /* 0x00000000070972ca */ /* 0x000fe200000e0000 */
[----:B------:R-:W-:Y:S01]  /*94e0*/  UMOV UR34, URZ ;  /* 0x0000003f00227c82 */ /* 0x000fe20008000000 */
[----:B------:R-:W-:Y:S01]  /*94f0*/  UMOV UR36, UR20 ;  /* 0x0000001400247c82 */ /* 0x000fe20008000000 */
[----:B------:R-:W-:Y:S01]  /*9500*/  UIADD3 UR13, UP0, UR35, UR14, URZ ;  /* 0x0000000e230d7290 */ /* 0x000fe2000ff1e03f */
[----:B------:R-:W-:Y:S01]  /*9510*/  VIADD R0, R19, 0x1 ;  /* 0x0000000113007836 */ /* 0x000fe20000000000 */
[----:B------:R-:W-:-:S02]  /*9520*/  UIADD3 UR33, UR33, 0x26830, URZ ;  /* 0x0002683021217890 */ /* 0x000fc4000fffe03f */
[----:B------:R-:W-:Y:S02]  /*9530*/  ULEA UR30, UP1, UR13, UR30, 0x2 ;  /* 0x0000001e0d1e7291 */ /* 0x000fe4000f82103f */
[----:B------:R-:W-:Y:S01]  /*9540*/  ULEA.HI.X.SX32 UR10, UR35, UR10, 0x1, UP0 ;  /* 0x0000000a230a7291 */ /* 0x000fe200080f0e3f */
[C---:B------:R-:W-:Y:S01]  /*9550*/  ISETP.NE.AND P0, PT, R0.reuse, 0x2, PT ;  /* 0x000000020000780c */ /* 0x040fe20003f05270 */
[----:B------:R-:W-:Y:S02]  /*9560*/  UIADD3 UR32, UR16, 0x18000, URZ ;  /* 0x0001800010207890 */ /* 0x000fe4000fffe03f */
[----:B------:R-:W-:Y:S01]  /*9570*/  UIADD3 UR24, UR16, 0x19000, URZ ;  /* 0x0001900010187890 */ /* 0x000fe2000fffe03f */
[----:B------:R-:W-:Y:S01]  /*9580*/  SEL R2, RZ, 0x1, P0 ;  /* 0x00000001ff027807 */ /* 0x000fe20000000000 */
[----:B------:R-:W-:Y:S01]  /*9590*/  UIADD3 UR16, UR16, 0x1a000, URZ ;  /* 0x0001a00010107890 */ /* 0x000fe2000fffe03f */
[----:B------:R-:W-:Y:S01]  /*95a0*/  SEL R0, R0, RZ, P0 ;  /* 0x000000ff00007207 */ /* 0x000fe20000000000 */
[----:B------:R-:W-:Y:S01]  /*95b0*/  ULEA.HI.X UR31, UR13, UR31, UR10, 0x2, UP1 ;  /* 0x0000001f0d1f7291 */ /* 0x000fe200088f140a */
[----:B------:R-:W-:Y:S01]  /*95c0*/  LOP3.LUT R11, R11, R2, RZ, 0x3c, !PT ;  /* 0x000000020b0b7212 */ /* 0x000fe200078e3cff */
[----:B------:R-:W-:Y:S01]  /*95d0*/  UIADD3 UR42, UR7, 0x1e200, URZ ;  /* 0x0001e200072a7890 */ /* 0x000fe2000fffe03f */
[----:B------:R-:W-:Y:S01]  /*95e0*/  UMOV UR37, UR21 ;  /* 0x0000001500257c82 */ /* 0x000fe20008000000 */
[----:B------:R-:W-:Y:S01]  /*95f0*/  UMOV UR26, 0x20 ;  /* 0x00000020001a7882 */ /* 0x000fe20000000000 */
        /* <DEDUP_REMOVED lines=12> */
[----:B------:R1:W-:Y:S02]  /*96c0*/  UBLKCP.S.G [UR42], [UR30], UR7 ;  /* 0x0000002a1e0073ba */ /* 0x0003e40008000207 */
[----:B-1----:R-:W-:Y:S01]  /*96d0*/  NOP ;  /* 0x0000000000007918 */ /* 0x002fe20000000000 */
.L_x_1085:
[----:B------:R-:W-:Y:S05]  /*96e0*/  BSYNC B1 ;  /* 0x0000000000017941 */ /* 0x000fea0003800000 */
.L_x_1083:
[----:B------:R-:W-:-:S03]  /*96f0*/  UMOV UR7, 0xffffffff ;  /* 0xffffffff00077882 */ /* 0x000fc60000000000 */
[----:B------:R-:W-:Y:S05]  /*9700*/  BRA.DIV UR7, `(.L_x_1105) ;  /* 0x00000006079c7947 */ /* 0x000fea000b800000 */
[----:B------:R-:W-:-:S13]  /*9710*/  ELECT P6, URZ, PT ;  /* 0x00000000003f782f */ /* 0x000fda00038c0000 */
.L_x_1125:
[----:B------:R-:W-:Y:S05]  /*9720*/  @!P6 BRA `(.L_x_1060) ;  /* 0x000000000084e947 */ /* 0x000fea0003800000 */
[----:B------:R-:W-:-:S06]  /*9730*/  ULOP3.LUT UR7, UR38, 0x2, URZ, 0xfc, !UPT ;  /* 0x0000000226077892 */ /* 0x000fcc000f8efc3f */
[----:B------:R-:W-:-:S05]  /*9740*/  IMAD.U32 R2, RZ, RZ, UR7 ;  /* 0x00000007ff027e24 */ /* 0x000fca000f8e00ff */
[----:B------:R-:W-:-:S13]  /*9750*/  ISETP.NE.AND P2, PT, R2, 0x3, PT ;  /* 0x000000030200780c */ /* 0x000fda0003f45270 */
[----:B------:R-:W-:Y:S05]  /*9760*/  @!P2 BRA `(.L_x_1106) ;  /* 0x000000000004a947 */ /* 0x000fea0003800000 */
[----:B------:R-:W-:Y:S01]  /*9770*/  BPT.TRAP 0x1 ;  /* 0x000000040000795c */ /* 0x000fe20000300000 */
.L_x_1106:
        /* <DEDUP_REMOVED lines=15> */
.L_x_1126:
[----:B------:R-:W2:Y:S02]  /*9870*/  SYNCS.PHASECHK.TRANS64.TRYWAIT P0, [R3+URZ], R2 ;  /* 0x00000002030075a7 */ /* 0x000ea4000800017f */
[----:B--2---:R-:W-:Y:S05]  /*9880*/  @!P0 BRA `(.L_x_1108) ;  /* 0x0000000400708947 */ /* 0x004fea0003800000 */
.L_x_1127:
[----:B------:R-:W-:Y:S05]  /*9890*/  @!P2 BRA `(.L_x_1109) ;  /* 0x000000000004a947 */ /* 0x000fea0003800000 */
[----:B------:R-:W-:Y:S01]  /*98a0*/  BPT.TRAP 0x1 ;  /* 0x000000040000795c */ /* 0x000fe20000300000 */
.L_x_1109:
[----:B--2---:R-:W-:-:S04]  /*98b0*/  VIADD R3, R7, 0x26840 ;  /* 0x0002684007037836 */ /* 0x004fc80000000000 */
[----:B------:R-:W-:-:S04]  /*98c0*/  IMAD R0, R0, 0x8, R3 ;  /* 0x0000000800007824 */ /* 0x000fc800078e0203 */
[----:B------:R-:W2:Y:S02]  /*98d0*/  SYNCS.PHASECHK.TRANS64.TRYWAIT P0, [R0+URZ], R5 ;  /* 0x00000005000075a7 */ /* 0x000ea4000800017f */
[----:B--2---:R-:W-:Y:S05]  /*98e0*/  @!P0 BRA `(.L_x_1110) ;  /* 0x00000004006c8947 */ /* 0x004fea0003800000 */
.L_x_1128:
[----:B------:R-:W-:-:S07]  /*98f0*/  IMAD R3, R4, 0x8, R3 ;  /* 0x0000000804037824 */ /* 0x000fce00078e0203 */
.L_x_1111:
[----:B---3--:R3:W4:Y:S02]  /*9900*/  SYNCS.PHASECHK.TRANS64.TRYWAIT P0, [R3+URZ], R2 ;  /* 0x00000002030075a7 */ /* 0x008724000800017f */
[----:B----4-:R-:W-:Y:S05]  /*9910*/  @!P0 NANOSLEEP.SYNCS 0x989680 ;  /* 0x009896800000895d */ /* 0x010fea0003900000 */
[----:B------:R-:W4:Y:S02]  /*9920*/  @!P0 SYNCS.PHASECHK.TRANS64 P0, [R3+URZ], R2 ;  /* 0x00000002030085a7 */ /* 0x000f24000800007f */
[----:B----4-:R-:W-:Y:S05]  /*9930*/  @!P0 BRA `(.L_x_1111) ;  /* 0xfffffffc00f08947 */ /* 0x010fea000383ffff */
.L_x_1060:
[----:B------:R-:W-:Y:S05]  /*9940*/  BSYNC B0 ;  /* 0x0000000000007941 */ /* 0x000fea0003800000 */
.L_x_1058:
[----:B------:R-:W-:Y:S05]  /*9950*/  EXIT ;  /* 0x000000000000794d */ /* 0x000fea0003800000 */
.L_x_1028:
[----:B------:R-:W-:Y:S02]  /*9960*/  IMAD.MOV.U32 R13, RZ, RZ, R17 ;  /* 0x000000ffff0d7224 */ /* 0x000fe400078e0011 */
[----:B------:R-:W-:Y:S02]  /*9970*/  IMAD.MOV.U32 R12, RZ, RZ, RZ ;  /* 0x000000ffff0c7224 */ /* 0x000fe400078e00ff */
[----:B------:R-:W-:Y:S02]  /*9980*/  IMAD.MOV.U32 R11, RZ, RZ, 0x1f ;  /* 0x0000001fff0b7424 */ /* 0x000fe400078e00ff */
[----:B------:R-:W-:-:S07]  /*9990*/  IMAD.MOV.U32 R15, RZ, RZ, -0x1 ;  /* 0xffffffffff0f7424 */ /* 0x000fce00078e00ff */
[----:B------:R-:W-:Y:S05]  /*99a0*/  WARPSYNC.COLLECTIVE R15, `(.L_x_1112) ;  /* 0x000000000f087348 */ /* 0x000fea0003c00000 */
[----:B------:R1:W2:Y:S02]  /*99b0*/  SHFL.IDX P6, R14, R13, R12, R11 ;  /* 0x0000000c0d0e7389 */ /* 0x0002a400000c000b */
[----:B-12---:R-:W-:Y:S01]  /*99c0*/  ENDCOLLECTIVE ;  /* 0x000000000000791b */ /* 0x006fe20003800000 */
.L_x_1112:
[----:B------:R-:W-:Y:S05]  /*99d0*/  BRA `(.L_x_1113) ;  /* 0xffffff7400b47947 */ /* 0x000fea000383ffff */
.L_x_1030:
[----:B--2---:R2:W3:Y:S02]  /*99e0*/  SYNCS.PHASECHK.TRANS64.TRYWAIT P0, [R237+URZ+0x26800], R4 ;  /* 0x02680004ed0075a7 */ /* 0x0044e4000800017f */
[----:B---3--:R-:W-:Y:S05]  /*99f0*/  @!P0 NANOSLEEP.SYNCS 0x989680 ;  /* 0x009896800000895d */ /* 0x008fea0003900000 */
[----:B------:R-:W3:Y:S02]  /*9a00*/  @!P0 SYNCS.PHASECHK.TRANS64 P0, [R237+URZ+0x26800], R4 ;  /* 0x02680004ed0085a7 */ /* 0x000ee4000800007f */
[----:B---3--:R-:W-:Y:S05]  /*9a10*/  @!P0 BRA `(.L_x_1030) ;  /* 0xfffffffc00f08947 */ /* 0x008fea000383ffff */
[----:B------:R-:W-:Y:S05]  /*9a20*/  BRA `(.L_x_1029) ;  /* 0xffffff7400dc7947 */ /* 0x000fea000383ffff */
.L_x_1035:
[----:B--2---:R-:W-:-:S04]  /*9a30*/  IMAD.U32 R5, RZ, RZ, UR6 ;  /* 0x00000006ff057e24 */ /* 0x004fc8000f8e00ff */
[----:B------:R2:W3:Y:S03]  /*9a40*/  SYNCS.PHASECHK.TRANS64.TRYWAIT P0, [R5+URZ+0x26810], R120 ;  /* 0x02681078050075a7 */ /* 0x0004e6000800017f */
[----:B---3--:R-:W-:Y:S05]  /*9a50*/  @!P0 NANOSLEEP.SYNCS 0x989680 ;  /* 0x009896800000895d */ /* 0x008fea0003900000 */
[----:B------:R-:W3:Y:S02]  /*9a60*/  @!P0 SYNCS.PHASECHK.TRANS64 P0, [R5+URZ+0x26810], R120 ;  /* 0x02681078050085a7 */ /* 0x000ee4000800007f */
[----:B---3--:R-:W-:Y:S05]  /*9a70*/  @!P0 BRA `(.L_x_1035) ;  /* 0xfffffffc00ec8947 */ /* 0x008fea000383ffff */
[----:B------:R-:W-:Y:S05]  /*9a80*/  BRA `(.L_x_1034) ;  /* 0xffffff8000447947 */ /* 0x000fea000383ffff */
.L_x_1039:
[----:B------:R-:W-:-:S04]  /*9a90*/  IMAD.U32 R121, RZ, RZ, UR6 ;  /* 0x00000006ff797e24 */ /* 0x000fc8000f8e00ff */
[----:B------:R1:W1:Y:S03]  /*9aa0*/  SYNCS.PHASECHK.TRANS64.TRYWAIT P0, [R121+URZ+0x26830], R120 ;  /* 0x02683078790075a7 */ /* 0x000266000800017f */
[----:B-1----:R-:W-:Y:S05]  /*9ab0*/  @!P0 NANOSLEEP.SYNCS 0x989680 ;  /* 0x009896800000895d */ /* 0x002fea0003900000 */
[----:B------:R-:W1:Y:S02]  /*9ac0*/  @!P0 SYNCS.PHASECHK.TRANS64 P0, [R121+URZ+0x26830], R120 ;  /* 0x02683078790085a7 */ /* 0x000e64000800007f */
[----:B-1----:R-:W-:Y:S05]  /*9ad0*/  @!P0 BRA `(.L_x_1039) ;  /* 0xfffffffc00ec8947 */ /* 0x002fea000383ffff */
[----:B------:R-:W-:Y:S05]  /*9ae0*/  BRA `(.L_x_1038) ;  /* 0xffffff8800087947 */ /* 0x000fea000383ffff */
.L_x_1086:
[----:B-1----:R1:W2:Y:S02]  /*9af0*/  SYNCS.PHASECHK.TRANS64.TRYWAIT P0, [R16+URZ+0x26820], R3 ;  /* 0x02682003100075a7 */ /* 0x0022a4000800017f */
[----:B--2---:R-:W-:Y:S05]  /*9b00*/  @!P0 NANOSLEEP.SYNCS 0x989680 ;  /* 0x009896800000895d */ /* 0x004fea0003900000 */
[----:B------:R-:W2:Y:S02]  /*9b10*/  @!P0 SYNCS.PHASECHK.TRANS64 P0, [R16+URZ+0x26820], R3 ;  /* 0x02682003100085a7 */ /* 0x000ea4000800007f */
[----:B--2---:R-:W-:Y:S05]  /*9b20*/  @!P0 BRA `(.L_x_1086) ;  /* 0xfffffffc00f08947 */ /* 0x004fea000383ffff */
[----:B------:R-:W-:Y:S05]  /*9b30*/  BRA `(.L_x_1114) ;  /* 0xffffffdc001c7947 */ /* 0x000fea000383ffff */
.L_x_1090:
[----:B-1----:R1:W3:Y:S02]  /*9b40*/  SYNCS.PHASECHK.TRANS64.TRYWAIT P1, [R16+URZ+0x26840], R21 ;  /* 0x02684015100075a7 */ /* 0x0022e4000802017f */
[----:B---3--:R-:W-:Y:S05]  /*9b50*/  @!P1 NANOSLEEP.SYNCS 0x989680 ;  /* 0x009896800000995d */ /* 0x008fea0003900000 */
[----:B------:R-:W3:Y:S02]  /*9b60*/  @!P1 SYNCS.PHASECHK.TRANS64 P1, [R16+URZ+0x26840], R21 ;  /* 0x02684015100095a7 */ /* 0x000ee4000802007f */
[----:B---3--:R-:W-:Y:S05]  /*9b70*/  @!P1 BRA `(.L_x_1090) ;  /* 0xfffffffc00f09947 */ /* 0x008fea000383ffff */
[----:B------:R-:W-:Y:S05]  /*9b80*/  BRA `(.L_x_1115) ;  /* 0xffffffe400507947 */ /* 0x000fea000383ffff */
.L_x_1092:
[----:B--2---:R2:W3:Y:S02]  /*9b90*/  SYNCS.PHASECHK.TRANS64.TRYWAIT P1, [R16+URZ+0x26828], R21 ;  /* 0x02682815100075a7 */ /* 0x0044e4000802017f */
[----:B---3--:R-:W-:Y:S05]  /*9ba0*/  @!P1 NANOSLEEP.SYNCS 0x989680 ;  /* 0x009896800000995d */ /* 0x008fea0003900000 */
[----:B------:R-:W3:Y:S02]  /*9bb0*/  @!P1 SYNCS.PHASECHK.TRANS64 P1, [R16+URZ+0x26828], R21 ;  /* 0x02682815100095a7 */ /* 0x000ee4000802007f */
[----:B---3--:R-:W-:Y:S05]  /*9bc0*/  @!P1 BRA `(.L_x_1092) ;  /* 0xfffffffc00f09947 */ /* 0x008fea000383ffff */
[----:B------:R-:W-:Y:S05]  /*9bd0*/  BRA `(.L_x_1116) ;  /* 0xffffffe800007947 */ /* 0x000fea000383ffff */
.L_x_1094:
[----:B---3--:R3:W4:Y:S02]  /*9be0*/  SYNCS.PHASECHK.TRANS64.TRYWAIT P1, [R16+URZ+0x26848], R21 ;  /* 0x02684815100075a7 */ /* 0x008724000802017f */
[----:B----4-:R-:W-:Y:S05]  /*9bf0*/  @!P1 NANOSLEEP.SYNCS 0x989680 ;  /* 0x009896800000995d */ /* 0x010fea0003900000 */
[----:B------:R-:W4:Y:S02]  /*9c00*/  @!P1 SYNCS.PHASECHK.TRANS64 P1, [R16+URZ+0x26848], R21 ;  /* 0x02684815100095a7 */ /* 0x000f24000802007f */
[----:B----4-:R-:W-:Y:S05]  /*9c10*/  @!P1 BRA `(.L_x_1094) ;  /* 0xfffffffc00f09947 */ /* 0x010fea000383ffff */
[----:B------:R-:W-:Y:S05]  /*9c20*/  BRA `(.L_x_1117) ;  /* 0xffffffe800b07947 */ /* 0x000fea000383ffff */
.L_x_1096:
[----:B------:R-:W-:-:S07]  /*9c30*/  SHF.L.U32 R5, R11, 0x1f, RZ ;  /* 0x0000001f0b057819 */ /* 0x000fce00000006ff */
.L_x_1118:
[----:B------:R1:W1:Y:S02]  /*9c40*/  SYNCS.PHASECHK.TRANS64.TRYWAIT P1, [R16+URZ+0x26820], R5 ;  /* 0x02682005100075a7 */ /* 0x000264000802017f */
[----:B-1----:R-:W-:Y:S05]  /*9c50*/  @!P1 NANOSLEEP.SYNCS 0x989680 ;  /* 0x009896800000995d */ /* 0x002fea0003900000 */
[----:B------:R-:W1:Y:S02]  /*9c60*/  @!P1 SYNCS.PHASECHK.TRANS64 P1, [R16+URZ+0x26820], R5 ;  /* 0x02682005100095a7 */ /* 0x000e64000802007f */
[----:B-1----:R-:W-:Y:S05]  /*9c70*/  @!P1 BRA `(.L_x_1118) ;  /* 0xfffffffc00f09947 */ /* 0x002fea000383ffff */
[----:B------:R-:W-:Y:S05]  /*9c80*/  BRA `(.L_x_1119) ;  /* 0xffffffec00487947 */ /* 0x000fea000383ffff */
.L_x_1099:
[----:B-1----:R1:W3:Y:S02]  /*9c90*/  SYNCS.PHASECHK.TRANS64.TRYWAIT P1, [R16+URZ+0x26840], R13 ;  /* 0x0268400d100075a7 */ /* 0x0022e4000802017f */
[----:B---3--:R-:W-:Y:S05]  /*9ca0*/  @!P1 NANOSLEEP.SYNCS 0x989680 ;  /* 0x009896800000995d */ /* 0x008fea0003900000 */
[----:B------:R-:W3:Y:S02]  /*9cb0*/  @!P1 SYNCS.PHASECHK.TRANS64 P1, [R16+URZ+0x26840], R13 ;  /* 0x0268400d100095a7 */ /* 0x000ee4000802007f */
[----:B---3--:R-:W-:Y:S05]  /*9cc0*/  @!P1 BRA `(.L_x_1099) ;  /* 0xfffffffc00f09947 */ /* 0x008fea000383ffff */
[----:B------:R-:W-:Y:S05]  /*9cd0*/  BRA `(.L_x_1120) ;  /* 0xfffffff000187947 */ /* 0x000fea000383ffff */
.L_x_1101:
[----:B--2---:R2:W3:Y:S02]  /*9ce0*/  SYNCS.PHASECHK.TRANS64.TRYWAIT P1, [R16+URZ+0x26828], R13 ;  /* 0x0268280d100075a7 */ /* 0x0044e4000802017f */
[----:B---3--:R-:W-:Y:S05]  /*9cf0*/  @!P1 NANOSLEEP.SYNCS 0x989680 ;  /* 0x009896800000995d */ /* 0x008fea0003900000 */
[----:B------:R-:W3:Y:S02]  /*9d00*/  @!P1 SYNCS.PHASECHK.TRANS64 P1, [R16+URZ+0x26828], R13 ;  /* 0x0268280d100095a7 */ /* 0x000ee4000802007f */
[----:B---3--:R-:W-:Y:S05]  /*9d10*/  @!P1 BRA `(.L_x_1101) ;  /* 0xfffffffc00f09947 */ /* 0x008fea000383ffff */
[----:B------:R-:W-:Y:S05]  /*9d20*/  BRA `(.L_x_1121) ;  /* 0xfffffff000bc7947 */ /* 0x000fea000383ffff */
.L_x_1103:
[----:B---3--:R3:W1:Y:S02]  /*9d30*/  SYNCS.PHASECHK.TRANS64.TRYWAIT P0, [R3+URZ+0x26840], R0 ;  /* 0x02684000030075a7 */ /* 0x008664000800017f */
[----:B-1----:R-:W-:Y:S05]  /*9d40*/  @!P0 NANOSLEEP.SYNCS 0x989680 ;  /* 0x009896800000895d */ /* 0x002fea0003900000 */
[----:B------:R-:W1:Y:S02]  /*9d50*/  @!P0 SYNCS.PHASECHK.TRANS64 P0, [R3+URZ+0x26840], R0 ;  /* 0x02684000030085a7 */ /* 0x000e64000800007f */
[----:B-1----:R-:W-:Y:S05]  /*9d60*/  @!P0 BRA `(.L_x_1103) ;  /* 0xfffffffc00f08947 */ /* 0x002fea000383ffff */
[----:B------:R-:W-:Y:S05]  /*9d70*/  BRA `(.L_x_1122) ;  /* 0xfffffff400807947 */ /* 0x000fea000383ffff */
.L_x_1105:
[----:B------:R-:W-:Y:S01]  /*9d80*/  BSSY B1, `(.L_x_1123) ;  /* 0x0000006000017945 */ /* 0x000fe20003800000 */
[----:B------:R-:W-:-:S07]  /*9d90*/  IMAD.MOV.U32 R15, RZ, RZ, -0x1 ;  /* 0xffffffffff0f7424 */ /* 0x000fce00078e00ff */
[----:B------:R-:W-:Y:S05]  /*9da0*/  WARPSYNC.COLLECTIVE R15, `(.L_x_1124) ;  /* 0x000000000f0c7348 */ /* 0x000fea0003c00000 */
[----:B------:R-:W-:Y:S02]  /*9db0*/  ELECT P6, UR62, PT ;  /* 0x00000000003e782f */ /* 0x000fe400038c0000 */
[----:B------:R-:W-:Y:S01]  /*9dc0*/  MOV R14, UR62 ;  /* 0x0000003e000e7c02 */ /* 0x000fe20008000f00 */
[----:B------:R-:W-:Y:S10]  /*9dd0*/  ENDCOLLECTIVE ;  /* 0x000000000000791b */ /* 0x000ff40003800000 */
.L_x_1124:
[----:B------:R-:W-:Y:S05]  /*9de0*/  BSYNC B1 ;  /* 0x0000000000017941 */ /* 0x000fea0003800000 */
.L_x_1123:
[----:B------:R-:W-:Y:S05]  /*9df0*/  BRA `(.L_x_1125) ;  /* 0xfffffff800487947 */ /* 0x000fea000383ffff */
.L_x_1107:
[----:B-1----:R1:W2:Y:S02]  /*9e00*/  SYNCS.PHASECHK.TRANS64.TRYWAIT P0, [R6+URZ], R5 ;  /* 0x00000005060075a7 */ /* 0x0022a4000800017f */
[----:B--2---:R-:W-:Y:S05]  /*9e10*/  @!P0 NANOSLEEP.SYNCS 0x989680 ;  /* 0x009896800000895d */ /* 0x004fea0003900000 */
[----:B------:R-:W2:Y:S02]  /*9e20*/  @!P0 SYNCS.PHASECHK.TRANS64 P0, [R6+URZ], R5 ;  /* 0x00000005060085a7 */ /* 0x000ea4000800007f */
[----:B--2---:R-:W-:Y:S05]  /*9e30*/  @!P0 BRA `(.L_x_1107) ;  /* 0xfffffffc00f08947 */ /* 0x004fea000383ffff */
[----:B------:R-:W-:Y:S05]  /*9e40*/  BRA `(.L_x_1126) ;  /* 0xfffffff800887947 */ /* 0x000fea000383ffff */
.L_x_1108:
[----:B--2---:R2:W3:Y:S02]  /*9e50*/  SYNCS.PHASECHK.TRANS64.TRYWAIT P0, [R3+URZ], R2 ;  /* 0x00000002030075a7 */ /* 0x0044e4000800017f */
[----:B---3--:R-:W-:Y:S05]  /*9e60*/  @!P0 NANOSLEEP.SYNCS 0x989680 ;  /* 0x009896800000895d */ /* 0x008fea0003900000 */
[----:B------:R-:W3:Y:S02]  /*9e70*/  @!P0 SYNCS.PHASECHK.TRANS64 P0, [R3+URZ], R2 ;  /* 0x00000002030085a7 */ /* 0x000ee4000800007f */
[----:B---3--:R-:W-:Y:S05]  /*9e80*/  @!P0 BRA `(.L_x_1108) ;  /* 0xfffffffc00f08947 */ /* 0x008fea000383ffff */
[----:B------:R-:W-:Y:S05]  /*9e90*/  BRA `(.L_x_1127) ;  /* 0xfffffff8007c7947 */ /* 0x000fea000383ffff */
.L_x_1110:
[----:B--2---:R2:W3:Y:S02]  /*9ea0*/  SYNCS.PHASECHK.TRANS64.TRYWAIT P0, [R0+URZ], R5 ;  /* 0x00000005000075a7 */ /* 0x0044e4000800017f */
[----:B---3--:R-:W-:Y:S05]  /*9eb0*/  @!P0 NANOSLEEP.SYNCS 0x989680 ;  /* 0x009896800000895d */ /* 0x008fea0003900000 */
[----:B------:R-:W3:Y:S02]  /*9ec0*/  @!P0 SYNCS.PHASECHK.TRANS64 P0, [R0+URZ], R5 ;  /* 0x00000005000085a7 */ /* 0x000ee4000800007f */
[----:B---3--:R-:W-:Y:S05]  /*9ed0*/  @!P0 BRA `(.L_x_1110) ;  /* 0xfffffffc00f08947 */ /* 0x008fea000383ffff */
[----:B------:R-:W-:Y:S05]  /*9ee0*/  BRA `(.L_x_1128) ;  /* 0xfffffff800807947 */ /* 0x000fea000383ffff */
.L_x_1129:
        /* <DEDUP_REMOVED lines=9> */
.L_x_3303:


//--------------------- .text._ZN7cutlass13device_kernelIN5flash11enable_sm90INS1_16FlashAttnBwdSm90INS1_25CollectiveMainloopBwdSm90ILi2ELi2ELi2EN4cute5tupleIJNS5_1CILi1EEES8_S8_EEENS6_IJNS7_ILi64EEENS7_ILi128EEENS7_ILi96EEEEEENS_6half_tEfNS_4arch4Sm90ELb0ELb1ELb1ELb0ELb1ELb1ELb0ELb0ELi2ELi1ELi2ELi1ELb1EEENS1_21CollectiveEpilogueBwdISD_SE_SG_Li256ELb0ELb0ELi1EEENS1_19SingleTileSchedulerILb0ELb0ELb0ELi128EEEEEEEEEvNT_6ParamsE --------------------------
	.section	.text._ZN7cutlass13device_kernelIN5flash11enable_sm90INS1_16FlashAttnBwdSm90INS1_25CollectiveMainloopBwdSm90ILi2ELi2ELi2EN4cute5tupleIJNS5_1CILi1EEES8_S8_EEENS6_IJNS7_ILi64EEENS7_ILi128EEENS7_ILi96EEEEEENS_6half_tEfNS_4arch4Sm90ELb0ELb1ELb1ELb0ELb1ELb1ELb0ELb0ELi2ELi1ELi2ELi1ELb1EEENS1_21CollectiveEpilogueBwdISD_SE_SG_Li256ELb0ELb0ELi1EEENS1_19SingleTileSchedulerILb0ELb0ELb0ELi128EEEEEEEEEvNT_6ParamsE,"ax",@progbits
	.align	128
.text._ZN7cutlass13device_kernelIN5flash11enable_sm90INS1_16FlashAttnBwdSm90INS1_25CollectiveMainloopBwdSm90ILi2ELi2ELi2EN4cute5tupleIJNS5_1CILi1EEES8_S8_EEENS6_IJNS7_ILi64EEENS7_ILi128EEENS7_ILi96EEEEEENS_6half_tEfNS_4arch4Sm90ELb0ELb1ELb1ELb0ELb1ELb1ELb0ELb0ELi2ELi1ELi2ELi1ELb1EEENS1_21CollectiveEpilogueBwdISD_SE_SG_Li256ELb0ELb0ELi1EEENS1_19SingleTileSchedulerILb0ELb0ELb0ELi128EEEEEEEEEvNT_6ParamsE:
        .type           _ZN7cutlass13device_kernelIN5flash11enable_sm90INS1_16FlashAttnBwdSm90INS1_25CollectiveMainloopBwdSm90ILi2ELi2ELi2EN4cute5tupleIJNS5_1CILi1EEES8_S8_EEENS6_IJNS7_ILi64EEENS7_ILi128EEENS7_ILi96EEEEEENS_6half_tEfNS_4arch4Sm90ELb0ELb1ELb1ELb0ELb1ELb1ELb0ELb0ELi2ELi1ELi2ELi1ELb1EEENS1_21CollectiveEpilogueBwdISD_SE_SG_Li256ELb0ELb0ELi1EEENS1_19SingleTileSchedulerILb0ELb0ELb0ELi128EEEEEEEEEvNT_6ParamsE,@function
        .size           _ZN7cutlass13device_kernelIN5flash11enable_sm90INS1_16FlashAttnBwdSm90INS1_25CollectiveMainloopBwdSm90ILi2ELi2ELi2EN4cute5tupleIJNS5_1CILi1EEES8_S8_EEENS6_IJNS7_ILi64EEENS7_ILi128EEENS7_ILi96EEEEEENS_6half_tEfNS_4arch4Sm90ELb0ELb1ELb1ELb0ELb1ELb1ELb0ELb0ELi2ELi1ELi2ELi1ELb1EEENS1_21CollectiveEpilogueBwdISD_SE_SG_Li256ELb0ELb0ELi1EEENS1_19SingleTileSchedulerILb0ELb0ELb0ELi128EEEEEEEEEvNT_6ParamsE,(.L_x_3304 - _ZN7cutlass13device_kernelIN5flash11enable_sm90INS1_16FlashAttnBwdSm90INS1_25CollectiveMainloopBwdSm90ILi2ELi2ELi2EN4cute5tupleIJNS5_1CILi1EEES8_S8_EEENS6_IJNS7_ILi64EEENS7_ILi128EEENS7_ILi96EEEEEENS_6half_tEfNS_4arch4Sm90ELb0ELb1ELb1ELb0ELb1ELb1ELb0ELb0ELi2ELi1ELi2ELi1ELb1EEENS1_21CollectiveEpilogueBwdISD_SE_SG_Li256ELb0ELb0ELi1EEENS1_19SingleTileSchedulerILb0ELb0ELb0ELi128EEEEEEEEEvNT_6ParamsE)
        .other          _ZN7cutlass13device_kernelIN5flash11enable_sm90INS1_16FlashAttnBwdSm90INS1_25CollectiveMainloopBwdSm90ILi2ELi2ELi2EN4cute5tupleIJNS5_1CILi1EEES8_S8_EEENS6_IJNS7_ILi64EEENS7_ILi128EEENS7_ILi96EEEEEENS_6half_tEfNS_4arch4Sm90ELb0ELb1ELb1ELb0ELb1ELb1ELb0ELb0ELi2ELi1ELi2ELi1ELb1EEENS1_21CollectiveEpilogueBwdISD_SE_SG_Li256ELb0ELb0ELi1EEENS1_19SingleTileSchedulerILb0ELb0ELb0ELi128EEEEEEEEEvNT_6ParamsE,@"STO_CUDA_ENTRY STV_DEFAULT"
_ZN7cutlass13device_kernelIN5flash11enable_sm90INS1_16FlashAttnBwdSm90INS1_25CollectiveMainloopBwdSm90ILi2ELi2ELi2EN4cute5tupleIJNS5_1CILi1EEES8_S8_EEENS6_IJNS7_ILi64EEENS7_ILi128EEENS7_ILi96EEEEEENS_6half_tEfNS_4arch4Sm90ELb0ELb1ELb1ELb0ELb1ELb1ELb0ELb0ELi2ELi1ELi2ELi1ELb1EEENS1_21CollectiveEpilogueBwdISD_SE_SG_Li256ELb0ELb0ELi1EEENS1_19SingleTileSchedulerILb0ELb0ELb0ELi128EEEEEEEEEvNT_6ParamsE:
        /* <DEDUP_REMOVED lines=30> */
.L_x_1131:
[----:B------:R-:W-:Y:S05]  /*01e0*/  BSYNC B0 ;  /* 0x0000000000007941 */ /* 0x000fea0003800000 */
.L_x_1130:
        /* <DEDUP_REMOVED lines=37> */
.L_x_1132:
        /* <DEDUP_REMOVED lines=22> */
.L_x_1133:
[----:B------:R-:W-:Y:S01]  /*05a0*/  PLOP3.LUT P0, PT, PT, PT, UP0, 0x80, 0x0 ;  /* 0x000000000000781c */ /* 0x000fe20003f0f008 */
[----:B------:R-:W-:Y:S01]  /*05b0*/  NOP ;  /* 0x0000000000007918 */ /* 0x000fe20000000000 */
[----:B------:R-:W-:Y:S01]  /*05c0*/  ULDC.64 UR46, c[0x0][0x208] ;  /* 0x00008200002e7ab9 */ /* 0x000fe20000000a00 */
[----:B-12-4-:R-:W-:Y:S10]  /*05d0*/  BAR.SYNC.DEFER_BLOCKING 0x0 ;  /* 0x0000000000007b1d */ /* 0x016ff40000010000 */
[----:B------:R-:W-:Y:S05]  /*05e0*/  @!P0 BRA `(.L_x_1134) ;  /* 0x0000005c00f88947 */ /* 0x000fea0003800000 */
.L_x_1135:
        /* <DEDUP_REMOVED lines=87> */
.L_x_1136:
        /* <DEDUP_REMOVED lines=28> */
.L_x_1139:
        /* <DEDUP_REMOVED lines=15> */
.L_x_1138:
        /* <DEDUP_REMOVED lines=22> */
.L_x_1141:
        /* <DEDUP_REMOVED lines=15> */
.L_x_1140:
[----:B------:R-:W-:Y:S01]  /*1060*/  SHF.R.S32.HI R19, RZ, 0x1f, R18 ;  /* 0x0000001fff137819 */ /* 0x000fe20000011412 */
[----:B------:R-:W-:-:S03]  /*1070*/  UMOV UR4, 0xffffffff ;  /* 0xffffffff00047882 */ /* 0x000fc60000000000 */
[----:B------:R-:W-:-:S04]  /*1080*/  LEA.HI R0, R19, R18, RZ, 0x7 ;  /* 0x0000001213007211 */ /* 0x000fc800078f38ff */
[----:B------:R-:W-:Y:S01]  /*1090*/  SHF.R.S32.HI R17, RZ, 0x7, R0 ;  /* 0x00000007ff117819 */ /* 0x000fe20000011400 */
[----:B------:R-:W-:Y:S06]  /*10a0*/  BRA.DIV UR4, `(.L_x_1142) ;  /* 0x0000009604e47947 */ /* 0x000fec000b800000 */
[----:B------:R1:W2:Y:S02]  /*10b0*/  SHFL.IDX PT, R14, R17, RZ, 0x1f ;  /* 0x00001fff110e7589 */ /* 0x0002a400000e0000 */
.L_x_1256:
        /* <DEDUP_REMOVED lines=15> */
.L_x_1143:
        /* <DEDUP_REMOVED lines=19> */
.L_x_1145:
        /* <DEDUP_REMOVED lines=127> */
.L_x_1156:
[----:B------:R-:W-:-:S06]  /*1ad0*/  UISETP.NE.AND UP0, UPT, UR11, 0x3, UPT ;  /* 0x000000030b00788c */ /* 0x000fcc000bf05270 */
[----:B------:R-:W-:-:S13]  /*1ae0*/  PLOP3.LUT P6, PT, PT, PT, UP0, 0x80, 0x0 ;  /* 0x000000000000781c */ /* 0x000fda0003fcf008 */
[----:B-1----:R-:W-:Y:S05]  /*1af0*/  @!P6 BRA `(.L_x_1146) ;  /* 0x000000000004e947 */ /* 0x002fea0003800000 */
[----:B------:R-:W-:Y:S01]  /*1b00*/  BPT.TRAP 0x1 ;  /* 0x000000040000795c */ /* 0x000fe20000300000 */
.L_x_1146:
[----:B------:R-:W-:Y:S01]  /*1b10*/  R2UR UR9, R237 ;  /* 0x00000000ed0972ca */ /* 0x000fe200000e0000 */
[----:B------:R-:W-:-:S05]  /*1b20*/  IMAD.U32 R120, RZ, RZ, UR4 ;  /* 0x00000004ff787e24 */ /* 0x000fca000f8e00ff */
[----:B------:R-:W-:-:S07]  /*1b30*/  SHF.L.U32 R120, R120, 0x1f, RZ ;  /* 0x0000001f78787819 */ /* 0x000fce00000006ff */
[----:B------:R-:W-:-:S09]  /*1b40*/  ULEA UR9, UR5, UR9, 0x3 ;  /* 0x0000000905097291 */ /* 0x000fd2000f8e183f */
[----:B------:R1:W2:Y:S01]  /*1b50*/  SYNCS.PHASECHK.TRANS64.TRYWAIT P0, [UR9+0x26810], R120 ;  /* 0x02681078ff0075a7 */ /* 0x0002a20008000149 */
[----:B------:R-:W-:Y:S05]  /*1b60*/  @!P6 BRA `(.L_x_1147) ;  /* 0x000000000004e947 */ /* 0x000fea0003800000 */
[----:B------:R-:W-:Y:S01]  /*1b70*/  BPT.TRAP 0x1 ;  /* 0x000000040000795c */ /* 0x000fe20000300000 */
.L_x_1147:
[----:B--2---:R-:W-:Y:S05]  /*1b80*/  @P0 BRA `(.L_x_1148) ;  /* 0x0000000000080947 */ /* 0x004fea0003800000 */
[----:B------:R-:W2:Y:S02]  /*1b90*/  SYNCS.PHASECHK.TRANS64.TRYWAIT P0, [UR9+0x26810], R120 ;  /* 0x02681078ff0075a7 */ /* 0x000ea40008000149 */
[----:B--2---:R-:W-:Y:S05]  /*1ba0*/  @!P0 BRA `(.L_x_1149) ;  /* 0x0000008c00588947 */ /* 0x004fea0003800000 */
.L_x_1148:
        /* <DEDUP_REMOVED lines=66> */
.L_x_1150:
[----:B------:R1:W1:Y:S01]  /*1fd0*/  SYNCS.PHASECHK.TRANS64.TRYWAIT P0, [UR9+0x26830], R120 ;  /* 0x02683078ff0075a7 */ /* 0x0002620008000149 */
[----:B------:R-:W-:Y:S05]  /*1fe0*/  @!P6 BRA `(.L_x_1151) ;  /* 0x000000000004e947 */ /* 0x000fea0003800000 */
[----:B------:R-:W-:Y:S01]  /*1ff0*/  BPT.TRAP 0x1 ;  /* 0x000000040000795c */ /* 0x000fe20000300000 */
.L_x_1151:
        /* <DEDUP_REMOVED lines=50> */
.L_x_1152:
        /* <DEDUP_REMOVED lines=14> */
[----:B------:R-:W-:Y:S01]  /*2400*/  FMUL.FTZ R224, R159, UR7 ;  /* 0x000000079fe07c20 */ /* 0x000fe20008410000 */
[----:B------:R-:W-:Y:S01]  /*2410*/  IADD3 R120, R222, 0x8, -R120 ;  /* 0x00000008de787810 */ /* 0x000fe20007ffe878 */
[----:B------:R-:W5:Y:S01]  /*2420*/  MUFU.TANH R235, R235 ;  /* 0x000000eb00eb7308 */ /* 0x000f620000002400 */
[----:B------:R-:W-:-:S02]  /*2430*/  SEL R121, R121, 0x40, !P2 ;  /* 0x0000004079797807 */ /* 0x000fc40005000000 */
[----:B------:R-:W-:Y:S02]  /*2440*/  SEL R122, R120, 0x40, !P0 ;  /* 0x00000040787a7807 */ /* 0x000fe40004000000 */
[----:B------:R-:W-:Y:S02]  /*2450*/  SEL R120, R123, 0x40, P1 ;  /* 0x000000407b787807 */ /* 0x000fe40000800000 */
[C---:B------:R-:W-:Y:S01]  /*2460*/  ISETP.GE.AND P0, PT, R121.reuse, RZ, PT ;  /* 0x000000ff7900720c */ /* 0x040fe20003f06270 */
[----:B------:R-:W5:Y:S01]  /*2470*/  MUFU.TANH R234, R234 ;  /* 0x000000ea00ea7308 */ /* 0x000f620000002400 */
[----:B------:R-:W-:Y:S02]  /*2480*/  ISETP.GE.AND P1, PT, R121, 0x8, PT ;  /* 0x000000087900780c */ /* 0x000fe40003f26270 */
[----:B------:R-:W-:Y:S02]  /*2490*/  SEL R223, R223, 0x40, P3 ;  /* 0x00000040dfdf7807 */ /* 0x000fe40001800000 */
[----:B------:R-:W-:-:S02]  /*24a0*/  ISETP.GT.OR P0, PT, R120, RZ, !P0 ;  /* 0x000000ff7800720c */ /* 0x000fc40004704670 */
[----:B------:R-:W-:Y:S01]  /*24b0*/  ISETP.GT.OR P1, PT, R120, 0x8, !P1 ;  /* 0x000000087800780c */ /* 0x000fe20004f24670 */
[----:B------:R-:W-:Y:S01]  /*24c0*/  MUFU.TANH R224, R224 ;  /* 0x000000e000e07308 */ /* 0x000fe20000002400 */
[C---:B------:R-:W-:Y:S02]  /*24d0*/  ISETP.GE.AND P3, PT, R122.reuse, RZ, PT ;  /* 0x000000ff7a00720c */ /* 0x040fe40003f66270 */
[----:B------:R-:W-:Y:S02]  /*24e0*/  ISETP.GE.AND P4, PT, R121, 0x1, PT ;  /* 0x000000017900780c */ /* 0x000fe40003f86270 */
[----:B------:R-:W-:Y:S02]  /*24f0*/  ISETP.GE.AND P5, PT, R122, 0x1, PT ;  /* 0x000000017a00780c */ /* 0x000fe40003fa6270 */
[----:B------:R-:W-:Y:S02]  /*2500*/  FSEL R225, R6, -INF , !P0 ;  /* 0xff80000006e17808 */ /* 0x000fe40004000000 */
[----:B------:R-:W-:-:S02]  /*2510*/  FSEL R221, R10, -INF , !P1 ;  /* 0xff8000000add7808 */ /* 0x000fc40004800000 */
        /* <DEDUP_REMOVED lines=8> */
[----:B------:R-:W-:Y:S02]  /*25a0*/  ISETP.GT.OR P5, PT, R223, 0x1, !P5 ;  /* 0x00000001df00780c */ /* 0x000fe40006fa4670 */
[----:B------:R-:W-:-:S02]  /*25b0*/  ISETP.GE.AND P1, PT, R121, 0x11, PT ;  /* 0x000000117900780c */ /* 0x000fc40003f26270 */
        /* <DEDUP_REMOVED lines=41> */
[----:B------:R-:W-:Y:S01]  /*2850*/  FMUL.FTZ R220, R155, UR7 ;  /* 0x000000079bdc7c20 */ /* 0x000fe20008410000 */
[C---:B------:R-:W-:Y:S01]  /*2860*/  ISETP.GT.OR P0, PT, R120.reuse, 0x18, !P0 ;  /* 0x000000187800780c */ /* 0x040fe20004704670 */
[----:B------:R4:W3:Y:S01]  /*2870*/  MUFU.EX2 R155, R232 ;  /* 0x000000e8009b7308 */ /* 0x0008e20000000800 */
[----:B------:R-:W-:Y:S01]  /*2880*/  ISETP.GT.OR P1, PT, R120, 0x20, !P1 ;  /* 0x000000207800780c */ /* 0x000fe20004f24670 */
[----:B------:R-:W-:Y:S01]  /*2890*/  UMOV UR14, UR13 ;  /* 0x0000000d000e7c82 */ /* 0x000fe20008000000 */
[----:B------:R-:W-:-:S02]  /*28a0*/  ISETP.GE.AND P3, PT, R122, 0x18, PT ;  /* 0x000000187a00780c */ /* 0x000fc40003f66270 */
[----:B------:R-:W-:Y:S02]  /*28b0*/  ISETP.GE.AND P4, PT, R121, 0x19, PT ;  /* 0x000000197900780c */ /* 0x000fe40003f86270 */
[----:B------:R-:W-:Y:S01]  /*28c0*/  ISETP.GE.AND P5, PT, R122, 0x19, PT ;  /* 0x000000197a00780c */ /* 0x000fe20003fa6270 */
[----:B------:R-:W-:Y:S01]  /*28d0*/  FFMA.FTZ R227, R227, UR8, -R190 ;  /* 0x00000008e3e37c23 */ /* 0x000fe200080108be */
[----:B------:R-:W-:Y:S01]  /*28e0*/  FSEL R218, R18, -INF , !P2 ;  /* 0xff80000012da7808 */ /* 0x000fe20005000000 */
[----:B----4-:R-:W4:Y:S01]  /*28f0*/  LDL R232, [R1] ;  /* 0x0000000001e87983 */ /* 0x010f220000100800 */
[----:B------:R-:W-:Y:S01]  /*2900*/  FSEL R214, R19, -INF , !P0 ;  /* 0xff80000013d67808 */ /* 0x000fe20004000000 */
[----:B------:R-:W-:Y:S01]  /*2910*/  MUFU.EX2 R159, R231 ;  /* 0x000000e7009f7308 */ /* 0x000fe20000000800 */
[----:B------:R-:W-:Y:S02]  /*2920*/  FSEL R152, R199, -INF , !P1 ;  /* 0xff800000c7987808 */ /* 0x000fe40004800000 */
[----:B------:R-:W-:-:S02]  /*2930*/  ISETP.GE.AND P2, PT, R122, 0x20, PT ;  /* 0x000000207a00780c */ /* 0x000fc40003f46270 */
[----:B------:R-:W-:Y:S02]  /*2940*/  ISETP.GT.OR P3, PT, R223, 0x18, !P3 ;  /* 0x00000018df00780c */ /* 0x000fe40005f64670 */
[----:B------:R-:W-:Y:S01]  /*2950*/  ISETP.GE.AND P0, PT, R121, 0x21, PT ;  /* 0x000000217900780c */ /* 0x000fe20003f06270 */
[----:B------:R-:W-:Y:S01]  /*2960*/  FFMA.FTZ R219, R219, UR8, -R191 ;  /* 0x00000008dbdb7c23 */ /* 0x000fe200080108bf */
[----:B------:R-:W-:Y:S01]  /*2970*/  ISETP.GT.OR P4, PT, R120, 0x19, !P4 ;  /* 0x000000197800780c */ /* 0x000fe20006784670 */
[----:B------:R-:W3:Y:S01]  /*2980*/  MUFU.EX2 R194, R194 ;  /* 0x000000c200c27308 */ /* 0x000ee20000000800 */
[----:B------:R-:W-:Y:S02]  /*2990*/  ISETP.GT.OR P5, PT, R223, 0x19, !P5 ;  /* 0x00000019df00780c */ /* 0x000fe40006fa4670 */
[----:B------:R-:W-:Y:S02]  /*29a0*/  ISETP.GE.AND P1, PT, R121, 0x29, PT ;  /* 0x000000297900780c */ /* 0x000fe40003f26270 */
[----:B------:R-:W-:-:S02]  /*29b0*/  FSEL R217, R197, -INF , !P3 ;  /* 0xff800000c5d97808 */ /* 0x000fc40005800000 */
[----:B------:R-:W-:Y:S01]  /*29c0*/  FSEL R215, R196, -INF , !P4 ;  /* 0xff800000c4d77808 */ /* 0x000fe20006000000 */
[----:B------:R-:W-:Y:S01]  /*29d0*/  MUFU.TANH R222, R222 ;  /* 0x000000de00de7308 */ /* 0x000fe20000002400 */
[----:B------:R-:W-:Y:S02]  /*29e0*/  FSEL R216, R198, -INF , !P5 ;  /* 0xff800000c6d87808 */ /* 0x000fe40006800000 */
[----:B------:R-:W-:Y:S02]  /*29f0*/  ISETP.GT.OR P2, PT, R223, 0x20, !P2 ;  /* 0x00000020df00780c */ /* 0x000fe40005744670 */
[C---:B------:R-:W-:Y:S02]  /*2a00*/  ISETP.GT.OR P0, PT, R120.reuse, 0x21, !P0 ;  /* 0x000000217800780c */ /* 0x040fe40004704670 */
[----:B------:R-:W-:Y:S01]  /*2a10*/  ISETP.GT.OR P1, PT, R120, 0x29, !P1 ;  /* 0x000000297800780c */ /* 0x000fe20004f24670 */
[----:B------:R-:W-:Y:S01]  /*2a20*/  MUFU.TANH R220, R220 ;  /* 0x000000dc00dc7308 */ /* 0x000fe20000002400 */
[----:B------:R-:W-:-:S02]  /*2a30*/  ISETP.GE.AND P3, PT, R122, 0x21, PT ;  /* 0x000000217a00780c */ /* 0x000fc40003f66270 */
[----:B------:R-:W-:Y:S02]  /*2a40*/  ISETP.GE.AND P4, PT, R121, 0x28, PT ;  /* 0x000000287900780c */ /* 0x000fe40003f86270 */
[----:B------:R-:W-:Y:S02]  /*2a50*/  ISETP.GE.AND P5, PT, R122, 0x28, PT ;  /* 0x000000287a00780c */ /* 0x000fe40003fa6270 */
[----:B------:R-:W-:Y:S02]  /*2a60*/  FSEL R213, R201, -INF , !P2 ;  /* 0xff800000c9d57808 */ /* 0x000fe40005000000 */
[----:B------:R-:W-:Y:S02]  /*2a70*/  FSEL R154, R200, -INF , !P0 ;  /* 0xff800000c89a7808 */ /* 0x000fe40004000000 */
[----:B--2---:R-:W-:Y:S02]  /*2a80*/  FSEL R206, R204, -INF , !P1 ;  /* 0xff800000ccce7808 */ /* 0x004fe40004800000 */
[----:B------:R-:W-:-:S02]  /*2a90*/  ISETP.GE.AND P2, PT, R122, 0x29, PT ;  /* 0x000000297a00780c */ /* 0x000fc40003f46270 */
[----:B------:R-:W-:Y:S02]  /*2aa0*/  ISETP.GT.OR P3, PT, R223, 0x21, !P3 ;  /* 0x00000021df00780c */ /* 0x000fe40005f64670 */
[----:B------:R-:W-:Y:S02]  /*2ab0*/  ISETP.GE.AND P0, PT, R121, 0x30, PT ;  /* 0x000000307900780c */ /* 0x000fe40003f06270 */
[----:B------:R-:W-:Y:S02]  /*2ac0*/  ISETP.GT.OR P4, PT, R120, 0x28, !P4 ;  /* 0x000000287800780c */ /* 0x000fe40006784670 */
[----:B------:R-:W-:Y:S02]  /*2ad0*/  ISETP.GT.OR P5, PT, R223, 0x28, !P5 ;  /* 0x00000028df00780c */ /* 0x000fe40006fa4670 */
[----:B------:R-:W-:Y:S02]  /*2ae0*/  ISETP.GE.AND P1, PT, R122, 0x30, PT ;  /* 0x000000307a00780c */ /* 0x000fe40003f26270 */
[----:B------:R-:W-:-:S02]  /*2af0*/  FSEL R212, R202, -INF , !P3 ;  /* 0xff800000cad47808 */ /* 0x000fc40005800000 */
[----:B------:R-:W-:Y:S02]  /*2b00*/  FSEL R208, R203, -INF , !P4 ;  /* 0xff800000cbd07808 */ /* 0x000fe40006000000 */
[----:B------:R-:W-:Y:S02]  /*2b10*/  FSEL R211, R205, -INF , !P5 ;  /* 0xff800000cdd37808 */ /* 0x000fe40006800000 */
[C---:B------:R-:W-:Y:S02]  /*2b20*/  ISETP.GT.OR P2, PT, R223.reuse, 0x29, !P2 ;  /* 0x00000029df00780c */ /* 0x040fe40005744670 */
[----:B------:R-:W-:Y:S02]  /*2b30*/  ISETP.GT.OR P0, PT, R120, 0x30, !P0 ;  /* 0x000000307800780c */ /* 0x000fe40004704670 */
[----:B------:R-:W-:Y:S02]  /*2b40*/  ISETP.GT.OR P1, PT, R223, 0x30, !P1 ;  /* 0x00000030df00780c */ /* 0x000fe40004f24670 */
[----:B------:R-:W-:-:S02]  /*2b50*/  ISETP.GE.AND P3, PT, R121, 0x31, PT ;  /* 0x000000317900780c */ /* 0x000fc40003f66270 */
[C---:B------:R-:W-:Y:S02]  /*2b60*/  ISETP.GE.AND P4, PT, R121.reuse, 0x38, PT ;  /* 0x000000387900780c */ /* 0x040fe40003f86270 */
[----:B------:R-:W-:Y:S02]  /*2b70*/  ISETP.GE.AND P5, PT, R121, 0x39, PT ;  /* 0x000000397900780c */ /* 0x000fe40003fa6270 */
[----:B-1----:R-:W-:Y:S02]  /*2b80*/  FSEL R210, R236, -INF , !P2 ;  /* 0xff800000ecd27808 */ /* 0x002fe40005000000 */
[----:B-----5:R-:W-:Y:S02]  /*2b90*/  FSEL R207, R235, -INF , !P0 ;  /* 0xff800000ebcf7808 */ /* 0x020fe40004000000 */
[----:B------:R-:W-:Y:S02]  /*2ba0*/  FSEL R209, R234, -INF , !P1 ;  /* 0xff800000ead17808 */ /* 0x000fe40004800000 */
[----:B------:R-:W-:-:S02]  /*2bb0*/  ISETP.GE.AND P2, PT, R122, 0x31, PT ;  /* 0x000000317a00780c */ /* 0x000fc40003f46270 */
[C---:B------:R-:W-:Y:S02]  /*2bc0*/  ISETP.GE.AND P0, PT, R122.reuse, 0x38, PT ;  /* 0x000000387a00780c */ /* 0x040fe40003f06270 */
[----:B------:R-:W-:Y:S02]  /*2bd0*/  ISETP.GE.AND P1, PT, R122, 0x39, PT ;  /* 0x000000397a00780c */ /* 0x000fe40003f26270 */
[C---:B------:R-:W-:Y:S02]  /*2be0*/  ISETP.GT.OR P3, PT, R120.reuse, 0x31, !P3 ;  /* 0x000000317800780c */ /* 0x040fe40005f64670 */
[C---:B------:R-:W-:Y:S02]  /*2bf0*/  ISETP.GT.OR P4, PT, R120.reuse, 0x38, !P4 ;  /* 0x000000387800780c */ /* 0x040fe40006784670 */
[----:B------:R-:W-:Y:S02]  /*2c00*/  ISETP.GT.OR P5, PT, R120, 0x39, !P5 ;  /* 0x000000397800780c */ /* 0x000fe40006fa4670 */
[----:B------:R-:W-:Y:S01]  /*2c10*/  WARPGROUP.ARRIVE ;  /* 0x00000000000079c5 */ /* 0x000fe20000000000 */
[----:B------:R-:W-:-:S02]  /*2c20*/  ISETP.GT.OR P2, PT, R223, 0x31, !P2 ;  /* 0x00000031df00780c */ /* 0x000fc40005744670 */
[C---:B------:R-:W-:Y:S02]  /*2c30*/  ISETP.GT.OR P0, PT, R223.reuse, 0x38, !P0 ;  /* 0x00000038df00780c */ /* 0x040fe40004704670 */
[----:B------:R-:W-:Y:S01]  /*2c40*/  ISETP.GT.OR P1, PT, R223, 0x39, !P1 ;  /* 0x00000039df00780c */ /* 0x000fe20004f24670 */
[----:B------:R-:W-:Y:S01]  /*2c50*/  HGMMA.64x64x16.F32 R120, R160, gdesc[UR12], RZ, !UPT, gsb0 ;  /* 0x00e0000ca0787df0 */ /* 0x000fe2000c0008ff */
[----:B------:R-:W-:Y:S01]  /*2c60*/  UIADD3 UR14, UR13, 0x2, URZ ;  /* 0x000000020d0e7890 */ /* 0x000fe2000fffe03f */
[----:B------:R-:W-:Y:S01]  /*2c70*/  FMUL.FTZ R223, R158, UR7 ;  /* 0x000000079edf7c20 */ /* 0x000fe20008410000 */
[----:B------:R-:W-:Y:S01]  /*2c80*/  UMOV UR15, 0x80000020 ;  /* 0x80000020000f7882 */ /* 0x000fe20000000000 */
[----:B------:R-:W-:Y:S02]  /*2c90*/  WARPGROUP.DEPBAR.LE gsb0, 0x0 ;  /* 0x00008000000079c5 */ /* 0x000fe40000010000 */
[----:B------:R-:W-:Y:S01]  /*2ca0*/  WARPGROUP.ARRIVE ;  /* 0x00000000000079c5 */ /* 0x000fe20000000000 */
[----:B------:R1:W-:Y:S05]  /*2cb0*/  MUFU.EX2 R158, R230 ;  /* 0x000000e6009e7308 */ /* 0x0003ea0000000800 */
[----:B------:R-:W-:Y:S01]  /*2cc0*/  HGMMA.64x64x16.F32 R120, R172, gdesc[UR12], R120, gsb0 ;  /* 0x00e0000cac787df0 */ /* 0x000fe20008000878 */
[----:B------:R-:W-:Y:S01]  /*2cd0*/  UIADD3 UR14, UR13, 0x100, URZ ;  /* 0x000001000d0e7890 */ /* 0x000fe2000fffe03f */
[----:B------:R-:W-:Y:S01]  /*2ce0*/  UMOV UR15, 0x80000020 ;  /* 0x80000020000f7882 */ /* 0x000fe20000000000 */
        /* <DEDUP_REMOVED lines=8> */
[----:B------:R-:W-:Y:S01]  /*2d70*/  UIADD3 UR14, UR13, 0x102, URZ ;  /* 0x000001020d0e7890 */ /* 0x000fe2000fffe03f */
[----:B------:R-:W-:Y:S01]  /*2d80*/  UMOV UR15, 0x80000020 ;  /* 0x80000020000f7882 */ /* 0x000fe20000000000 */
[----:B------:R-:W-:Y:S02]  /*2d90*/  WARPGROUP.DEPBAR.LE gsb0, 0x0 ;  /* 0x00008000000079c5 */ /* 0x000fe40000010000 */
        /* <DEDUP_REMOVED lines=255> */
[----:B------:R-:W-:Y:S02]  /*3d90*/  UMOV UR19, 0x80000020 ;  /* 0x8000002000137882 */ /* 0x000fe40000000000 */
        /* <DEDUP_REMOVED lines=176> */
.L_x_1154:
[----:B------:R-:W-:Y:S01]  /*48a0*/  UIADD3 UR12, UR9, 0x26840, URZ ;  /* 0x00026840090c7890 */ /* 0x000fe2000fffe03f */
[----:B------:R-:W1:Y:S01]  /*48b0*/  S2R R5, SR_TID.X ;  /* 0x0000000000057919 */ /* 0x000e620000002100 */
[----:B------:R-:W-:Y:S02]  /*48c0*/  ULOP3.LUT UR10, UR10, 0x1000000, URZ, 0xfc, !UPT ;  /* 0x010000000a0a7892 */ /* 0x000fe4000f8efc3f */
[----:B------:R-:W-:Y:S02]  /*48d0*/  UPRMT UR12, URZ, 0x654, UR12 ;  /* 0x000006543f0c7896 */ /* 0x000fe4000800000c */
[----:B------:R-:W-:Y:S01]  /*48e0*/  UIMAD UR10, UR5, 0x300, UR10 ;  /* 0x00000300050a78a4 */ /* 0x000fe2000f8e020a */
[----:B------:R-:W-:-:S06]  /*48f0*/  UMOV UR15, 0x80000020 ;  /* 0x80000020000f7882 */ /* 0x000fcc0000000000 */
[----:B------:R-:W-:Y:S01]  /*4900*/  SYNCS.ARRIVE.TRANS64.RED.A1T0 RZ, [UR12], RZ ;  /* 0x000000ffffff79a7 */ /* 0x000fe2000810040c */
[----:B------:R-:W-:Y:S01]  /*4910*/  WARPGROUP.ARRIVE ;  /* 0x00000000000079c5 */ /* 0x000fe20000000000 */
[----:B------:R-:W-:Y:S01]  /*4920*/  UMOV UR14, UR10 ;  /* 0x0000000a000e7c82 */ /* 0x000fe20008000000 */
        /* <DEDUP_REMOVED lines=39> */
.L_x_1155:
        /* <DEDUP_REMOVED lines=62> */
.L_x_1137:
        /* <DEDUP_REMOVED lines=23> */
.L_x_1158:
        /* <DEDUP_REMOVED lines=20> */
.L_x_1159:
        /* <DEDUP_REMOVED lines=18> */
.L_x_1160:
        /* <DEDUP_REMOVED lines=18> */
.L_x_1161:
        /* <DEDUP_REMOVED lines=149> */
.L_x_1163:
[----:B------:R-:W-:Y:S05]  /*5dc0*/  BSYNC B0 ;  /* 0x0000000000007941 */ /* 0x000fea0003800000 */
.L_x_1162:
[----:B------:R-:W-:-:S04]  /*5dd0*/  DEPBAR.LE SB0, 0x0 ;  /* 0x000080000000791a */ /* 0x000fc80000000000 */
[----:B------:R-:W-:Y:S05]  /*5de0*/  EXIT ;  /* 0x000000000000794d */ /* 0x000fea0003800000 */
.L_x_1157:
[----:B------:R-:W2:Y:S01]  /*5df0*/  S2R R0, SR_TID.X ;  /* 0x0000000000007919 */ /* 0x000ea20000002100 */
[----:B------:R-:W3:Y:S01]  /*5e00*/  S2UR UR10, SR_CTAID.Y ;  /* 0x00000000000a79c3 */ /* 0x000ee20000002600 */
[----:B------:R-:W-:Y:S01]  /*5e10*/  BSSY B0, `(.L_x_1164) ;  /* 0x000003b000007945 */ /* 0x000fe20003800000 */
[----:B------:R-:W4:Y:S06]  /*5e20*/  S2R R17, SR_CTAID.X ;  /* 0x0000000000117919 */ /* 0x000f2c0000002500 */
[----:B-1----:R-:W1:Y:S08]  /*5e30*/  LDC.64 R4, c[0x0][0x820] ;  /* 0x00020800ff047b82 */ /* 0x002e700000000a00 */
[----:B------:R-:W4:Y:S08]  /*5e40*/  LDC R8, c[0x0][0x808] ;  /* 0x00020200ff087b82 */ /* 0x000f300000000800 */
[----:B------:R-:W5:Y:S01]  /*5e50*/  LDC.64 R10, c[0x0][0x850] ;  /* 0x00021400ff0a7b82 */ /* 0x000f620000000a00 */
        /* <DEDUP_REMOVED lines=9> */
[----:B------:R-:W3:Y:S02]  /*5ef0*/  LDC.64 R14, c[0x0][0x858] ;  /* 0x00021600ff0e7b82 */ /* 0x000ee40000000a00 */
[----:B------:R-:W-:Y:S02]  /*5f00*/  IMAD.SHL.U32 R6, R0, 0x8, RZ ;  /* 0x0000000800067824 */ /* 0x000fe400078e00ff */
[----:B-1----:R-:W-:Y:S01]  /*5f10*/  IMAD R0, R4, UR5, RZ ;  /* 0x0000000504007c24 */ /* 0x002fe2000f8e02ff */
[----:B--2---:R-:W-:Y:S01]  /*5f20*/  USHF.R.S32.HI UR4, URZ, 0x1f, UR7 ;  /* 0x0000001f3f047899 */ /* 0x004fe20008011407 */
[----:B------:R-:W-:Y:S01]  /*5f30*/  VIADD R16, R6, 0x20 ;  /* 0x0000002006107836 */ /* 0x000fe20000000000 */
[----:B------:R-:W-:Y:S01]  /*5f40*/  SHF.R.S32.HI R7, RZ, 0x1f, R6 ;  /* 0x0000001fff077819 */ /* 0x000fe20000011406 */
[----:B------:R-:W-:-:S02]  /*5f50*/  IMAD R3, R5, UR10, R0 ;  /* 0x0000000a05037c24 */ /* 0x000fc4000f8e0200 */
[----:B-----5:R-:W-:Y:S02]  /*5f60*/  IMAD R0, R10, UR5, RZ ;  /* 0x000000050a007c24 */ /* 0x020fe4000f8e02ff */
[----:B------:R-:W-:-:S04]  /*5f70*/  IMAD.WIDE.U32 R4, R4, UR10, R6 ;  /* 0x0000000a04047c25 */ /* 0x000fc8000f8e0006 */
[----:B------:R-:W-:Y:S02]  /*5f80*/  IMAD.IADD R5, R5, 0x1, R3 ;  /* 0x0000000105057824 */ /* 0x000fe400078e0203 */
[----:B----4-:R-:W-:Y:S02]  /*5f90*/  IMAD R3, R17, -0x80, R8 ;  /* 0xffffff8011037824 */ /* 0x010fe400078e0208 */
[----:B------:R-:W-:Y:S02]  /*5fa0*/  IMAD R11, R11, UR10, R0 ;  /* 0x0000000a0b0b7c24 */ /* 0x000fe4000f8e0200 */
[C---:B------:R-:W-:Y:S01]  /*5fb0*/  VIADD R0, R2.reuse, 0x40 ;  /* 0x0000004002007836 */ /* 0x040fe20000000000 */
[----:B------:R-:W-:Y:S01]  /*5fc0*/  ISETP.GE.AND P1, PT, R2, R3, PT ;  /* 0x000000030200720c */ /* 0x000fe20003f26270 */
[----:B------:R-:W-:-:S03]  /*5fd0*/  IMAD.WIDE.U32 R8, R10, UR10, R6 ;  /* 0x0000000a0a087c25 */ /* 0x000fc6000f8e0006 */
[----:B------:R-:W-:Y:S01]  /*5fe0*/  ISETP.GE.AND P0, PT, R0, R3, PT ;  /* 0x000000030000720c */ /* 0x000fe20003f06270 */
[----:B---3--:R-:W-:Y:S01]  /*5ff0*/  IMAD R10, R12, UR4, RZ ;  /* 0x000000040c0a7c24 */ /* 0x008fe2000f8e02ff */
[----:B------:R-:W-:Y:S01]  /*6000*/  SHF.R.S32.HI R3, RZ, 0x1f, R2 ;  /* 0x0000001fff037819 */ /* 0x000fe20000011402 */
[----:B------:R-:W-:Y:S02]  /*6010*/  IMAD.IADD R9, R9, 0x1, R11 ;  /* 0x0000000109097824 */ /* 0x000fe400078e020b */
[----:B------:R-:W-:Y:S02]  /*6020*/  IMAD R0, R14, UR4, RZ ;  /* 0x000000040e007c24 */ /* 0x000fe4000f8e02ff */
[----:B------:R-:W-:Y:S02]  /*6030*/  IMAD R11, R13, UR7, R10 ;  /* 0x000000070d0b7c24 */ /* 0x000fe4000f8e020a */
[----:B------:R-:W-:-:S04]  /*6040*/  IMAD.WIDE.U32 R4, R12, UR7, R4 ;  /* 0x000000070c047c25 */ /* 0x000fc8000f8e0004 */
[----:B------:R-:W-:Y:S02]  /*6050*/  IMAD R15, R15, UR7, R0 ;  /* 0x000000070f0f7c24 */ /* 0x000fe4000f8e0200 */
[----:B------:R-:W-:-:S04]  /*6060*/  IMAD.WIDE.U32 R12, R14, UR7, R8 ;  /* 0x000000070e0c7c25 */ /* 0x000fc8000f8e0008 */
[----:B------:R-:W-:-:S04]  /*6070*/  IMAD.WIDE R2, R17, 0x80, R2 ;  /* 0x0000008011027825 */ /* 0x000fc800078e0202 */
        /* <DEDUP_REMOVED lines=20> */
.L_x_1165:
[----:B------:R-:W-:Y:S05]  /*61c0*/  BSYNC B0 ;  /* 0x0000000000007941 */ /* 0x000fea0003800000 */
.L_x_1164:
        /* <DEDUP_REMOVED lines=20> */
.L_x_1167:
[----:B------:R-:W-:Y:S05]  /*6310*/  BSYNC B0 ;  /* 0x0000000000007941 */ /* 0x000fea0003800000 */
.L_x_1166:
        /* <DEDUP_REMOVED lines=18> */
.L_x_1169:
[----:B------:R-:W-:Y:S05]  /*6440*/  BSYNC B0 ;  /* 0x0000000000007941 */ /* 0x000fea0003800000 */
.L_x_1168:
        /* <DEDUP_REMOVED lines=8> */
[----:B------:R-:W-:Y:S01]  /*64d0*/  IMAD.MOV.U32 R3, RZ, RZ, R15 ;  /* 0x000000ffff037224 */ /* 0x000fe200078e000f */
[----:B------:R-:W-:Y:S01]  /*64e0*/  ISETP.GE.AND P2, PT, R16, UR4, PT ;  /* 0x0000000410007c0c */ /* 0x000fe2000bf46270 */
[----:B------:R-:W-:Y:S02]  /*64f0*/  IMAD R0, R0, UR6, RZ ;  /* 0x0000000600007c24 */ /* 0x000fe4000f8e02ff */
[----:B------:R-:W-:-:S04]  /*6500*/  IMAD.WIDE.U32 R2, R5, UR6, R2 ;  /* 0x0000000605027c25 */ /* 0x000fc8000f8e0002 */
        /* <DEDUP_REMOVED lines=10> */
.L_x_1171:
[----:B------:R-:W-:Y:S05]  /*65b0*/  BSYNC B0 ;  /* 0x0000000000007941 */ /* 0x000fea0003800000 */
.L_x_1170:
[----:B------:R-:W-:Y:S05]  /*65c0*/  EXIT ;  /* 0x000000000000794d */ /* 0x000fea0003800000 */
.L_x_1134:
        /* <DEDUP_REMOVED lines=14> */
[----:B------:R-:W-:Y:S02]  /*66b0*/  ULDC UR4, c[0x0][0x280] ;  /* 0x0000a00000047ab9 */ /* 0x000fe40000000800 */
[----:B------:R-:W-:-:S04]  /*66c0*/  UIADD3 UR5, UR4, 0x3f, URZ ;  /* 0x0000003f04057890 */ /* 0x000fc8000fffe03f */
[----:B------:R-:W-:Y:S01]  /*66d0*/  USHF.R.S32.HI UR6, URZ, 0x1f, UR5 ;  /* 0x0000001f3f067899 */ /* 0x000fe20008011405 */
[----:B------:R-:W2:Y:S03]  /*66e0*/  S2UR UR17, SR_CTAID.Y ;  /* 0x00000000001179c3 */ /* 0x000ea60000002600 */
[----:B------:R-:W-:-:S04]  /*66f0*/  ULEA.HI UR5, UR6, UR5, URZ, 0x6 ;  /* 0x0000000506057291 */ /* 0x000fc8000f8f303f */
[----:B------:R-:W-:Y:S01]  /*6700*/  USHF.R.S32.HI UR5, URZ, 0x6, UR5 ;  /* 0x000000063f057899 */ /* 0x000fe20008011405 */
[----:B-1----:R-:W-:Y:S01]  /*6710*/  ISETP.LE.AND P0, PT, RZ, UR23, PT ;  /* 0x00000017ff007c0c */ /* 0x002fe2000bf03270 */
[----:B--2---:R-:W-:-:S12]  /*6720*/  USHF.R.S32.HI UR18, URZ, 0x1f, UR17 ;  /* 0x0000001f3f127899 */ /* 0x004fd80008011411 */
[----:B------:R-:W-:Y:S05]  /*6730*/  @!P0 BRA `(.L_x_1175) ;  /* 0x00000000002c8947 */ /* 0x000fea0003800000 */
        /* <DEDUP_REMOVED lines=9> */
[----:B------:R-:W-:Y:S01]  /*67d0*/  USEL UR11, UR5, UR7, UP0 ;  /* 0x00000007050b7287 */ /* 0x000fe20008000000 */
[----:B------:R-:W-:Y:S11]  /*67e0*/  BRA `(.L_x_1176) ;  /* 0x0000000000047947 */ /* 0x000ff60003800000 */
.L_x_1175:
[----:B------:R-:W-:-:S05]  /*67f0*/  UMOV UR11, UR5 ;  /* 0x00000005000b7c82 */ /* 0x000fca0008000000 */
.L_x_1176:
[----:B------:R-:W-:Y:S01]  /*6800*/  ULEA UR4, UR23, UR4, 0x7 ;  /* 0x0000000417047291 */ /* 0x000fe2000f8e383f */
[----:B------:R-:W-:Y:S01]  /*6810*/  ULDC UR6, c[0x0][0x290] ;  /* 0x0000a40000067ab9 */ /* 0x000fe20000000800 */
[----:B------:R-:W-:Y:S01]  /*6820*/  ULDC UR7, c[0x0][0x74c] ;  /* 0x0001d30000077ab9 */ /* 0x000fe20000000800 */
[----:B------:R-:W-:Y:S01]  /*6830*/  ULDC.64 UR12, c[0x0][0x2e0] ;  /* 0x0000b800000c7ab9 */ /* 0x000fe20000000a00 */
[----:B------:R-:W-:Y:S01]  /*6840*/  UIADD3 UR8, -UR7, UR4, -UR6 ;  /* 0x0000000407087290 */ /* 0x000fe2000fffe906 */
[----:B------:R-:W-:Y:S02]  /*6850*/  ULDC UR15, c[0x0][0x288] ;  /* 0x0000a200000f7ab9 */ /* 0x000fe40000000800 */
[----:B------:R-:W-:Y:S01]  /*6860*/  ULDC.64 UR6, c[0x0][0x2d8] ;  /* 0x0000b60000067ab9 */ /* 0x000fe20000000a00 */
[----:B------:R-:W-:Y:S02]  /*6870*/  USHF.R.S32.HI UR9, URZ, 0x1f, UR8 ;  /* 0x0000001f3f097899 */ /* 0x000fe40008011408 */
[----:B------:R-:W-:-:S02]  /*6880*/  UIMAD UR4, UR18, UR6, URZ ;  /* 0x00000006120472a4 */ /* 0x000fc4000f8e023f */
[----:B------:R-:W-:Y:S02]  /*6890*/  ULEA.HI UR10, UR9, UR8, URZ, 0x6 ;  /* 0x00000008090a7291 */ /* 0x000fe4000f8f303f */
[----:B------:R-:W-:Y:S02]  /*68a0*/  UIMAD.WIDE.U32 UR8, UR17, UR6, URZ ;  /* 0x00000006110872a5 */ /* 0x000fe4000f8e003f */
[----:B------:R-:W-:Y:S02]  /*68b0*/  USHF.R.S32.HI UR10, URZ, 0x6, UR10 ;  /* 0x000000063f0a7899 */ /* 0x000fe4000801140a */
[----:B------:R-:W-:Y:S02]  /*68c0*/  UIMAD UR4, UR17, UR7, UR4 ;  /* 0x00000007110472a4 */ /* 0x000fe4000f8e0204 */
[----:B------:R-:W-:Y:S02]  /*68d0*/  UISETP.LT.AND UP0, UPT, URZ, UR10, UPT ;  /* 0x0000000a3f00728c */ /* 0x000fe4000bf01270 */
[----:B------:R-:W-:-:S02]  /*68e0*/  USHF.R.S32.HI UR7, URZ, 0x1f, UR16 ;  /* 0x0000001f3f077899 */ /* 0x000fc40008011410 */
[----:B------:R-:W-:Y:S02]  /*68f0*/  USEL UR6, URZ, UR10, !UP0 ;  /* 0x0000000a3f067287 */ /* 0x000fe4000c000000 */
[----:B------:R-:W-:Y:S02]  /*6900*/  UIMAD UR7, UR7, UR12, URZ ;  /* 0x0000000c070772a4 */ /* 0x000fe4000f8e023f */
[----:B------:R-:W-:Y:S02]  /*6910*/  UISETP.GT.AND UP0, UPT, UR11, UR6, UPT ;  /* 0x000000060b00728c */ /* 0x000fe4000bf04270 */
[----:B------:R-:W-:Y:S02]  /*6920*/  UIMAD UR10, UR16, UR15, URZ ;  /* 0x0000000f100a72a4 */ /* 0x000fe4000f8e023f */
[----:B------:R-:W-:Y:S02]  /*6930*/  UIMAD UR14, UR16, UR13, UR7 ;  /* 0x0000000d100e72a4 */ /* 0x000fe4000f8e0207 */
[----:B------:R-:W-:Y:S01]  /*6940*/  PLOP3.LUT P1, PT, PT, PT, UP0, 0x80, 0x0 ;  /* 0x000000000000781c */ /* 0x000fe20003f2f008 */
[----:B------:R-:W-:-:S02]  /*6950*/  UIADD3 UR9, UR9, UR4, URZ ;  /* 0x0000000409097290 */ /* 0x000fc4000fffe03f */
[----:B------:R-:W-:Y:S02]  /*6960*/  UIADD3 UR7, UP1, UR10, UR17, URZ ;  /* 0x000000110a077290 */ /* 0x000fe4000ff3e03f */
[----:B------:R-:W-:Y:S01]  /*6970*/  UIMAD.WIDE.U32 UR8, UR16, UR12, UR8 ;  /* 0x0000000c100872a5 */ /* 0x000fe2000f8e0008 */
[----:B------:R-:W-:Y:S01]  /*6980*/  ELECT P0, URZ, PT ;  /* 0x00000000003f782f */ /* 0x000fe20003800000 */
[----:B------:R-:W-:-:S06]  /*6990*/  ULEA.HI.X.SX32 UR10, UR10, UR18, 0x1, UP1 ;  /* 0x000000120a0a7291 */ /* 0x000fcc00088f0e3f */
[----:B------:R-:W-:Y:S06]  /*69a0*/  @!P1 BRA `(.L_x_1177) ;  /* 0x00000010004c9947 */ /* 0x000fec0003800000 */
[----:B------:R-:W1:Y:S01]  /*69b0*/  S2R R0, SR_TID.X ;  /* 0x0000000000007919 */ /* 0x000e620000002100 */
[----:B------:R-:W-:Y:S02]  /*69c0*/  UIADD3 UR4, -UR6, UR11, URZ ;  /* 0x0000000b06047290 */ /* 0x000fe4000fffe13f */
[----:B------:R-:W-:Y:S02]  /*69d0*/  UIADD3 UR14, UR9, UR14, URZ ;  /* 0x0000000e090e7290 */ /* 0x000fe4000fffe03f */
[----:B------:R-:W-:-:S04]  /*69e0*/  ULOP3.LUT UR4, UR4, 0x1, URZ, 0xc0, !UPT ;  /* 0x0000000104047892 */ /* 0x000fc8000f8ec03f */
[----:B------:R-:W-:-:S03]  /*69f0*/  UISETP.NE.U32.AND UP0, UPT, UR4, 0x1, UPT ;  /* 0x000000010400788c */ /* 0x000fc6000bf05070 */
[----:B------:R-:W-:Y:S02]  /*6a00*/  ULDC UR4, c[0x0][0x760] ;  /* 0x0001d80000047ab9 */ /* 0x000fe40000000800 */
[----:B------:R-:W-:Y:S01]  /*6a10*/  UIMAD UR15, UR15, UR4, URZ ;  /* 0x000000040f0f72a4 */ /* 0x000fe2000f8e023f */
[----:B------:R-:W-:Y:S02]  /*6a20*/  PLOP3.LUT P1, PT, PT, PT, UP0, 0x80, 0x0 ;  /* 0x000000000000781c */ /* 0x000fe40003f2f008 */
[----:B-1----:R-:W-:-:S11]  /*6a30*/  LOP3.LUT R9, R0, 0x1f, RZ, 0xc0, !PT ;  /* 0x0000001f00097812 */ /* 0x002fd600078ec0ff */
[----:B------:R-:W-:Y:S05]  /*6a40*/  @P1 BRA `(.L_x_1178) ;  /* 0x00000004006c1947 */ /* 0x000fea0003800000 */
        /* <DEDUP_REMOVED lines=8> */
[----:B------:R-:W-:-:S04]  /*6ad0*/  IMAD.U32 R2, RZ, RZ, UR13 ;  /* 0x0000000dff027e24 */ /* 0x000fc8000f8e00ff */
[----:B------:R-:W-:Y:S01]  /*6ae0*/  IMAD.U32 R3, RZ, RZ, UR4 ;  /* 0x00000004ff037e24 */ /* 0x000fe2000f8e00ff */
[----:B------:R-:W-:Y:S06]  /*6af0*/  @P2 BRA `(.L_x_1180) ;  /* 0x0000000000142947 */ /* 0x000fec0003800000 */
.L_x_1181:
[----:B------:R-:W2:Y:S04]  /*6b00*/  LDG.E.STRONG.GPU R0, desc[UR46][R2.64] ;  /* 0x0000002e02007981 */ /* 0x000ea8000c1ef900 */
[----:B--2---:R-:W-:Y:S01]  /*6b10*/  CCTL.IVALL ;  /* 0x00000000ff00798f */ /* 0x004fe20002000000 */
[----:B------:R-:W-:Y:S05]  /*6b20*/  YIELD ;  /* 0x0000000000007946 */ /* 0x000fea0003800000 */
[----:B------:R-:W-:-:S13]  /*6b30*/  ISETP.NE.AND P1, PT, R0, UR23, PT ;  /* 0x0000001700007c0c */ /* 0x000fda000bf25270 */
[----:B------:R-:W-:Y:S05]  /*6b40*/  @P1 BRA `(.L_x_1181) ;  /* 0xfffffffc00ec1947 */ /* 0x000fea000383ffff */
.L_x_1180:
[----:B------:R-:W-:Y:S05]  /*6b50*/  BSYNC B1 ;  /* 0x0000000000017941 */ /* 0x000fea0003800000 */
.L_x_1179:
[----:B------:R-:W-:-:S03]  /*6b60*/  UMOV UR4, 0xffffffff ;  /* 0xffffffff00047882 */ /* 0x000fc60000000000 */
[----:B------:R-:W-:Y:S05]  /*6b70*/  BRA.DIV UR4, `(.L_x_1182) ;  /* 0x0000003e04947947 */ /* 0x000fea000b800000 */
[----:B------:R-:W-:Y:S01]  /*6b80*/  NOP ;  /* 0x0000000000007918 */ /* 0x000fe20000000000 */
.L_x_1259:
        /* <DEDUP_REMOVED lines=22> */
.L_x_1184:
[----:B------:R-:W-:Y:S05]  /*6cf0*/  BSYNC B1 ;  /* 0x0000000000017941 */ /* 0x000fea0003800000 */
.L_x_1183:
        /* <DEDUP_REMOVED lines=20> */
.L_x_1186:
[----:B------:R-:W-:Y:S05]  /*6e40*/  BSYNC B1 ;  /* 0x0000000000017941 */ /* 0x000fea0003800000 */
.L_x_1185:
[----:B------:R-:W-:Y:S06]  /*6e50*/  BAR.ARV 0xa, 0xa0 ;  /* 0x0282800000007b1d */ /* 0x000fec0000002000 */
[----:B------:R-:W-:Y:S04]  /*6e60*/  BSSY B1, `(.L_x_1187) ;  /* 0x0000003000017945 */ /* 0x000fe80003800000 */
[----:B------:R-:W-:Y:S05]  /*6e70*/  @!P0 BRA `(.L_x_1188) ;  /* 0x0000000000048947 */ /* 0x000fea0003800000 */
[----:B------:R-:W-:-:S04]  /*6e80*/  DEPBAR.LE SB0, 0x0 ;  /* 0x000080000000791a */ /* 0x000fc80000000000 */
.L_x_1188:
[----:B------:R-:W-:Y:S05]  /*6e90*/  BSYNC B1 ;  /* 0x0000000000017941 */ /* 0x000fea0003800000 */
.L_x_1187:
        /* <DEDUP_REMOVED lines=19> */
.L_x_1190:
[----:B------:R-:W-:Y:S05]  /*6fd0*/  BSYNC B1 ;  /* 0x0000000000017941 */ /* 0x000fea0003800000 */
.L_x_1189:
[----:B------:R-:W-:Y:S01]  /*6fe0*/  UIADD3 UR18, UR6, 0x1, URZ ;  /* 0x0000000106127890 */ /* 0x000fe2000fffe03f */
[----:B------:R-:W-:Y:S11]  /*6ff0*/  BRA `(.L_x_1191) ;  /* 0x0000000000047947 */ /* 0x000ff60003800000 */
.L_x_1178:
[----:B------:R-:W-:-:S05]  /*7000*/  UMOV UR18, UR6 ;  /* 0x0000000600127c82 */ /* 0x000fca0008000000 */
.L_x_1191:
[----:B------:R-:W-:-:S03]  /*7010*/  UIADD3 UR4, UR6, 0x1, URZ ;  /* 0x0000000106047890 */ /* 0x000fc6000fffe03f */
[----:B------:R-:W-:Y:S01]  /*7020*/  UMOV UR6, UR18 ;  /* 0x0000001200067c82 */ /* 0x000fe20008000000 */
[----:B------:R-:W-:-:S06]  /*7030*/  UISETP.NE.AND UP0, UPT, UR11, UR4, UPT ;  /* 0x000000040b00728c */ /* 0x000fcc000bf05270 */
[----:B------:R-:W-:-:S13]  /*7040*/  PLOP3.LUT P1, PT, PT, PT, UP0, 0x80, 0x0 ;  /* 0x000000000000781c */ /* 0x000fda0003f2f008 */
[----:B------:R-:W-:Y:S05]  /*7050*/  @!P1 BRA `(.L_x_1177) ;  /* 0x0000000800a09947 */ /* 0x000fea0003800000 */
[----:B------:R-:W-:Y:S01]  /*7060*/  ULDC.64 UR20, c[0x0][0x2c0] ;  /* 0x0000b00000147ab9 */ /* 0x000fe20000000a00 */
[----:B------:R-:W-:Y:S01]  /*7070*/  UMOV UR4, URZ ;  /* 0x0000003f00047c82 */ /* 0x000fe20008000000 */
[----:B------:R-:W-:Y:S01]  /*7080*/  ULEA UR20, UP0, UR8, UR20, 0x2 ;  /* 0x0000001408147291 */ /* 0x000fe2000f80103f */
[----:B------:R-:W-:-:S03]  /*7090*/  UMOV UR6, UR18 ;  /* 0x0000001200067c82 */ /* 0x000fc60008000000 */
[----:B------:R-:W-:Y:S02]  /*70a0*/  ULEA.HI.X UR21, UR8, UR21, UR14, 0x2, UP0 ;  /* 0x0000001508157291 */ /* 0x000fe400080f140e */
[----:B------:R-:W-:-:S04]  /*70b0*/  UIADD3 UR20, UP0, UR20, 0x3000, URZ ;  /* 0x0000300014147890 */ /* 0x000fc8000ff1e03f */
[----:B------:R-:W-:-:S12]  /*70c0*/  UIADD3.X UR21, URZ, UR21, URZ, UP0, !UPT ;  /* 0x000000153f157290 */ /* 0x000fd800087fe43f */
.L_x_1216:
        /* <DEDUP_REMOVED lines=11> */
.L_x_1194:
[----:B------:R-:W2:Y:S04]  /*7180*/  LDG.E.STRONG.GPU R0, desc[UR46][R2.64] ;  /* 0x0000002e02007981 */ /* 0x000ea8000c1ef900 */
[----:B--2---:R-:W-:Y:S01]  /*7190*/  CCTL.IVALL ;  /* 0x00000000ff00798f */ /* 0x004fe20002000000 */
[----:B------:R-:W-:Y:S05]  /*71a0*/  YIELD ;  /* 0x0000000000007946 */ /* 0x000fea0003800000 */
[----:B------:R-:W-:-:S13]  /*71b0*/  ISETP.NE.AND P1, PT, R0, UR23, PT ;  /* 0x0000001700007c0c */ /* 0x000fda000bf25270 */
[----:B------:R-:W-:Y:S05]  /*71c0*/  @P1 BRA `(.L_x_1194) ;  /* 0xfffffffc00ec1947 */ /* 0x000fea000383ffff */
.L_x_1193:
[----:B------:R-:W-:Y:S05]  /*71d0*/  BSYNC B1 ;  /* 0x0000000000017941 */ /* 0x000fea0003800000 */
.L_x_1192:
[----:B------:R-:W-:-:S03]  /*71e0*/  UMOV UR16, 0xffffffff ;  /* 0xffffffff00107882 */ /* 0x000fc60000000000 */
[----:B------:R-:W-:Y:S05]  /*71f0*/  BRA.DIV UR16, `(.L_x_1195) ;  /* 0x0000003a10107947 */ /* 0x000fea000b800000 */
[----:B------:R-:W-:Y:S01]  /*7200*/  NOP ;  /* 0x0000000000007918 */ /* 0x000fe20000000000 */
.L_x_1262:
        /* <DEDUP_REMOVED lines=17> */
[----:B------:R1:W-:Y:S02]  /*7320*/  UBLKRED.G.S.ADD.F32.RN [UR16], [UR22], UR24, desc[UR26] ;  /* 0x00001a10160073bb */ /* 0x0003e400080a1418 */
[----:B-1----:R0:W-:Y:S02]  /*7330*/  UTMACMDFLUSH ;  /* 0x00000000000079b7 */ /* 0x0021e40000000000 */
.L_x_1197:
[----:B------:R-:W-:Y:S05]  /*7340*/  BSYNC B1 ;  /* 0x0000000000017941 */ /* 0x000fea0003800000 */
.L_x_1196:
[----:B------:R-:W-:Y:S01]  /*7350*/  UIMAD UR16, UR18, 0x1800, UR4 ;  /* 0x00001800121078a4 */ /* 0x000fe2000f8e0204 */
[----:B------:R-:W-:Y:S03]  /*7360*/  BAR.SYNC.DEFER_BLOCKING 0xe, 0xa0 ;  /* 0x0382800000007b1d */ /* 0x000fe60000010000 */
[----:B------:R-:W-:-:S03]  /*7370*/  UIMAD.WIDE UR16, UR16, 0x4, UR20 ;  /* 0x00000004101078a5 */ /* 0x000fc6000f8e0214 */
        /* <DEDUP_REMOVED lines=12> */
.L_x_1199:
[----:B------:R-:W-:Y:S05]  /*7440*/  BSYNC B1 ;  /* 0x0000000000017941 */ /* 0x000fea0003800000 */
.L_x_1198:
[----:B------:R-:W-:Y:S06]  /*7450*/  BAR.ARV 0xa, 0xa0 ;  /* 0x0282800000007b1d */ /* 0x000fec0000002000 */
[----:B------:R-:W-:Y:S04]  /*7460*/  BSSY B1, `(.L_x_1200) ;  /* 0x0000003000017945 */ /* 0x000fe80003800000 */
[----:B------:R-:W-:Y:S05]  /*7470*/  @!P0 BRA `(.L_x_1201) ;  /* 0x0000000000048947 */ /* 0x000fea0003800000 */
[----:B------:R-:W-:-:S04]  /*7480*/  DEPBAR.LE SB0, 0x0 ;  /* 0x000080000000791a */ /* 0x000fc80000000000 */
.L_x_1201:
[----:B------:R-:W-:Y:S05]  /*7490*/  BSYNC B1 ;  /* 0x0000000000017941 */ /* 0x000fea0003800000 */
.L_x_1200:
        /* <DEDUP_REMOVED lines=19> */
.L_x_1203:
[----:B------:R-:W-:Y:S05]  /*75d0*/  BSYNC B1 ;  /* 0x0000000000017941 */ /* 0x000fea0003800000 */
.L_x_1202:
        /* <DEDUP_REMOVED lines=9> */
.L_x_1206:
[----:B------:R-:W2:Y:S04]  /*7670*/  LDG.E.STRONG.GPU R0, desc[UR46][R2.64] ;  /* 0x0000002e02007981 */ /* 0x000ea8000c1ef900 */
[----:B--2---:R-:W-:Y:S01]  /*7680*/  CCTL.IVALL ;  /* 0x00000000ff00798f */ /* 0x004fe20002000000 */
[----:B------:R-:W-:Y:S05]  /*7690*/  YIELD ;  /* 0x0000000000007946 */ /* 0x000fea0003800000 */
[----:B------:R-:W-:-:S13]  /*76a0*/  ISETP.NE.AND P1, PT, R0, UR23, PT ;  /* 0x0000001700007c0c */ /* 0x000fda000bf25270 */
[----:B------:R-:W-:Y:S05]  /*76b0*/  @P1 BRA `(.L_x_1206) ;  /* 0xfffffffc00ec1947 */ /* 0x000fea000383ffff */
.L_x_1205:
[----:B------:R-:W-:Y:S05]  /*76c0*/  BSYNC B1 ;  /* 0x0000000000017941 */ /* 0x000fea0003800000 */
.L_x_1204:
[----:B------:R-:W-:-:S03]  /*76d0*/  UMOV UR12, 0xffffffff ;  /* 0xffffffff000c7882 */ /* 0x000fc60000000000 */
[----:B------:R-:W-:Y:S05]  /*76e0*/  BRA.DIV UR12, `(.L_x_1207) ;  /* 0x000000320cf07947 */ /* 0x000fea000b800000 */
[----:B------:R-:W-:Y:S01]  /*76f0*/  NOP ;  /* 0x0000000000007918 */ /* 0x000fe20000000000 */
.L_x_1265:
[----:B------:R-:W-:Y:S05]  /*7700*/  WARPSYNC.ALL ;  /* 0x0000000000007948 */ /* 0x000fea0003800000 */
[----:B------:R-:W-:Y:S06]  /*7710*/  BAR.SYNC.DEFER_BLOCKING 0xd, 0xa0 ;  /* 0x0342800000007b1d */ /* 0x000fec0000010000 */
[----:B------:R-:W-:Y:S04]  /*7720*/  BSSY B1, `(.L_x_1208) ;  /* 0x000000d000017945 */ /* 0x000fe80003800000 */
[----:B------:R-:W-:Y:S05]  /*7730*/  @!P0 BRA `(.L_x_1209) ;  /* 0x00000000002c8947 */ /* 0x000fea0003800000 */
[----:B------:R-:W1:Y:S01]  /*7740*/  S2UR UR13, SR_CgaCtaId ;  /* 0x00000000000d79c3 */ /* 0x000e620000008800 */
[----:B------:R-:W-:Y:S01]  /*7750*/  UMOV UR12, 0x400 ;  /* 0x00000400000c7882 */ /* 0x000fe20000000000 */
[----:B------:R-:W-:Y:S01]  /*7760*/  UIADD3 UR24, UP0, UR16, 0x3000, URZ ;  /* 0x0000300010187890 */ /* 0x000fe2000ff1e03f */
[----:B------:R-:W-:Y:S01]  /*7770*/  UMOV UR26, 0x0 ;  /* 0x00000000001a7882 */ /* 0x000fe20000000000 */
[----:B------:R-:W-:Y:S02]  /*7780*/  UMOV UR27, 0x14f00000 ;  /* 0x14f00000001b7882 */ /* 0x000fe40000000000 */
[----:B------:R-:W-:Y:S02]  /*7790*/  UIADD3.X UR25, URZ, UR17, URZ, UP0, !UPT ;  /* 0x000000113f197290 */ /* 0x000fe400087fe43f */
[----:B-1----:R-:W-:-:S03]  /*77a0*/  ULEA UR12, UR13, UR12, 0x18 ;  /* 0x0000000c0d0c7291 */ /* 0x002fc6000f8ec03f */
[----:B------:R-:W-:Y:S01]  /*77b0*/  UMOV UR13, 0x300 ;  /* 0x00000300000d7882 */ /* 0x000fe20000000000 */
[----:B------:R-:W-:-:S09]  /*77c0*/  UIADD3 UR12, UR12, 0xc000, URZ ;  /* 0x0000c0000c0c7890 */ /* 0x000fd2000fffe03f */
[----:B------:R1:W-:Y:S02]  /*77d0*/  UBLKRED.G.S.ADD.F32.RN [UR24], [UR12], UR13, desc[UR26] ;  /* 0x00001a180c0073bb */ /* 0x0003e400080a140d */
[----:B-1----:R0:W-:Y:S02]  /*77e0*/  UTMACMDFLUSH ;  /* 0x00000000000079b7 */ /* 0x0021e40000000000 */
.L_x_1209:
[----:B------:R-:W-:Y:S05]  /*77f0*/  BSYNC B1 ;  /* 0x0000000000017941 */ /* 0x000fea0003800000 */
.L_x_1208:
        /* <DEDUP_REMOVED lines=12> */
[----:B------:R1:W-:Y:S01]  /*78c0*/  UBLKRED.G.S.ADD.F32.RN [UR24], [UR12], UR13, desc[UR26] ;  /* 0x00001a180c0073bb */ /* 0x0003e200080a140d */
[----:B------:R0:W-:Y:S01]  /*78d0*/  UTMACMDFLUSH ;  /* 0x00000000000079b7 */ /* 0x0001e20000000000 */
[----:B-1----:R-:W-:-:S04]  /*78e0*/  DEPBAR.LE SB0, 0x1 ;  /* 0x000080400000791a */ /* 0x002fc80000000000 */
.L_x_1211:
[----:B------:R-:W-:Y:S05]  /*78f0*/  BSYNC B1 ;  /* 0x0000000000017941 */ /* 0x000fea0003800000 */
.L_x_1210:
[----:B------:R-:W-:Y:S06]  /*7900*/  BAR.ARV 0xa, 0xa0 ;  /* 0x0282800000007b1d */ /* 0x000fec0000002000 */
[----:B------:R-:W-:Y:S04]  /*7910*/  BSSY B1, `(.L_x_1212) ;  /* 0x0000003000017945 */ /* 0x000fe80003800000 */
[----:B------:R-:W-:Y:S05]  /*7920*/  @!P0 BRA `(.L_x_1213) ;  /* 0x0000000000048947 */ /* 0x000fea0003800000 */
[----:B------:R-:W-:-:S04]  /*7930*/  DEPBAR.LE SB0, 0x0 ;  /* 0x000080000000791a */ /* 0x000fc80000000000 */
.L_x_1213:
[----:B------:R-:W-:Y:S05]  /*7940*/  BSYNC B1 ;  /* 0x0000000000017941 */ /* 0x000fea0003800000 */
.L_x_1212:
        /* <DEDUP_REMOVED lines=19> */
.L_x_1215:
[----:B------:R-:W-:Y:S05]  /*7a80*/  BSYNC B1 ;  /* 0x0000000000017941 */ /* 0x000fea0003800000 */
.L_x_1214:
[----:B------:R-:W-:Y:S02]  /*7a90*/  UIADD3 UR6, UR6, 0x2, URZ ;  /* 0x0000000206067890 */ /* 0x000fe4000fffe03f */
[----:B------:R-:W-:Y:S02]  /*7aa0*/  UIADD3 UR4, UR4, 0x3000, URZ ;  /* 0x0000300004047890 */ /* 0x000fe4000fffe03f */
[----:B------:R-:W-:-:S06]  /*7ab0*/  UISETP.GE.AND UP0, UPT, UR6, UR11, UPT ;  /* 0x0000000b0600728c */ /* 0x000fcc000bf06270 */
[----:B------:R-:W-:-:S13]  /*7ac0*/  PLOP3.LUT P1, PT, PT, PT, UP0, 0x80, 0x0 ;  /* 0x000000000000781c */ /* 0x000fda0003f2f008 */
[----:B------:R-:W-:Y:S05]  /*7ad0*/  @!P1 BRA `(.L_x_1216) ;  /* 0xfffffff4007c9947 */ /* 0x000fea000383ffff */
.L_x_1177:
[----:B------:R-:W-:-:S06]  /*7ae0*/  UISETP.GT.AND UP0, UPT, UR5, UR6, UPT ;  /* 0x000000060500728c */ /* 0x000fcc000bf04270 */
[----:B------:R-:W-:-:S13]  /*7af0*/  PLOP3.LUT P0, PT, PT, PT, UP0, 0x80, 0x0 ;  /* 0x000000000000781c */ /* 0x000fda0003f0f008 */
[----:B------:R-:W-:Y:S05]  /*7b00*/  @!P0 BRA `(.L_x_1174) ;  /* 0x0000002c00448947 */ /* 0x000fea0003800000 */
[----:B------:R-:W2:Y:S01]  /*7b10*/  S2R R0, SR_TID.X ;  /* 0x0000000000007919 */ /* 0x000ea20000002100 */
[----:B------:R-:W-:Y:S01]  /*7b20*/  UIADD3 UR4, UR5, -UR6, URZ ;  /* 0x8000000605047290 */ /* 0x000fe2000fffe03f */
[----:B------:R-:W-:Y:S01]  /*7b30*/  ULDC UR16, c[0x0][0x288] ;  /* 0x0000a20000107ab9 */ /* 0x000fe20000000800 */
[----:B------:R-:W-:Y:S02]  /*7b40*/  ULDC UR17, c[0x0][0x760] ;  /* 0x0001d80000117ab9 */ /* 0x000fe40000000800 */
[----:B------:R-:W-:Y:S02]  /*7b50*/  ULOP3.LUT UR4, UR4, 0x1, URZ, 0xc0, !UPT ;  /* 0x0000000104047892 */ /* 0x000fe4000f8ec03f */
[----:B------:R-:W-:Y:S02]  /*7b60*/  UIMAD UR18, UR16, UR17, URZ ;  /* 0x00000011101272a4 */ /* 0x000fe4000f8e023f */
[----:B------:R-:W-:-:S06]  /*7b70*/  UISETP.NE.U32.AND UP0, UPT, UR4, 0x1, UPT ;  /* 0x000000010400788c */ /* 0x000fcc000bf05070 */
[----:B------:R-:W-:Y:S02]  /*7b80*/  PLOP3.LUT P0, PT, PT, PT, UP0, 0x80, 0x0 ;  /* 0x000000000000781c */ /* 0x000fe40003f0f008 */
[----:B--2---:R-:W-:-:S11]  /*7b90*/  LOP3.LUT R0, R0, 0x1f, RZ, 0xc0, !PT ;  /* 0x0000001f00007812 */ /* 0x004fd600078ec0ff */
[----:B------:R-:W-:Y:S05]  /*7ba0*/  @P0 BRA `(.L_x_1217) ;  /* 0x0000000000780947 */ /* 0x000fea0003800000 */
[----:B------:R-:W-:Y:S01]  /*7bb0*/  UIMAD UR4, UR18, UR6, URZ ;  /* 0x00000006120472a4 */ /* 0x000fe2000f8e023f */
[----:B------:R-:W-:Y:S01]  /*7bc0*/  ISETP.NE.AND P0, PT, R0, RZ, PT ;  /* 0x000000ff0000720c */ /* 0x000fe20003f05270 */
[----:B------:R-:W-:Y:S01]  /*7bd0*/  ULDC.64 UR12, c[0x0][0x768] ;  /* 0x0001da00000c7ab9 */ /* 0x000fe20000000a00 */
[----:B------:R-:W-:Y:S01]  /*7be0*/  BSSY B1, `(.L_x_1218) ;  /* 0x0000019000017945 */ /* 0x000fe20003800000 */
[----:B------:R-:W-:-:S04]  /*7bf0*/  UIADD3 UR8, UP0, UR4, UR7, URZ ;  /* 0x0000000704087290 */ /* 0x000fc8000ff1e03f */
[----:B------:R-:W-:Y:S02]  /*7c00*/  ULEA.HI.X.SX32 UR9, UR4, UR10, 0x1, UP0 ;  /* 0x0000000a04097291 */ /* 0x000fe400080f0e3f */
[----:B------:R-:W-:Y:S02]  /*7c10*/  ULEA UR11, UP0, UR8, UR12, 0x2 ;  /* 0x0000000c080b7291 */ /* 0x000fe4000f80103f */
[----:B------:R-:W-:Y:S02]  /*7c20*/  UIADD3 UR4, UR6, 0x1, URZ ;  /* 0x0000000106047890 */ /* 0x000fe4000fffe03f */
[----:B------:R-:W-:Y:S01]  /*7c30*/  ULEA.HI.X UR9, UR8, UR13, UR9, 0x2, UP0 ;  /* 0x0000000d08097291 */ /* 0x000fe200080f1409 */
[----:B------:R-:W-:Y:S01]  /*7c40*/  NOP ;  /* 0x0000000000007918 */ /* 0x000fe20000000000 */
[----:B------:R-:W-:Y:S10]  /*7c50*/  @P0 BRA `(.L_x_1219) ;  /* 0x0000000000440947 */ /* 0x000ff40003800000 */
        /* <DEDUP_REMOVED lines=9> */
[----:B-1----:R-:W1:Y:S01]  /*7cf0*/  S2R R2, SR_LANEID ;  /* 0x0000000000027919 */ /* 0x002e620000000000 */
[----:B------:R-:W-:Y:S01]  /*7d00*/  VOTEU.ANY UR8, UPT, PT ;  /* 0x0000000000087886 */ /* 0x000fe200038e0100 */
[----:B------:R-:W-:Y:S01]  /*7d10*/  IMAD.U32 R3, RZ, RZ, UR9 ;  /* 0x00000009ff037e24 */ /* 0x000fe2000f8e00ff */
[----:B------:R-:W-:-:S02]  /*7d20*/  UFLO.U32 UR12, UR8 ;  /* 0x00000008000c72bd */ /* 0x000fc400080e0000 */
[----:B------:R-:W2:Y:S04]  /*7d30*/  POPC R5, UR8 ;  /* 0x0000000800057d09 */ /* 0x000ea80008000000 */
[----:B-1----:R-:W-:Y:S01]  /*7d40*/  ISETP.EQ.U32.AND P0, PT, R2, UR12, PT ;  /* 0x0000000c02007c0c */ /* 0x002fe2000bf02070 */
[----:B------:R-:W-:-:S12]  /*7d50*/  IMAD.U32 R2, RZ, RZ, UR11 ;  /* 0x0000000bff027e24 */ /* 0x000fd8000f8e00ff */
[----:B--2---:R2:W-:Y:S02]  /*7d60*/  @P0 REDG.E.ADD.S32.STRONG.GPU desc[UR46][R2.64], R5 ;  /* 0x000000050200098e */ /* 0x0045e4000c10e3ae */
.L_x_1219:
[----:B------:R-:W-:Y:S05]  /*7d70*/  BSYNC B1 ;  /* 0x0000000000017941 */ /* 0x000fea0003800000 */
.L_x_1218:
[----:B------:R-:W-:Y:S05]  /*7d80*/  BRA `(.L_x_1220) ;  /* 0x0000000000047947 */ /* 0x000fea0003800000 */
.L_x_1217:
[----:B------:R-:W-:-:S05]  /*7d90*/  UMOV UR4, UR6 ;  /* 0x0000000600047c82 */ /* 0x000fca0008000000 */
.L_x_1220:
[----:B------:R-:W-:-:S04]  /*7da0*/  UIADD3 UR8, UR6, 0x1, URZ ;  /* 0x0000000106087890 */ /* 0x000fc8000fffe03f */
[----:B------:R-:W-:-:S06]  /*7db0*/  UISETP.NE.AND UP0, UPT, UR5, UR8, UPT ;  /* 0x000000080500728c */ /* 0x000fcc000bf05270 */
[----:B------:R-:W-:-:S13]  /*7dc0*/  PLOP3.LUT P0, PT, PT, PT, UP0, 0x80, 0x0 ;  /* 0x000000000000781c */ /* 0x000fda0003f0f008 */
[----:B------:R-:W-:Y:S05]  /*7dd0*/  @!P0 BRA `(.L_x_1174) ;  /* 0x0000002800908947 */ /* 0x000fea0003800000 */
[----:B------:R-:W-:Y:S01]  /*7de0*/  UIADD3 UR8, UR4, 0x1, URZ ;  /* 0x0000000104087890 */ /* 0x000fe2000fffe03f */
[----:B------:R-:W-:Y:S01]  /*7df0*/  ISETP.NE.AND P1, PT, R0, RZ, PT ;  /* 0x000000ff0000720c */ /* 0x000fe20003f25270 */
[----:B------:R-:W-:Y:S02]  /*7e00*/  UIMAD UR9, UR4, UR16, URZ ;  /* 0x00000010040972a4 */ /* 0x000fe4000f8e023f */
[----:B------:R-:W-:Y:S02]  /*7e10*/  UIADD3 UR11, -UR5, UR4, URZ ;  /* 0x00000004050b7290 */ /* 0x000fe4000fffe13f */
[----:B------:R-:W-:Y:S02]  /*7e20*/  UIMAD UR8, UR18, UR8, URZ ;  /* 0x00000008120872a4 */ /* 0x000fe4000f8e023f */
[----:B------:R-:W-:Y:S01]  /*7e30*/  UIMAD UR9, UR9, UR17, URZ ;  /* 0x00000011090972a4 */ /* 0x000fe2000f8e023f */
[----:B------:R-:W-:-:S11]  /*7e40*/  ULDC.64 UR20, c[0x0][0x768] ;  /* 0x0001da0000147ab9 */ /* 0x000fd60000000a00 */
.L_x_1225:
[----:B------:R-:W-:Y:S01]  /*7e50*/  UIADD3 UR12, UP0, UR9, UR7, URZ ;  /* 0x00000007090c7290 */ /* 0x000fe2000ff1e03f */
[----:B------:R-:W-:-:S03]  /*7e60*/  NOP ;  /* 0x0000000000007918 */ /* 0x000fc60000000000 */
[----:B------:R-:W-:Y:S01]  /*7e70*/  ULEA.HI.X.SX32 UR13, UR9, UR10, 0x1, UP0 ;  /* 0x0000000a090d7291 */ /* 0x000fe200080f0e3f */
[----:B------:R-:W-:Y:S01]  /*7e80*/  BSSY B1, `(.L_x_1221) ;  /* 0x0000015000017945 */ /* 0x000fe20003800000 */
[----:B------:R-:W-:-:S04]  /*7e90*/  ULEA UR15, UP0, UR12, UR20, 0x2 ;  /* 0x000000140c0f7291 */ /* 0x000fc8000f80103f */
[----:B------:R-:W-:Y:S01]  /*7ea0*/  ULEA.HI.X UR13, UR12, UR21, UR13, 0x2, UP0 ;  /* 0x000000150c0d7291 */ /* 0x000fe200080f140d */
[----:B---34-:R-:W-:Y:S11]  /*7eb0*/  @P1 BRA `(.L_x_1222) ;  /* 0x0000000000441947 */ /* 0x018ff60003800000 */
        /* <DEDUP_REMOVED lines=8> */
[----:B012345:R-:W-:Y:S01]  /*7f40*/  CCTL.IVALL ;  /* 0x00000000ff00798f */ /* 0x03ffe20002000000 */
[----:B------:R-:W3:Y:S01]  /*7f50*/  S2R R0, SR_LANEID ;  /* 0x0000000000007919 */ /* 0x000ee20000000000 */
[----:B------:R-:W-:Y:S01]  /*7f60*/  VOTEU.ANY UR12, UPT, PT ;  /* 0x00000000000c7886 */ /* 0x000fe200038e0100 */
[----:B-12---:R-:W-:Y:S01]  /*7f70*/  IMAD.U32 R2, RZ, RZ, UR15 ;  /* 0x0000000fff027e24 */ /* 0x006fe2000f8e00ff */
[----:B------:R-:W-:-:S02]  /*7f80*/  UFLO.U32 UR14, UR12 ;  /* 0x0000000c000e72bd */ /* 0x000fc400080e0000 */
[----:B------:R-:W1:Y:S01]  /*7f90*/  POPC R5, UR12 ;  /* 0x0000000c00057d09 */ /* 0x000e620008000000 */
[----:B------:R-:W-:-:S03]  /*7fa0*/  IMAD.U32 R3, RZ, RZ, UR13 ;  /* 0x0000000dff037e24 */ /* 0x000fc6000f8e00ff */
[----:B---3--:R-:W-:-:S13]  /*7fb0*/  ISETP.EQ.U32.AND P0, PT, R0, UR14, PT ;  /* 0x0000000e00007c0c */ /* 0x008fda000bf02070 */
[----:B-1----:R3:W-:Y:S02]  /*7fc0*/  @P0 REDG.E.ADD.S32.STRONG.GPU desc[UR46][R2.64], R5 ;  /* 0x000000050200098e */ /* 0x0027e4000c10e3ae */
.L_x_1222:
[----:B------:R-:W-:Y:S05]  /*7fd0*/  BSYNC B1 ;  /* 0x0000000000017941 */ /* 0x000fea0003800000 */
.L_x_1221:
[----:B------:R-:W-:Y:S01]  /*7fe0*/  UIADD3 UR12, UP0, UR8, UR7, URZ ;  /* 0x00000007080c7290 */ /* 0x000fe2000ff1e03f */
[----:B------:R-:W-:-:S03]  /*7ff0*/  NOP ;  /* 0x0000000000007918 */ /* 0x000fc60000000000 */
[----:B------:R-:W-:Y:S01]  /*8000*/  ULEA.HI.X.SX32 UR13, UR8, UR10, 0x1, UP0 ;  /* 0x0000000a080d7291 */ /* 0x000fe200080f0e3f */
[----:B------:R-:W-:Y:S01]  /*8010*/  BSSY B1, `(.L_x_1223) ;  /* 0x0000015000017945 */ /* 0x000fe20003800000 */
[----:B------:R-:W-:-:S04]  /*8020*/  ULEA UR15, UP0, UR12, UR20, 0x2 ;  /* 0x000000140c0f7291 */ /* 0x000fc8000f80103f */
[----:B------:R-:W-:Y:S01]  /*8030*/  ULEA.HI.X UR13, UR12, UR21, UR13, 0x2, UP0 ;  /* 0x000000150c0d7291 */ /* 0x000fe200080f140d */
[----:B------:R-:W-:Y:S11]  /*8040*/  @P1 BRA `(.L_x_1224) ;  /* 0x0000000000441947 */ /* 0x000ff60003800000 */
[----:B------:R-:W-:Y:S01]  /*8050*/  @!PT LDS RZ, [RZ] ;  /* 0x00000000fffff984 */ /* 0x000fe20000000800 */
[----:B------:R-:W-:Y:S01]  /*8060*/  @!PT LDS RZ, [RZ] ;  /* 0x00000000fffff984 */ /* 0x000fe20000000800 */
[----:B------:R-:W-:Y:S01]  /*8070*/  @!PT LDS RZ, [RZ] ;  /* 0x00000000fffff984 */ /* 0x000fe20000000800 */
[----:B------:R-:W-:Y:S01]  /*8080*/  @!PT LDS RZ, [RZ] ;  /* 0x00000000fffff984 */ /* 0x000fe20000000800 */
[----:B------:R4:W-:Y:S06]  /*8090*/  MEMBAR.ALL.CTA ;  /* 0x0000000000007992 */ /* 0x0009ec0000008000 */
[----:B----4-:R-:W-:Y:S06]  /*80a0*/  MEMBAR.ALL.GPU ;  /* 0x0000000000007992 */ /* 0x010fec000000a000 */
[----:B------:R-:W-:-:S00]  /*80b0*/  ERRBAR ;  /* 0x00000000000079ab */ /* 0x000fc00000000000 */
[----:B------:R-:W-:Y:S06]  /*80c0*/  CGAERRBAR ;  /* 0x00000000000075ab */ /* 0x000fec0000000000 */
[----:B012345:R-:W-:Y:S01]  /*80d0*/  CCTL.IVALL ;  /* 0x00000000ff00798f */ /* 0x03ffe20002000000 */
[----:B------:R-:W4:Y:S01]  /*80e0*/  S2R R0, SR_LANEID ;  /* 0x0000000000007919 */ /* 0x000f220000000000 */
[----:B------:R-:W-:Y:S01]  /*80f0*/  VOTEU.ANY UR12, UPT, PT ;  /* 0x00000000000c7886 */ /* 0x000fe200038e0100 */
[----:B-123--:R-:W-:Y:S01]  /*8100*/  IMAD.U32 R2, RZ, RZ, UR15 ;  /* 0x0000000fff027e24 */ /* 0x00efe2000f8e00ff */
[----:B------:R-:W-:-:S02]  /*8110*/  UFLO.U32 UR14, UR12 ;  /* 0x0000000c000e72bd */ /* 0x000fc400080e0000 */
[----:B------:R-:W1:Y:S01]  /*8120*/  POPC R5, UR12 ;  /* 0x0000000c00057d09 */ /* 0x000e620008000000 */
[----:B------:R-:W-:-:S03]  /*8130*/  IMAD.U32 R3, RZ, RZ, UR13 ;  /* 0x0000000dff037e24 */ /* 0x000fc6000f8e00ff */
[----:B----4-:R-:W-:-:S13]  /*8140*/  ISETP.EQ.U32.AND P0, PT, R0, UR14, PT ;  /* 0x0000000e00007c0c */ /* 0x010fda000bf02070 */
[----:B-1----:R4:W-:Y:S02]  /*8150*/  @P0 REDG.E.ADD.S32.STRONG.GPU desc[UR46][R2.64], R5 ;  /* 0x000000050200098e */ /* 0x0029e4000c10e3ae */
.L_x_1224:
[----:B------:R-:W-:Y:S05]  /*8160*/  BSYNC B1 ;  /* 0x0000000000017941 */ /* 0x000fea0003800000 */
.L_x_1223:
[----:B------:R-:W-:Y:S02]  /*8170*/  UIADD3 UR11, UR11, 0x2, URZ ;  /* 0x000000020b0b7890 */ /* 0x000fe4000fffe03f */
[----:B------:R-:W-:Y:S02]  /*8180*/  ULEA UR8, UR18, UR8, 0x1 ;  /* 0x0000000812087291 */ /* 0x000fe4000f8e083f */
[----:B------:R-:W-:Y:S02]  /*8190*/  ULEA UR9, UR18, UR9, 0x1 ;  /* 0x0000000912097291 */ /* 0x000fe4000f8e083f */
[----:B------:R-:W-:-:S13]  /*81a0*/  ISETP.NE.AND P0, PT, RZ, UR11, PT ;  /* 0x0000000bff007c0c */ /* 0x000fda000bf05270 */
[----:B------:R-:W-:Y:S05]  /*81b0*/  @!P0 BRA `(.L_x_1174) ;  /* 0x0000002400988947 */ /* 0x000fea0003800000 */
[----:B------:R-:W-:Y:S05]  /*81c0*/  BRA `(.L_x_1225) ;  /* 0xfffffffc00207947 */ /* 0x000fea000383ffff */
.L_x_1173:
        /* <DEDUP_REMOVED lines=33> */
.L_x_1227:
        /* <DEDUP_REMOVED lines=43> */
.L_x_1266:
        /* <DEDUP_REMOVED lines=15> */
.L_x_1230:
        /* <DEDUP_REMOVED lines=19> */
[----:B------:R-:W-:Y:S01]  /*88b0*/  UMOV UR13, UR21 ;  /* 0x00000015000d7c82 */ /* 0x000fe20008000000 */
        /* <DEDUP_REMOVED lines=10> */
[----:B------:R-:W-:Y:S01]  /*8960*/  UMOV UR10, UR18 ;  /* 0x00000012000a7c82 */ /* 0x000fe20008000000 */
[----:B------:R-:W-:Y:S01]  /*8970*/  R2UR UR32, R0 ;  /* 0x00000000002072ca */ /* 0x000fe200000e0000 */
[----:B------:R-:W-:Y:S01]  /*8980*/  UMOV UR34, 0x10 ;  /* 0x0000001000227882 */ /* 0x000fe20000000000 */
[----:B------:R-:W-:Y:S01]  /*8990*/  LEA.HI.X R2, R2, R9, R3, 0x2, P1 ;  /* 0x0000000902027211 */ /* 0x000fe200008f1403 */
[----:B------:R-:W-:Y:S01]  /*89a0*/  UMOV UR35, UR11 ;  /* 0x0000000b00237c82 */ /* 0x000fe20008000000 */
[----:B------:R-:W-:Y:S01]  /*89b0*/  IADD3 R0, P1, R8, 0x2f0, RZ ;  /* 0x000002f008007810 */ /* 0x000fe20007f3e0ff */
[----:B------:R-:W-:Y:S01]  /*89c0*/  UMOV UR36, UR12 ;  /* 0x0000000c00247c82 */ /* 0x000fe20008000000 */
        /* <DEDUP_REMOVED lines=26> */
[----:B------:R-:W-:Y:S01]  /*8b70*/  UMOV UR58, 0x50 ;  /* 0x00000050003a7882 */ /* 0x000fe20000000000 */
[----:B------:R-:W-:Y:S01]  /*8b80*/  UMOV UR59, UR11 ;  /* 0x0000000b003b7c82 */ /* 0x000fe20008000000 */
[----:B------:R-:W-:Y:S01]  /*8b90*/  UMOV UR60, UR12 ;  /* 0x0000000c003c7c82 */ /* 0x000fe20008000000 */
[----:B------:R-:W-:Y:S01]  /*8ba0*/  UMOV UR61, UR21 ;  /* 0x00000015003d7c82 */ /* 0x000fe20008000000 */
[----:B------:R1:W-:Y:S01]  /*8bb0*/  STL [R1], R6 ;  /* 0x0000000601007387 */ /* 0x0003e20000100800 */
[----:B------:R-:W-:Y:S01]  /*8bc0*/  ISETP.GE.AND P1, PT, R4, R6, PT ;  /* 0x000000060400720c */ /* 0x000fe20003f26270 */
[----:B------:R2:W-:Y:S01]  /*8bd0*/  UTMALDG.4D [UR16], [UR48], desc[UR50] ;  /* 0x00003210300075b4 */ /* 0x0005e20008019000 */
[----:B------:R3:W-:Y:S01]  /*8be0*/  UTMALDG.4D [UR40], [UR48], desc[UR50] ;  /* 0x00003228300075b4 */ /* 0x0007e20008019000 */
[----:B------:R-:W-:Y:S01]  /*8bf0*/  UTMALDG.4D [UR24], [UR48], desc[UR50] ;  /* 0x00003218300075b4 */ /* 0x000fe20008019000 */
[----:B------:R4:W-:Y:S01]  /*8c00*/  UBLKCP.S.G [UR56], [UR32], UR7 ;  /* 0x00000038200073ba */ /* 0x0009e20008000207 */
[----:B------:R1:W-:Y:S01]  /*8c10*/  SYNCS.ARRIVE.TRANS64 RZ, [R16+URZ+0x26800], R5 ;  /* 0x0268000510ff79a7 */ /* 0x0003e2000800003f */
[----:B--2---:R-:W-:Y:S01]  /*8c20*/  UMOV UR16, 0x0 ;  /* 0x0000000000107882 */ /* 0x004fe20000000000 */
[----:B------:R-:W-:-:S02]  /*8c30*/  UMOV UR17, 0x10000000 ;  /* 0x1000000000117882 */ /* 0x000fc40000000000 */
[----:B------:R2:W-:Y:S01]  /*8c40*/  UTMALDG.4D [UR8], [UR54], desc[UR16] ;  /* 0x00001008360075b4 */ /* 0x0005e20008019000 */
[----:B---3--:R-:W-:Y:S01]  /*8c50*/  UIADD3 UR40, UR8, 0x4000, URZ ;  /* 0x0000400008287890 */ /* 0x008fe2000fffe03f */
[----:B------:R-:W-:Y:S01]  /*8c60*/  UMOV UR42, 0x40 ;  /* 0x00000040002a7882 */ /* 0x000fe20000000000 */
[----:B------:R-:W-:Y:S01]  /*8c70*/  UMOV UR43, UR11 ;  /* 0x0000000b002b7c82 */ /* 0x000fe20008000000 */
[----:B------:R-:W-:Y:S01]  /*8c80*/  UMOV UR44, UR12 ;  /* 0x0000000c002c7c82 */ /* 0x000fe20008000000 */
[----:B------:R-:W-:Y:S01]  /*8c90*/  UMOV UR41, UR9 ;  /* 0x0000000900297c82 */ /* 0x000fe20008000000 */
[----:B----4-:R-:W-:Y:S02]  /*8ca0*/  UIADD3 UR32, UR8, 0x1000, URZ ;  /* 0x0000100008207890 */ /* 0x010fe4000fffe03f */
        /* <DEDUP_REMOVED lines=13> */
[----:B--2---:R-:W-:Y:S01]  /*8d80*/  UMOV UR10, 0x40 ;  /* 0x00000040000a7882 */ /* 0x004fe20000000000 */
[----:B------:R-:W-:Y:S01]  /*8d90*/  UTMALDG.4D [UR48], [UR54], desc[UR16] ;  /* 0x00001030360075b4 */ /* 0x000fe20008019000 */
[----:B------:R2:W-:Y:S01]  /*8da0*/  UTMALDG.4D [UR24], [UR54], desc[UR16] ;  /* 0x00001018360075b4 */ /* 0x0005e20008019000 */
[----:B------:R1:W-:Y:S01]  /*8db0*/  UTMALDG.4D [UR40], [UR54], desc[UR16] ;  /* 0x00001028360075b4 */ /* 0x0003e20008019000 */
[----:B---3--:R-:W-:Y:S01]  /*8dc0*/  UIADD3 UR32, UR8, 0x6000, URZ ;  /* 0x0000600008207890 */ /* 0x008fe2000fffe03f */
[----:B------:R-:W-:-:S02]  /*8dd0*/  UMOV UR34, UR18 ;  /* 0x0000001200227c82 */ /* 0x000fc40008000000 */
[----:B------:R1:W-:Y:S06]  /*8de0*/  UTMALDG.4D [UR56], [UR54], desc[UR16] ;  /* 0x00001038360075b4 */ /* 0x0003ec0008019000 */
[----:B------:R1:W-:Y:S01]  /*8df0*/  UTMALDG.4D [UR32], [UR30], desc[UR16] ;  /* 0x000010201e0075b4 */ /* 0x0003e20008019000 */
[----:B--2---:R-:W-:Y:S02]  /*8e00*/  UIADD3 UR24, UR8, 0x8000, URZ ;  /* 0x0000800008187890 */ /* 0x004fe4000fffe03f */
        /* <DEDUP_REMOVED lines=23> */
.L_x_1241:
[----:B--234-:R-:W-:-:S04]  /*8f80*/  SHF.L.U32 R21, R11, 0x1f, RZ ;  /* 0x0000001f0b157819 */ /* 0x01cfc800000006ff */
[----:B------:R-:W1:Y:S02]  /*8f90*/  SYNCS.PHASECHK.TRANS64.TRYWAIT P1, [R16+URZ+0x26840], R21 ;  /* 0x02684015100075a7 */ /* 0x000e64000802017f */
[----:B-1----:R-:W-:Y:S05]  /*8fa0*/  @!P1 BRA `(.L_x_1233) ;  /* 0x0000001800f09947 */ /* 0x002fea0003800000 */
.L_x_1267:
[----:B------:R-:W-:Y:S05]  /*8fb0*/  @P0 BRA `(.L_x_1234) ;  /* 0x0000000000140947 */ /* 0x000fea0003800000 */
[----:B------:R-:W-:Y:S01]  /*8fc0*/  ISETP.NE.AND P1, PT, R6, RZ, PT ;  /* 0x000000ff0600720c */ /* 0x000fe20003f25270 */
[----:B------:R-:W-:-:S04]  /*8fd0*/  IMAD.MOV.U32 R3, RZ, RZ, 0x3100 ;  /* 0x00003100ff037424 */ /* 0x000fc800078e00ff */
[----:B------:R3:W-:Y:S08]  /*8fe0*/  SYNCS.ARRIVE.TRANS64 RZ, [R16+URZ+0x26830], R3 ;  /* 0x0268300310ff79a7 */ /* 0x0007f0000800003f */
[----:B------:R-:W-:Y:S05]  /*8ff0*/  @!P1 BRA `(.L_x_1234) ;  /* 0x0000000000049947 */ /* 0x000fea0003800000 */
[----:B------:R-:W-:Y:S01]  /*9000*/  BPT.TRAP 0x1 ;  /* 0x000000040000795c */ /* 0x000fe20000300000 */
.L_x_1234:
        /* <DEDUP_REMOVED lines=43> */
.L_x_1268:
[----:B------:R-:W-:Y:S05]  /*92c0*/  @P0 BRA `(.L_x_1236) ;  /* 0x0000000000140947 */ /* 0x000fea0003800000 */
[----:B------:R-:W-:Y:S01]  /*92d0*/  ISETP.NE.AND P1, PT, R6, RZ, PT ;  /* 0x000000ff0600720c */ /* 0x000fe20003f25270 */
[----:B------:R-:W-:-:S04]  /*92e0*/  IMAD.MOV.U32 R2, RZ, RZ, 0x3100 ;  /* 0x00003100ff027424 */ /* 0x000fc800078e00ff */
[----:B------:R3:W-:Y:S08]  /*92f0*/  SYNCS.ARRIVE.TRANS64 RZ, [R16+URZ+0x26818], R2 ;  /* 0x0268180210ff79a7 */ /* 0x0007f0000800003f */
[----:B------:R-:W-:Y:S05]  /*9300*/  @!P1 BRA `(.L_x_1236) ;  /* 0x0000000000049947 */ /* 0x000fea0003800000 */
[----:B------:R-:W-:Y:S01]  /*9310*/  BPT.TRAP 0x1 ;  /* 0x000000040000795c */ /* 0x000fe20000300000 */
.L_x_1236:
        /* <DEDUP_REMOVED lines=43> */
.L_x_1269:
[----:B------:R-:W-:Y:S05]  /*95d0*/  @P0 BRA `(.L_x_1238) ;  /* 0x0000000000140947 */ /* 0x000fea0003800000 */
[----:B------:R-:W-:Y:S01]  /*95e0*/  ISETP.NE.AND P1, PT, R6, RZ, PT ;  /* 0x000000ff0600720c */ /* 0x000fe20003f25270 */
[----:B-123--:R-:W-:-:S04]  /*95f0*/  IMAD.MOV.U32 R21, RZ, RZ, 0x3100 ;  /* 0x00003100ff157424 */ /* 0x00efc800078e00ff */
[----:B------:R4:W-:Y:S08]  /*9600*/  SYNCS.ARRIVE.TRANS64 RZ, [R16+URZ+0x26838], R21 ;  /* 0x0268381510ff79a7 */ /* 0x0009f0000800003f */
[----:B------:R-:W-:Y:S05]  /*9610*/  @!P1 BRA `(.L_x_1238) ;  /* 0x0000000000049947 */ /* 0x000fea0003800000 */
[----:B------:R-:W-:Y:S01]  /*9620*/  BPT.TRAP 0x1 ;  /* 0x000000040000795c */ /* 0x000fe20000300000 */
.L_x_1238:
        /* <DEDUP_REMOVED lines=38> */
.L_x_1271:
[----:B------:R-:W-:Y:S05]  /*9890*/  @P0 BRA `(.L_x_1240) ;  /* 0x0000000000140947 */ /* 0x000fea0003800000 */
[----:B------:R-:W-:Y:S01]  /*98a0*/  ISETP.NE.AND P1, PT, R6, RZ, PT ;  /* 0x000000ff0600720c */ /* 0x000fe20003f25270 */
[----:B------:R-:W-:-:S04]  /*98b0*/  IMAD.MOV.U32 R5, RZ, RZ, 0x3100 ;  /* 0x00003100ff057424 */ /* 0x000fc800078e00ff */
[----:B------:R1:W-:Y:S08]  /*98c0*/  SYNCS.ARRIVE.TRANS64 RZ, [R16+URZ+0x26810], R5 ;  /* 0x0268100510ff79a7 */ /* 0x0003f0000800003f */
[----:B------:R-:W-:Y:S05]  /*98d0*/  @!P1 BRA `(.L_x_1240) ;  /* 0x0000000000049947 */ /* 0x000fea0003800000 */
[----:B------:R-:W-:Y:S01]  /*98e0*/  BPT.TRAP 0x1 ;  /* 0x000000040000795c */ /* 0x000fe20000300000 */
.L_x_1240:
        /* <DEDUP_REMOVED lines=44> */
.L_x_1232:
[----:B------:R-:W3:Y:S02]  /*9bb0*/  LDL.LU R4, [R1+0x4] ;  /* 0x0000040001047983 */ /* 0x000ee40000300800 */
[----:B---3--:R-:W-:Y:S02]  /*9bc0*/  ISETP.NE.AND P1, PT, R4, RZ, PT ;  /* 0x000000ff0400720c */ /* 0x008fe40003f25270 */
[----:B------:R1:W5:Y:S11]  /*9bd0*/  LDL R4, [R1] ;  /* 0x0000000001047983 */ /* 0x0003760000100800 */
[----:B-1----:R-:W-:Y:S05]  /*9be0*/  @!P1 BRA `(.L_x_1231) ;  /* 0x0000000400809947 */ /* 0x002fea0003800000 */
[----:B------:R-:W-:-:S04]  /*9bf0*/  SHF.L.U32 R13, R11, 0x1f, RZ ;  /* 0x0000001f0b0d7819 */ /* 0x000fc800000006ff */
[----:B------:R-:W1:Y:S02]  /*9c00*/  SYNCS.PHASECHK.TRANS64.TRYWAIT P1, [R16+URZ+0x26840], R13 ;  /* 0x0268400d100075a7 */ /* 0x000e64000802017f */
[----:B-1----:R-:W-:Y:S05]  /*9c10*/  @!P1 BRA `(.L_x_1242) ;  /* 0x0000001000289947 */ /* 0x002fea0003800000 */
.L_x_1272:
[----:B------:R-:W-:Y:S05]  /*9c20*/  @P0 BRA `(.L_x_1243) ;  /* 0x0000000000140947 */ /* 0x000fea0003800000 */
[----:B------:R-:W-:Y:S01]  /*9c30*/  ISETP.NE.AND P1, PT, R6, RZ, PT ;  /* 0x000000ff0600720c */ /* 0x000fe20003f25270 */
[----:B--2---:R-:W-:-:S04]  /*9c40*/  IMAD.MOV.U32 R5, RZ, RZ, 0x3100 ;  /* 0x00003100ff057424 */ /* 0x004fc800078e00ff */
[----:B------:R3:W-:Y:S08]  /*9c50*/  SYNCS.ARRIVE.TRANS64 RZ, [R16+URZ+0x26830], R5 ;  /* 0x0268300510ff79a7 */ /* 0x0007f0000800003f */
[----:B------:R-:W-:Y:S05]  /*9c60*/  @!P1 BRA `(.L_x_1243) ;  /* 0x0000000000049947 */ /* 0x000fea0003800000 */
[----:B------:R-:W-:Y:S01]  /*9c70*/  BPT.TRAP 0x1 ;  /* 0x000000040000795c */ /* 0x000fe20000300000 */
.L_x_1243:
        /* <DEDUP_REMOVED lines=40> */
.L_x_1273:
[----:B------:R-:W-:Y:S05]  /*9f00*/  @P0 BRA `(.L_x_1245) ;  /* 0x0000000000140947 */ /* 0x000fea0003800000 */
[----:B------:R-:W-:Y:S01]  /*9f10*/  ISETP.NE.AND P0, PT, R6, RZ, PT ;  /* 0x000000ff0600720c */ /* 0x000fe20003f05270 */
[----:B------:R-:W-:-:S04]  /*9f20*/  IMAD.MOV.U32 R5, RZ, RZ, 0x3100 ;  /* 0x00003100ff057424 */ /* 0x000fc800078e00ff */
[----:B------:R3:W-:Y:S08]  /*9f30*/  SYNCS.ARRIVE.TRANS64 RZ, [R16+URZ+0x26818], R5 ;  /* 0x0268180510ff79a7 */ /* 0x0007f0000800003f */
[----:B------:R-:W-:Y:S05]  /*9f40*/  @!P0 BRA `(.L_x_1245) ;  /* 0x0000000000048947 */ /* 0x000fea0003800000 */
[----:B------:R-:W-:Y:S01]  /*9f50*/  BPT.TRAP 0x1 ;  /* 0x000000040000795c */ /* 0x000fe20000300000 */
.L_x_1245:
        /* <DEDUP_REMOVED lines=41> */
.L_x_1231:
[----:B------:R-:W3:Y:S01]  /*a1f0*/  S2R R0, SR_TID.X ;  /* 0x0000000000007919 */ /* 0x000ee20000002100 */
[----:B------:R-:W-:Y:S01]  /*a200*/  IMAD R3, R19, 0x8, R16 ;  /* 0x0000000813037824 */ /* 0x000fe200078e0210 */
[----:B---3--:R-:W-:Y:S02]  /*a210*/  LOP3.LUT R2, R0, 0x7f, RZ, 0xc0, !PT ;  /* 0x0000007f00027812 */ /* 0x008fe400078ec0ff */
[----:B------:R-:W-:Y:S02]  /*a220*/  SHF.L.U32 R0, R11, 0x1f, RZ ;  /* 0x0000001f0b007819 */ /* 0x000fe400000006ff */
[----:B------:R-:W-:Y:S02]  /*a230*/  ISETP.NE.AND P1, PT, R2, RZ, PT ;  /* 0x000000ff0200720c */ /* 0x000fe40003f25270 */
[----:B------:R-:W3:Y:S02]  /*a240*/  SYNCS.PHASECHK.TRANS64.TRYWAIT P0, [R3+URZ+0x26840], R0 ;  /* 0x02684000030075a7 */ /* 0x000ee4000800017f */
[----:B---3--:R-:W-:Y:S09]  /*a250*/  @!P0 BRA `(.L_x_1246) ;  /* 0x0000000800c08947 */ /* 0x008ff20003800000 */
.L_x_1274:
[----:B------:R-:W-:Y:S05]  /*a260*/  @P1 BRA `(.L_x_1247) ;  /* 0x0000000000181947 */ /* 0x000fea0003800000 */
[----:B------:R-:W1:Y:S01]  /*a270*/  S2R R2, SR_TID.X ;  /* 0x0000000000027919 */ /* 0x000e620000002100 */
[----:B---3--:R-:W-:-:S04]  /*a280*/  IMAD.MOV.U32 R0, RZ, RZ, 0x3100 ;  /* 0x00003100ff007424 */ /* 0x008fc800078e00ff */
[----:B------:R3:W-:Y:S01]  /*a290*/  SYNCS.ARRIVE.TRANS64 RZ, [R3+URZ+0x26830], R0 ;  /* 0x0268300003ff79a7 */ /* 0x0007e2000800003f */
[----:B-1----:R-:W-:-:S13]  /*a2a0*/  LOP3.LUT P0, RZ, R2, 0x1f, RZ, 0xc0, !PT ;  /* 0x0000001f02ff7812 */ /* 0x002fda000780c0ff */
[----:B---3--:R-:W-:Y:S05]  /*a2b0*/  @!P0 BRA `(.L_x_1247) ;  /* 0x0000000000048947 */ /* 0x008fea0003800000 */
[----:B------:R-:W-:Y:S01]  /*a2c0*/  BPT.TRAP 0x1 ;  /* 0x000000040000795c */ /* 0x000fe20000300000 */
.L_x_1247:
        /* <DEDUP_REMOVED lines=47> */
.L_x_1228:
[----:B------:R-:W-:Y:S05]  /*a5c0*/  BSYNC B1 ;  /* 0x0000000000017941 */ /* 0x000fea0003800000 */
.L_x_1226:
[----:B------:R-:W-:-:S03]  /*a5d0*/  UMOV UR7, 0xffffffff ;  /* 0xffffffff00077882 */ /* 0x000fc60000000000 */
[----:B------:R-:W-:Y:S05]  /*a5e0*/  BRA.DIV UR7, `(.L_x_1248) ;  /* 0x0000000607f07947 */ /* 0x000fea000b800000 */
[----:B------:R-:W-:-:S13]  /*a5f0*/  ELECT P6, URZ, PT ;  /* 0x00000000003f782f */ /* 0x000fda00038c0000 */
.L_x_1277:
[----:B------:R-:W-:Y:S05]  /*a600*/  @!P6 BRA `(.L_x_1174) ;  /* 0x000000000084e947 */ /* 0x000fea0003800000 */
[----:B------:R-:W-:-:S06]  /*a610*/  ULOP3.LUT UR7, UR38, 0x2, URZ, 0xfc, !UPT ;  /* 0x0000000226077892 */ /* 0x000fcc000f8efc3f */
[----:B------:R-:W-:-:S05]  /*a620*/  IMAD.U32 R2, RZ, RZ, UR7 ;  /* 0x00000007ff027e24 */ /* 0x000fca000f8e00ff */
[----:B------:R-:W-:-:S13]  /*a630*/  ISETP.NE.AND P2, PT, R2, 0x3, PT ;  /* 0x000000030200780c */ /* 0x000fda0003f45270 */
[----:B------:R-:W-:Y:S05]  /*a640*/  @!P2 BRA `(.L_x_1249) ;  /* 0x000000000004a947 */ /* 0x000fea0003800000 */
[----:B------:R-:W-:Y:S01]  /*a650*/  BPT.TRAP 0x1 ;  /* 0x000000040000795c */ /* 0x000fe20000300000 */
.L_x_1249:
        /* <DEDUP_REMOVED lines=15> */
.L_x_1278:
[----:B------:R-:W2:Y:S02]  /*a750*/  SYNCS.PHASECHK.TRANS64.TRYWAIT P0, [R3+URZ], R2 ;  /* 0x00000002030075a7 */ /* 0x000ea4000800017f */
[----:B--2---:R-:W-:Y:S05]  /*a760*/  @!P0 BRA `(.L_x_1251) ;  /* 0x0000000400c48947 */ /* 0x004fea0003800000 */
.L_x_1279:
[----:B------:R-:W-:Y:S05]  /*a770*/  @!P2 BRA `(.L_x_1252) ;  /* 0x000000000004a947 */ /* 0x000fea0003800000 */
[----:B------:R-:W-:Y:S01]  /*a780*/  BPT.TRAP 0x1 ;  /* 0x000000040000795c */ /* 0x000fe20000300000 */
.L_x_1252:
[----:B--2---:R-:W-:-:S04]  /*a790*/  VIADD R3, R7, 0x26840 ;  /* 0x0002684007037836 */ /* 0x004fc80000000000 */
[----:B------:R-:W-:-:S04]  /*a7a0*/  IMAD R0, R0, 0x8, R3 ;  /* 0x0000000800007824 */ /* 0x000fc800078e0203 */
[----:B------:R-:W2:Y:S02]  /*a7b0*/  SYNCS.PHASECHK.TRANS64.TRYWAIT P0, [R0+URZ], R5 ;  /* 0x00000005000075a7 */ /* 0x000ea4000800017f */
[----:B--2---:R-:W-:Y:S05]  /*a7c0*/  @!P0 BRA `(.L_x_1253) ;  /* 0x0000000400c08947 */ /* 0x004fea0003800000 */
.L_x_1280:
[----:B------:R-:W-:-:S07]  /*a7d0*/  IMAD R3, R4, 0x8, R3 ;  /* 0x0000000804037824 */ /* 0x000fce00078e0203 */
.L_x_1254:
[----:B---3--:R3:W4:Y:S02]  /*a7e0*/  SYNCS.PHASECHK.TRANS64.TRYWAIT P0, [R3+URZ], R2 ;  /* 0x00000002030075a7 */ /* 0x008724000800017f */
[----:B----4-:R-:W-:Y:S05]  /*a7f0*/  @!P0 NANOSLEEP.SYNCS 0x989680 ;  /* 0x009896800000895d */ /* 0x010fea0003900000 */
[----:B------:R-:W4:Y:S02]  /*a800*/  @!P0 SYNCS.PHASECHK.TRANS64 P0, [R3+URZ], R2 ;  /* 0x00000002030085a7 */ /* 0x000f24000800007f */
[----:B----4-:R-:W-:Y:S05]  /*a810*/  @!P0 BRA `(.L_x_1254) ;  /* 0xfffffffc00f08947 */ /* 0x010fea000383ffff */
.L_x_1174:
[----:B------:R-:W-:Y:S05]  /*a820*/  BSYNC B0 ;  /* 0x0000000000007941 */ /* 0x000fea0003800000 */
.L_x_1172:
[----:B------:R-:W-:Y:S05]  /*a830*/  EXIT ;  /* 0x000000000000794d */ /* 0x000fea0003800000 */
.L_x_1142:
[----:B------:R-:W-:Y:S02]  /*a840*/  IMAD.MOV.U32 R13, RZ, RZ, R17 ;  /* 0x000000ffff0d7224 */ /* 0x000fe400078e0011 */
[----:B------:R-:W-:Y:S02]  /*a850*/  IMAD.MOV.U32 R12, RZ, RZ, RZ ;  /* 0x000000ffff0c7224 */ /* 0x000fe400078e00ff */
[----:B------:R-:W-:Y:S02]  /*a860*/  IMAD.MOV.U32 R11, RZ, RZ, 0x1f ;  /* 0x0000001fff0b7424 */ /* 0x000fe400078e00ff */
[----:B------:R-:W-:-:S07]  /*a870*/  IMAD.MOV.U32 R15, RZ, RZ, -0x1 ;  /* 0xffffffffff0f7424 */ /* 0x000fce00078e00ff */
[----:B------:R-:W-:Y:S05]  /*a880*/  WARPSYNC.COLLECTIVE R15, `(.L_x_1255) ;  /* 0x000000000f087348 */ /* 0x000fea0003c00000 */
[----:B------:R1:W2:Y:S02]  /*a890*/  SHFL.IDX P6, R14, R13, R12, R11 ;  /* 0x0000000c0d0e7389 */ /* 0x0002a400000c000b */
[----:B-12---:R-:W-:Y:S01]  /*a8a0*/  ENDCOLLECTIVE ;  /* 0x000000000000791b */ /* 0x006fe20003800000 */
.L_x_1255:
[----:B------:R-:W-:Y:S05]  /*a8b0*/  BRA `(.L_x_1256) ;  /* 0xffffff6800007947 */ /* 0x000fea000383ffff */
.L_x_1144:
[----:B--2---:R2:W3:Y:S02]  /*a8c0*/  SYNCS.PHASECHK.TRANS64.TRYWAIT P0, [R237+URZ+0x26800], R4 ;  /* 0x02680004ed0075a7 */ /* 0x0044e4000800017f */
[----:B---3--:R-:W-:Y:S05]  /*a8d0*/  @!P0 NANOSLEEP.SYNCS 0x989680 ;  /* 0x009896800000895d */ /* 0x008fea0003900000 */
[----:B------:R-:W3:Y:S02]  /*a8e0*/  @!P0 SYNCS.PHASECHK.TRANS64 P0, [R237+URZ+0x26800], R4 ;  /* 0x02680004ed0085a7 */ /* 0x000ee4000800007f */
[----:B---3--:R-:W-:Y:S05]  /*a8f0*/  @!P0 BRA `(.L_x_1144) ;  /* 0xfffffffc00f08947 */ /* 0x008fea000383ffff */
[----:B------:R-:W-:Y:S05]  /*a900*/  BRA `(.L_x_1143) ;  /* 0xffffff6800287947 */ /* 0x000fea000383ffff */
.L_x_1149:
[----:B--2---:R-:W-:-:S04]  /*a910*/  IMAD.U32 R5, RZ, RZ, UR9 ;  /* 0x00000009ff057e24 */ /* 0x004fc8000f8e00ff */
[----:B------:R2:W3:Y:S03]  /*a920*/  SYNCS.PHASECHK.TRANS64.TRYWAIT P0, [R5+URZ+0x26810], R120 ;  /* 0x02681078050075a7 */ /* 0x0004e6000800017f */
[----:B---3--:R-:W-:Y:S05]  /*a930*/  @!P0 NANOSLEEP.SYNCS 0x989680 ;  /* 0x009896800000895d */ /* 0x008fea0003900000 */
[----:B------:R-:W3:Y:S02]  /*a940*/  @!P0 SYNCS.PHASECHK.TRANS64 P0, [R5+URZ+0x26810], R120 ;  /* 0x02681078050085a7 */ /* 0x000ee4000800007f */
[----:B---3--:R-:W-:Y:S05]  /*a950*/  @!P0 BRA `(.L_x_1149) ;  /* 0xfffffffc00ec8947 */ /* 0x008fea000383ffff */
[----:B------:R-:W-:Y:S05]  /*a960*/  BRA `(.L_x_1148) ;  /* 0xffffff7000907947 */ /* 0x000fea000383ffff */
.L_x_1153:
[----:B------:R-:W-:-:S04]  /*a970*/  IMAD.U32 R121, RZ, RZ, UR9 ;  /* 0x00000009ff797e24 */ /* 0x000fc8000f8e00ff */
[----:B------:R1:W1:Y:S03]  /*a980*/  SYNCS.PHASECHK.TRANS64.TRYWAIT P0, [R121+URZ+0x26830], R120 ;  /* 0x02683078790075a7 */ /* 0x000266000800017f */
[----:B-1----:R-:W-:Y:S05]  /*a990*/  @!P0 NANOSLEEP.SYNCS 0x989680 ;  /* 0x009896800000895d */ /* 0x002fea0003900000 */
[----:B------:R-:W1:Y:S02]  /*a9a0*/  @!P0 SYNCS.PHASECHK.TRANS64 P0, [R121+URZ+0x26830], R120 ;  /* 0x02683078790085a7 */ /* 0x000e64000800007f */
[----:B-1----:R-:W-:Y:S05]  /*a9b0*/  @!P0 BRA `(.L_x_1153) ;  /* 0xfffffffc00ec8947 */ /* 0x002fea000383ffff */
[----:B------:R-:W-:Y:S05]  /*a9c0*/  BRA `(.L_x_1152) ;  /* 0xffffff7800547947 */ /* 0x000fea000383ffff */
.L_x_1182:
[----:B------:R-:W-:Y:S01]  /*a9d0*/  BSSY B1, `(.L_x_1257) ;  /* 0x0000005000017945 */ /* 0x000fe20003800000 */
[----:B------:R-:W-:-:S07]  /*a9e0*/  IMAD.MOV.U32 R15, RZ, RZ, -0x1 ;  /* 0xffffffffff0f7424 */ /* 0x000fce00078e00ff */
[----:B------:R-:W-:Y:S05]  /*a9f0*/  WARPSYNC.COLLECTIVE R15, `(.L_x_1258) ;  /* 0x000000000f087348 */ /* 0x000fea0003c00000 */
[----:B------:R-:W-:Y:S01]  /*aa00*/  NOP ;  /* 0x0000000000007918 */ /* 0x000fe20000000000 */
[----:B------:R-:W-:Y:S01]  /*aa10*/  ENDCOLLECTIVE ;  /* 0x000000000000791b */ /* 0x000fe20003800000 */
.L_x_1258:
[----:B------:R-:W-:Y:S05]  /*aa20*/  BSYNC B1 ;  /* 0x0000000000017941 */ /* 0x000fea0003800000 */
.L_x_1257:
[----:B------:R-:W-:Y:S05]  /*aa30*/  BRA `(.L_x_1259) ;  /* 0xffffffc000547947 */ /* 0x000fea000383ffff */
.L_x_1195:
[----:B------:R-:W-:Y:S01]  /*aa40*/  BSSY B1, `(.L_x_1260) ;  /* 0x0000005000017945 */ /* 0x000fe20003800000 */
[----:B------:R-:W-:-:S07]  /*aa50*/  IMAD.MOV.U32 R15, RZ, RZ, -0x1 ;  /* 0xffffffffff0f7424 */ /* 0x000fce00078e00ff */
[----:B------:R-:W-:Y:S05]  /*aa60*/  WARPSYNC.COLLECTIVE R15, `(.L_x_1261) ;  /* 0x000000000f087348 */ /* 0x000fea0003c00000 */
[----:B------:R-:W-:Y:S01]  /*aa70*/  NOP ;  /* 0x0000000000007918 */ /* 0x000fe20000000000 */
[----:B------:R-:W-:Y:S01]  /*aa80*/  ENDCOLLECTIVE ;  /* 0x000000000000791b */ /* 0x000fe20003800000 */
.L_x_1261:
[----:B------:R-:W-:Y:S05]  /*aa90*/  BSYNC B1 ;  /* 0x0000000000017941 */ /* 0x000fea0003800000 */
.L_x_1260:
[----:B------:R-:W-:Y:S05]  /*aaa0*/  BRA `(.L_x_1262) ;  /* 0xffffffc400d87947 */ /* 0x000fea000383ffff */
.L_x_1207:
[----:B------:R-:W-:Y:S01]  /*aab0*/  BSSY B1, `(.L_x_1263) ;  /* 0x0000005000017945 */ /* 0x000fe20003800000 */
[----:B------:R-:W-:-:S07]  /*aac0*/  IMAD.MOV.U32 R15, RZ, RZ, -0x1 ;  /* 0xffffffffff0f7424 */ /* 0x000fce00078e00ff */
[----:B------:R-:W-:Y:S05]  /*aad0*/  WARPSYNC.COLLECTIVE R15, `(.L_x_1264) ;  /* 0x000000000f087348 */ /* 0x000fea0003c00000 */
[----:B------:R-:W-:Y:S01]  /*aae0*/  NOP ;  /* 0x0000000000007918 */ /* 0x000fe20000000000 */
[----:B------:R-:W-:Y:S01]  /*aaf0*/  ENDCOLLECTIVE ;  /* 0x000000000000791b */ /* 0x000fe20003800000 */
.L_x_1264:
[----:B------:R-:W-:Y:S05]  /*ab00*/  BSYNC B1 ;  /* 0x0000000000017941 */ /* 0x000fea0003800000 */
.L_x_1263:
[----:B------:R-:W-:Y:S05]  /*ab10*/  BRA `(.L_x_1265) ;  /* 0xffffffc800f87947 */ /* 0x000fea000383ffff */
.L_x_1229:
[----:B-1----:R1:W2:Y:S02]  /*ab20*/  SYNCS.PHASECHK.TRANS64.TRYWAIT P0, [R16+URZ+0x26820], R3 ;  /* 0x02682003100075a7 */ /* 0x0022a4000800017f */
[----:B--2---:R-:W-:Y:S05]  /*ab30*/  @!P0 NANOSLEEP.SYNCS 0x989680 ;  /* 0x009896800000895d */ /* 0x004fea0003900000 */
[----:B------:R-:W2:Y:S02]  /*ab40*/  @!P0 SYNCS.PHASECHK.TRANS64 P0, [R16+URZ+0x26820], R3 ;  /* 0x02682003100085a7 */ /* 0x000ea4000800007f */
[----:B--2---:R-:W-:Y:S05]  /*ab50*/  @!P0 BRA `(.L_x_1229) ;  /* 0xfffffffc00f08947 */ /* 0x004fea000383ffff */
[----:B------:R-:W-:Y:S05]  /*ab60*/  BRA `(.L_x_1266) ;  /* 0xffffffd800c87947 */ /* 0x000fea000383ffff */
.L_x_1233:
[----:B-1----:R1:W3:Y:S02]  /*ab70*/  SYNCS.PHASECHK.TRANS64.TRYWAIT P1, [R16+URZ+0x26840], R21 ;  /* 0x02684015100075a7 */ /* 0x0022e4000802017f */
[----:B---3--:R-:W-:Y:S05]  /*ab80*/  @!P1 NANOSLEEP.SYNCS 0x989680 ;  /* 0x009896800000995d */ /* 0x008fea0003900000 */
[----:B------:R-:W3:Y:S02]  /*ab90*/  @!P1 SYNCS.PHASECHK.TRANS64 P1, [R16+URZ+0x26840], R21 ;  /* 0x02684015100095a7 */ /* 0x000ee4000802007f */
[----:B---3--:R-:W-:Y:S05]  /*aba0*/  @!P1 BRA `(.L_x_1233) ;  /* 0xfffffffc00f09947 */ /* 0x008fea000383ffff */
[----:B------:R-:W-:Y:S05]  /*abb0*/  BRA `(.L_x_1267) ;  /* 0xffffffe000fc7947 */ /* 0x000fea000383ffff */
.L_x_1235:
[----:B--2---:R2:W3:Y:S02]  /*abc0*/  SYNCS.PHASECHK.TRANS64.TRYWAIT P1, [R16+URZ+0x26828], R21 ;  /* 0x02682815100075a7 */ /* 0x0044e4000802017f */
[----:B---3--:R-:W-:Y:S05]  /*abd0*/  @!P1 NANOSLEEP.SYNCS 0x989680 ;  /* 0x009896800000995d */ /* 0x008fea0003900000 */
[----:B------:R-:W3:Y:S02]  /*abe0*/  @!P1 SYNCS.PHASECHK.TRANS64 P1, [R16+URZ+0x26828], R21 ;  /* 0x02682815100095a7 */ /* 0x000ee4000802007f */
[----:B---3--:R-:W-:Y:S05]  /*abf0*/  @!P1 BRA `(.L_x_1235) ;  /* 0xfffffffc00f09947 */ /* 0x008fea000383ffff */
[----:B------:R-:W-:Y:S05]  /*ac00*/  BRA `(.L_x_1268) ;  /* 0xffffffe400ac7947 */ /* 0x000fea000383ffff */
.L_x_1237:
[----:B---3--:R3:W4:Y:S02]  /*ac10*/  SYNCS.PHASECHK.TRANS64.TRYWAIT P1, [R16+URZ+0x26848], R21 ;  /* 0x02684815100075a7 */ /* 0x008724000802017f */
[----:B----4-:R-:W-:Y:S05]  /*ac20*/  @!P1 NANOSLEEP.SYNCS 0x989680 ;  /* 0x009896800000995d */ /* 0x010fea0003900000 */
[----:B------:R-:W4:Y:S02]  /*ac30*/  @!P1 SYNCS.PHASECHK.TRANS64 P1, [R16+URZ+0x26848], R21 ;  /* 0x02684815100095a7 */ /* 0x000f24000802007f */
[----:B----4-:R-:W-:Y:S05]  /*ac40*/  @!P1 BRA `(.L_x_1237) ;  /* 0xfffffffc00f09947 */ /* 0x010fea000383ffff */
[----:B------:R-:W-:Y:S05]  /*ac50*/  BRA `(.L_x_1269) ;  /* 0xffffffe8005c7947 */ /* 0x000fea000383ffff */
.L_x_1239:
[----:B------:R-:W-:-:S07]  /*ac60*/  SHF.L.U32 R5, R11, 0x1f, RZ ;  /* 0x0000001f0b057819 */ /* 0x000fce00000006ff */
.L_x_1270:
[----:B------:R1:W1:Y:S02]  /*ac70*/  SYNCS.PHASECHK.TRANS64.TRYWAIT P1, [R16+URZ+0x26820], R5 ;  /* 0x02682005100075a7 */ /* 0x000264000802017f */
[----:B-1----:R-:W-:Y:S05]  /*ac80*/  @!P1 NANOSLEEP.SYNCS 0x989680 ;  /* 0x009896800000995d */ /* 0x002fea0003900000 */
[----:B------:R-:W1:Y:S02]  /*ac90*/  @!P1 SYNCS.PHASECHK.TRANS64 P1, [R16+URZ+0x26820], R5 ;  /* 0x02682005100095a7 */ /* 0x000e64000802007f */
[----:B-1----:R-:W-:Y:S05]  /*aca0*/  @!P1 BRA `(.L_x_1270) ;  /* 0xfffffffc00f09947 */ /* 0x002fea000383ffff */
[----:B------:R-:W-:Y:S05]  /*acb0*/  BRA `(.L_x_1271) ;  /* 0xffffffe800f47947 */ /* 0x000fea000383ffff */
.L_x_1242:
[----:B-1----:R1:W3:Y:S02]  /*acc0*/  SYNCS.PHASECHK.TRANS64.TRYWAIT P1, [R16+URZ+0x26840], R13 ;  /* 0x0268400d100075a7 */ /* 0x0022e4000802017f */
[----:B---3--:R-:W-:Y:S05]  /*acd0*/  @!P1 NANOSLEEP.SYNCS 0x989680 ;  /* 0x009896800000995d */ /* 0x008fea0003900000 */
[----:B------:R-:W3:Y:S02]  /*ace0*/  @!P1 SYNCS.PHASECHK.TRANS64 P1, [R16+URZ+0x26840], R13 ;  /* 0x0268400d100095a7 */ /* 0x000ee4000802007f */
[----:B---3--:R-:W-:Y:S05]  /*acf0*/  @!P1 BRA `(.L_x_1242) ;  /* 0xfffffffc00f09947 */ /* 0x008fea000383ffff */
[----:B------:R-:W-:Y:S05]  /*ad00*/  BRA `(.L_x_1272) ;  /* 0xffffffec00c47947 */ /* 0x000fea000383ffff */
.L_x_1244:
[----:B--2---:R2:W3:Y:S02]  /*ad10*/  SYNCS.PHASECHK.TRANS64.TRYWAIT P1, [R16+URZ+0x26828], R13 ;  /* 0x0268280d100075a7 */ /* 0x0044e4000802017f */
[----:B---3--:R-:W-:Y:S05]  /*ad20*/  @!P1 NANOSLEEP.SYNCS 0x989680 ;  /* 0x009896800000995d */ /* 0x008fea0003900000 */
[----:B------:R-:W3:Y:S02]  /*ad30*/  @!P1 SYNCS.PHASECHK.TRANS64 P1, [R16+URZ+0x26828], R13 ;  /* 0x0268280d100095a7 */ /* 0x000ee4000802007f */
[----:B---3--:R-:W-:Y:S05]  /*ad40*/  @!P1 BRA `(.L_x_1244) ;  /* 0xfffffffc00f09947 */ /* 0x008fea000383ffff */
[----:B------:R-:W-:Y:S05]  /*ad50*/  BRA `(.L_x_1273) ;  /* 0xfffffff000687947 */ /* 0x000fea000383ffff */
.L_x_1246:
[----:B---3--:R3:W1:Y:S02]  /*ad60*/  SYNCS.PHASECHK.TRANS64.TRYWAIT P0, [R3+URZ+0x26840], R0 ;  /* 0x02684000030075a7 */ /* 0x008664000800017f */
[----:B-1----:R-:W-:Y:S05]  /*ad70*/  @!P0 NANOSLEEP.SYNCS 0x989680 ;  /* 0x009896800000895d */ /* 0x002fea0003900000 */
[----:B------:R-:W1:Y:S02]  /*ad80*/  @!P0 SYNCS.PHASECHK.TRANS64 P0, [R3+URZ+0x26840], R0 ;  /* 0x02684000030085a7 */ /* 0x000e64000800007f */
[----:B-1----:R-:W-:Y:S05]  /*ad90*/  @!P0 BRA `(.L_x_1246) ;  /* 0xfffffffc00f08947 */ /* 0x002fea000383ffff */
[----:B------:R-:W-:Y:S05]  /*ada0*/  BRA `(.L_x_1274) ;  /* 0xfffffff4002c7947 */ /* 0x000fea000383ffff */
.L_x_1248:
[----:B------:R-:W-:Y:S01]  /*adb0*/  BSSY B1, `(.L_x_1275) ;  /* 0x0000006000017945 */ /* 0x000fe20003800000 */
[----:B------:R-:W-:-:S07]  /*adc0*/  IMAD.MOV.U32 R15, RZ, RZ, -0x1 ;  /* 0xffffffffff0f7424 */ /* 0x000fce00078e00ff */
[----:B------:R-:W-:Y:S05]  /*add0*/  WARPSYNC.COLLECTIVE R15, `(.L_x_1276) ;  /* 0x000000000f0c7348 */ /* 0x000fea0003c00000 */
[----:B------:R-:W-:Y:S02]  /*ade0*/  ELECT P6, UR62, PT ;  /* 0x00000000003e782f */ /* 0x000fe400038c0000 */
[----:B------:R-:W-:Y:S01]  /*adf0*/  MOV R14, UR62 ;  /* 0x0000003e000e7c02 */ /* 0x000fe20008000f00 */
[----:B------:R-:W-:Y:S10]  /*ae00*/  ENDCOLLECTIVE ;  /* 0x000000000000791b */ /* 0x000ff40003800000 */
.L_x_1276:
[----:B------:R-:W-:Y:S05]  /*ae10*/  BSYNC B1 ;  /* 0x0000000000017941 */ /* 0x000fea0003800000 */
.L_x_1275:
[----:B------:R-:W-:Y:S05]  /*ae20*/  BRA `(.L_x_1277) ;  /* 0xfffffff400f47947 */ /* 0x000fea000383ffff */
.L_x_1250:
[----:B-1----:R1:W2:Y:S02]  /*ae30*/  SYNCS.PHASECHK.TRANS64.TRYWAIT P0, [R6+URZ], R5 ;  /* 0x00000005060075a7 */ /* 0x0022a4000800017f */
[----:B--2---:R-:W-:Y:S05]  /*ae40*/  @!P0 NANOSLEEP.SYNCS 0x989680 ;  /* 0x009896800000895d */ /* 0x004fea0003900000 */
[----:B------:R-:W2:Y:S02]  /*ae50*/  @!P0 SYNCS.PHASECHK.TRANS64 P0, [R6+URZ], R5 ;  /* 0x00000005060085a7 */ /* 0x000ea4000800007f */
[----:B--2---:R-:W-:Y:S05]  /*ae60*/  @!P0 BRA `(.L_x_1250) ;  /* 0xfffffffc00f08947 */ /* 0x004fea000383ffff */
[----:B------:R-:W-:Y:S05]  /*ae70*/  BRA `(.L_x_1278) ;  /* 0xfffffff800347947 */ /* 0x000fea000383ffff */
.L_x_1251:
[----:B--2---:R2:W3:Y:S02]  /*ae80*/  SYNCS.PHASECHK.TRANS64.TRYWAIT P0, [R3+URZ], R2 ;  /* 0x00000002030075a7 */ /* 0x0044e4000800017f */
[----:B---3--:R-:W-:Y:S05]  /*ae90*/  @!P0 NANOSLEEP.SYNCS 0x989680 ;  /* 0x009896800000895d */ /* 0x008fea0003900000 */
[----:B------:R-:W3:Y:S02]  /*aea0*/  @!P0 SYNCS.PHASECHK.TRANS64 P0, [R3+URZ], R2 ;  /* 0x00000002030085a7 */ /* 0x000ee4000800007f */
[----:B---3--:R-:W-:Y:S05]  /*aeb0*/  @!P0 BRA `(.L_x_1251) ;  /* 0xfffffffc00f08947 */ /* 0x008fea000383ffff */
[----:B------:R-:W-:Y:S05]  /*aec0*/  BRA `(.L_x_1279) ;  /* 0xfffffff800287947 */ /* 0x000fea000383ffff */
.L_x_1253:
[----:B--2---:R2:W3:Y:S02]  /*aed0*/  SYNCS.PHASECHK.TRANS64.TRYWAIT P0, [R0+URZ], R5 ;  /* 0x00000005000075a7 */ /* 0x0044e4000800017f */
[----:B---3--:R-:W-:Y:S05]  /*aee0*/  @!P0 NANOSLEEP.SYNCS 0x989680 ;  /* 0x009896800000895d */ /* 0x008fea0003900000 */
[----:B------:R-:W3:Y:S02]  /*aef0*/  @!P0 SYNCS.PHASECHK.TRANS64 P0, [R0+URZ], R5 ;  /* 0x00000005000085a7 */ /* 0x000ee4000800007f */
[----:B---3--:R-:W-:Y:S05]  /*af00*/  @!P0 BRA `(.L_x_1253) ;  /* 0xfffffffc00f08947 */ /* 0x008fea000383ffff */
[----:B------:R-:W-:Y:S05]  /*af10*/  BRA `(.L_x_1280) ;  /* 0xfffffff8002c7947 */ /* 0x000fea000383ffff */
.L_x_1281:
        /* <DEDUP_REMOVED lines=14> */
.L_x_3304:


//--------------------- .text._ZN7cutlass13device_kernelIN5flash11enable_sm90INS1_16FlashAttnBwdSm90INS1_25CollectiveMainloopBwdSm90ILi2ELi2ELi2EN4cute5tupleIJNS5_1CILi1EEES8_S8_EEENS6_IJNS7_ILi64EEENS7_ILi128EEENS7_ILi96EEEEEENS_6half_tEfNS_4arch4Sm90ELb0ELb1ELb1ELb0ELb0ELb1ELb0ELb0ELi2ELi1ELi2ELi1ELb1EEENS1_24CollectiveEpilogueBwdGQAISD_fSG_Li256ELb0ELb0EEENS1_19SingleTileSchedulerILb0ELb0ELb0ELi128EEEEEEEEEvNT_6ParamsE --------------------------
	.section	.text._ZN7cutlass13device_kernelIN5flash11enable_sm90INS1_16FlashAttnBwdSm90INS1_25CollectiveMainloopBwdSm90ILi2ELi2ELi2EN4cute5tupleIJNS5_1CILi1EEES8_S8_EEENS6_IJNS7_ILi64EEENS7_ILi128EEENS7_ILi96EEEEEENS_6half_tEfNS_4arch4Sm90ELb0ELb1ELb1ELb0ELb0ELb1ELb0ELb0ELi2ELi1ELi2ELi1ELb1EEENS1_24CollectiveEpilogueBwdGQAISD_fSG_Li256ELb0ELb0EEENS1_19SingleTileSchedulerILb0ELb0ELb0ELi128EEEEEEEEEvNT_6ParamsE,"ax",@progbits
	.align	128
.text._ZN7cutlass13device_kernelIN5flash11enable_sm90INS1_16FlashAttnBwdSm90INS1_25CollectiveMainloopBwdSm90ILi2ELi2ELi2EN4cute5tupleIJNS5_1CILi1EEES8_S8_EEENS6_IJNS7_ILi64EEENS7_ILi128EEENS7_ILi96EEEEEENS_6half_tEfNS_4arch4Sm90ELb0ELb1ELb1ELb0ELb0ELb1ELb0ELb0ELi2ELi1ELi2ELi1ELb1EEENS1_24CollectiveEpilogueBwdGQAISD_fSG_Li256ELb0ELb0EEENS1_19SingleTileSchedulerILb0ELb0ELb0ELi128EEEEEEEEEvNT_6ParamsE:
        .type           _ZN7cutlass13device_kernelIN5flash11enable_sm90INS1_16FlashAttnBwdSm90INS1_25CollectiveMainloopBwdSm90ILi2ELi2ELi2EN4cute5tupleIJNS5_1CILi1EEES8_S8_EEENS6_IJNS7_ILi64EEENS7_ILi128EEENS7_ILi96EEEEEENS_6half_tEfNS_4arch4Sm90ELb0ELb1ELb1ELb0ELb0ELb1ELb0ELb0ELi2ELi1ELi2ELi1ELb1EEENS1_24CollectiveEpilogueBwdGQAISD_fSG_Li256ELb0ELb0EEENS1_19SingleTileSchedulerILb0ELb0ELb0ELi128EEEEEEEEEvNT_6ParamsE,@function
        .size           _ZN7cutlass13device_kernelIN5flash11enable_sm90INS1_16FlashAttnBwdSm90INS1_25CollectiveMainloopBwdSm90ILi2ELi2ELi2EN4cute5tupleIJNS5_1CILi1EEES8_S8_EEENS6_IJNS7_ILi64EEENS7_ILi128EEENS7_ILi96EEEEEENS_6half_tEfNS_4arch4Sm90ELb0ELb1ELb1ELb0ELb0ELb1ELb0ELb0ELi2ELi1ELi2ELi1ELb1EEENS1_24CollectiveEpilogueBwdGQAISD_fSG_Li256ELb0ELb0EEENS1_19SingleTileSchedulerILb0ELb0ELb0ELi128EEEEEEEEEvNT_6ParamsE,(.L_x_3305 - _ZN7cutlass13device_kernelIN5flash11enable_sm90INS1_16FlashAttnBwdSm90INS1_25CollectiveMainloopBwdSm90ILi2ELi2ELi2EN4cute5tupleIJNS5_1CILi1EEES8_S8_EEENS6_IJNS7_ILi64EEENS7_ILi128EEENS7_ILi96EEEEEENS_6half_tEfNS_4arch4Sm90ELb0ELb1ELb1ELb0ELb0ELb1ELb0ELb0ELi2ELi1ELi2ELi1ELb1EEENS1_24CollectiveEpilogueBwdGQAISD_fSG_Li256ELb0ELb0EEENS1_19SingleTileSchedulerILb0ELb0ELb0ELi128EEEEEEEEEvNT_6ParamsE)
        .other          _ZN7cutlass13device_kernelIN5flash11enable_sm90INS1_16FlashAttnBwdSm90INS1_25CollectiveMainloopBwdSm90ILi2ELi2ELi2EN4cute5tupleIJNS5_1CILi1EEES8_S8_EEENS6_IJNS7_ILi64EEENS7_ILi128EEENS7_ILi96EEEEEENS_6half_tEfNS_4arch4Sm90ELb0ELb1ELb1ELb0ELb0ELb1ELb0ELb0ELi2ELi1ELi2ELi1ELb1EEENS1_24CollectiveEpilogueBwdGQAISD_fSG_Li256ELb0ELb0EEENS1_19SingleTileSchedulerILb0ELb0ELb0ELi128EEEEEEEEEvNT_6ParamsE,@"STO_CUDA_ENTRY STV_DEFAULT"
_ZN7cutlass13device_kernelIN5flash11enable_sm90INS1_16FlashAttnBwdSm90INS1_25CollectiveMainloopBwdSm90ILi2ELi2ELi2EN4cute5tupleIJNS5_1CILi1EEES8_S8_EEENS6_IJNS7_ILi64EEENS7_ILi128EEENS7_ILi96EEEEEENS_6half_tEfNS_4arch4Sm90ELb0ELb1ELb1ELb0ELb0ELb1ELb0ELb0ELi2ELi1ELi2ELi1ELb1EEENS1_24CollectiveEpilogueBwdGQAISD_fSG_Li256ELb0ELb0EEENS1_19SingleTileSchedulerILb0ELb0ELb0ELi128EEEEEEEEEvNT_6ParamsE:
        /* <DEDUP_REMOVED lines=24> */
.L_x_1283:
[----:B------:R-:W-:Y:S05]  /*0180*/  BSYNC B0 ;  /* 0x0000000000007941 */ /* 0x000fea0003800000 */
.L_x_1282:
        /* <DEDUP_REMOVED lines=37> */
.L_x_1284:
        /* <DEDUP_REMOVED lines=22> */
.L_x_1285:
[----:B------:R-:W-:Y:S01]  /*0540*/  PLOP3.LUT P0, PT, PT, PT, UP0, 0x80, 0x0 ;  /* 0x000000000000781c */ /* 0x000fe20003f0f008 */
[----:B------:R-:W-:Y:S01]  /*0550*/  NOP ;  /* 0x0000000000007918 */ /* 0x000fe20000000000 */
[----:B------:R-:W-:Y:S01]  /*0560*/  BSSY B6, `(.L_x_1286) ;  /* 0x000084e000067945 */ /* 0x000fe20003800000 */
[----:B-12-4-:R-:W-:Y:S10]  /*0570*/  BAR.SYNC.DEFER_BLOCKING 0x0 ;  /* 0x0000000000007b1d */ /* 0x016ff40000010000 */
[----:B------:R-:W-:Y:S05]  /*0580*/  @!P0 BRA `(.L_x_1287) ;  /* 0x0000005000608947 */ /* 0x000fea0003800000 */
.L_x_1288:
        /* <DEDUP_REMOVED lines=13> */
[----:B----4-:R-:W-:Y:S05]  /*0660*/  @!P0 BRA `(.L_x_1289) ;  /* 0x0000008000f48947 */ /* 0x010fea0003800000 */
        /* <DEDUP_REMOVED lines=73> */
.L_x_1290:
        /* <DEDUP_REMOVED lines=28> */
.L_x_1293:
        /* <DEDUP_REMOVED lines=15> */
.L_x_1292:
        /* <DEDUP_REMOVED lines=22> */
.L_x_1295:
        /* <DEDUP_REMOVED lines=15> */
.L_x_1294:
[----:B------:R-:W-:Y:S01]  /*1000*/  SHF.R.S32.HI R19, RZ, 0x1f, R18 ;  /* 0x0000001fff137819 */ /* 0x000fe20000011412 */
[----:B------:R-:W-:-:S03]  /*1010*/  UMOV UR4, 0xffffffff ;  /* 0xffffffff00047882 */ /* 0x000fc60000000000 */
[----:B------:R-:W-:-:S04]  /*1020*/  LEA.HI R0, R19, R18, RZ, 0x7 ;  /* 0x0000001213007211 */ /* 0x000fc800078f38ff */
[----:B------:R-:W-:Y:S01]  /*1030*/  SHF.R.S32.HI R17, RZ, 0x7, R0 ;  /* 0x00000007ff117819 */ /* 0x000fe20000011400 */
[----:B------:R-:W-:Y:S06]  /*1040*/  BRA.DIV UR4, `(.L_x_1296) ;  /* 0x0000007a04847947 */ /* 0x000fec000b800000 */
[----:B------:R1:W2:Y:S02]  /*1050*/  SHFL.IDX PT, R14, R17, RZ, 0x1f ;  /* 0x00001fff110e7589 */ /* 0x0002a400000e0000 */
.L_x_1368:
        /* <DEDUP_REMOVED lines=15> */
.L_x_1297:
        /* <DEDUP_REMOVED lines=19> */
.L_x_1299:
        /* <DEDUP_REMOVED lines=127> */
.L_x_1310:
[----:B------:R-:W-:-:S06]  /*1a70*/  UISETP.NE.AND UP0, UPT, UR16, 0x3, UPT ;  /* 0x000000031000788c */ /* 0x000fcc000bf05270 */
[----:B------:R-:W-:-:S13]  /*1a80*/  PLOP3.LUT P6, PT, PT, PT, UP0, 0x80, 0x0 ;  /* 0x000000000000781c */ /* 0x000fda0003fcf008 */
[----:B-1----:R-:W-:Y:S05]  /*1a90*/  @!P6 BRA `(.L_x_1300) ;  /* 0x000000000004e947 */ /* 0x002fea0003800000 */
[----:B------:R-:W-:Y:S01]  /*1aa0*/  BPT.TRAP 0x1 ;  /* 0x000000040000795c */ /* 0x000fe20000300000 */
.L_x_1300:
[----:B------:R-:W-:Y:S01]  /*1ab0*/  R2UR UR6, R237 ;  /* 0x00000000ed0672ca */ /* 0x000fe200000e0000 */
[----:B------:R-:W-:-:S05]  /*1ac0*/  IMAD.U32 R120, RZ, RZ, UR4 ;  /* 0x00000004ff787e24 */ /* 0x000fca000f8e00ff */
[----:B------:R-:W-:-:S07]  /*1ad0*/  SHF.L.U32 R120, R120, 0x1f, RZ ;  /* 0x0000001f78787819 */ /* 0x000fce00000006ff */
[----:B------:R-:W-:-:S09]  /*1ae0*/  ULEA UR6, UR5, UR6, 0x3 ;  /* 0x0000000605067291 */ /* 0x000fd2000f8e183f */
[----:B------:R1:W2:Y:S01]  /*1af0*/  SYNCS.PHASECHK.TRANS64.TRYWAIT P0, [UR6+0x26810], R120 ;  /* 0x02681078ff0075a7 */ /* 0x0002a20008000146 */
[----:B------:R-:W-:Y:S05]  /*1b00*/  @!P6 BRA `(.L_x_1301) ;  /* 0x000000000004e947 */ /* 0x000fea0003800000 */
[----:B------:R-:W-:Y:S01]  /*1b10*/  BPT.TRAP 0x1 ;  /* 0x000000040000795c */ /* 0x000fe20000300000 */
.L_x_1301:
[----:B--2---:R-:W-:Y:S05]  /*1b20*/  @P0 BRA `(.L_x_1302) ;  /* 0x0000000000080947 */ /* 0x004fea0003800000 */
[----:B------:R-:W2:Y:S02]  /*1b30*/  SYNCS.PHASECHK.TRANS64.TRYWAIT P0, [UR6+0x26810], R120 ;  /* 0x02681078ff0075a7 */ /* 0x000ea40008000146 */
[----:B--2---:R-:W-:Y:S05]  /*1b40*/  @!P0 BRA `(.L_x_1303) ;  /* 0x0000006c00f88947 */ /* 0x004fea0003800000 */
.L_x_1302:
        /* <DEDUP_REMOVED lines=66> */
.L_x_1304:
[----:B------:R1:W1:Y:S01]  /*1f70*/  SYNCS.PHASECHK.TRANS64.TRYWAIT P0, [UR6+0x26830], R120 ;  /* 0x02683078ff0075a7 */ /* 0x0002620008000146 */
[----:B------:R-:W-:Y:S05]  /*1f80*/  @!P6 BRA `(.L_x_1305) ;  /* 0x000000000004e947 */ /* 0x000fea0003800000 */
[----:B------:R-:W-:Y:S01]  /*1f90*/  BPT.TRAP 0x1 ;  /* 0x000000040000795c */ /* 0x000fe20000300000 */
.L_x_1305:
        /* <DEDUP_REMOVED lines=50> */
.L_x_1306:
        /* <DEDUP_REMOVED lines=604> */
.L_x_1308:
        /* <DEDUP_REMOVED lines=46> */
.L_x_1309:
        /* <DEDUP_REMOVED lines=62> */
.L_x_1291:
[----:B------:R-:W-:Y:S05]  /*4f40*/  @P0 BRA `(.L_x_1289) ;  /* 0x0000003800bc0947 */ /* 0x000fea0003800000 */
[----:B-1----:R-:W1:Y:S01]  /*4f50*/  S2R R4, SR_TID.X ;  /* 0x0000000000047919 */ /* 0x002e620000002100 */
[----:B------:R-:W2:Y:S01]  /*4f60*/  S2UR UR5, SR_CTAID.Y ;  /* 0x00000000000579c3 */ /* 0x000ea20000002600 */
[----:B------:R-:W-:Y:S01]  /*4f70*/  ULDC UR4, c[0x0][0x850] ;  /* 0x0002140000047ab9 */ /* 0x000fe20000000800 */
[----:B------:R-:W-:Y:S01]  /*4f80*/  ULDC.64 UR12, c[0x0][0x818] ;  /* 0x00020600000c7ab9 */ /* 0x000fe20000000a00 */
[----:B------:R-:W-:Y:S01]  /*4f90*/  UISETP.NE.AND UP0, UPT, UR4, 0x1, UPT ;  /* 0x000000010400788c */ /* 0x000fe2000bf05270 */
[----:B------:R-:W-:Y:S01]  /*4fa0*/  BSSY B0, `(.L_x_1311) ;  /* 0x0000052000007945 */ /* 0x000fe20003800000 */
[----:B------:R-:W-:Y:S01]  /*4fb0*/  ULDC.64 UR14, c[0x0][0x820] ;  /* 0x00020800000e7ab9 */ /* 0x000fe20000000a00 */
[----:B------:R-:W-:Y:S01]  /*4fc0*/  UMOV UR4, 0x400 ;  /* 0x0000040000047882 */ /* 0x000fe20000000000 */
[----:B------:R-:W-:Y:S01]  /*4fd0*/  ULDC.64 UR16, c[0x0][0x848] ;  /* 0x0002120000107ab9 */ /* 0x000fe20000000a00 */
[----:B------:R-:W3:Y:S06]  /*4fe0*/  S2UR UR9, SR_CgaCtaId ;  /* 0x00000000000979c3 */ /* 0x000eec0000008800 */
[----:B------:R-:W-:-:S02]  /*4ff0*/  @UP0 ULDC UR6, c[0x0][0x854] ;  /* 0x0002150000060ab9 */ /* 0x000fc40000000800 */
[----:B------:R-:W4:Y:S01]  /*5000*/  S2UR UR8, SR_CTAID.X ;  /* 0x00000000000879c3 */ /* 0x000f220000002500 */
[----:B--2---:R-:W-:-:S07]  /*5010*/  UIMAD.WIDE.U32 UR6, UR5, UR6, URZ ;  /* 0x00000006050672a5 */ /* 0x004fce000f8e003f */
[----:B------:R-:W2:Y:S01]  /*5020*/  S2UR UR18, SR_CTAID.Z ;  /* 0x00000000001279c3 */ /* 0x000ea20000002700 */
[----:B-1----:R-:W-:Y:S01]  /*5030*/  VIADD R3, R4, 0xffffff80 ;  /* 0xffffff8004037836 */ /* 0x002fe20000000000 */
[----:B---3--:R-:W-:-:S03]  /*5040*/  ULEA UR4, UR9, UR4, 0x18 ;  /* 0x0000000409047291 */ /* 0x008fc6000f8ec03f */
[----:B------:R-:W-:Y:S01]  /*5050*/  @UP0 ULDC UR9, c[0x0][0x858] ;  /* 0x0002160000090ab9 */ /* 0x000fe20000000800 */
[----:B------:R-:W-:Y:S01]  /*5060*/  SHF.R.S32.HI R0, RZ, 0x1f, R3 ;  /* 0x0000001fff007819 */ /* 0x000fe20000011403 */
[----:B------:R-:W-:Y:S01]  /*5070*/  @UP0 USHF.R.U32.HI UR5, URZ, UR9, UR7 ;  /* 0x000000093f050299 */ /* 0x000fe20008011607 */
[----:B------:R-:W-:Y:S01]  /*5080*/  BAR.SYNC.DEFER_BLOCKING 0x1, 0x100 ;  /* 0x0044000000007b1d */ /* 0x000fe20000010000 */
[----:B------:R-:W-:Y:S01]  /*5090*/  ISETP.NE.AND P0, PT, R3, RZ, PT ;  /* 0x000000ff0300720c */ /* 0x000fe20003f05270 */
[----:B----4-:R-:W-:Y:S01]  /*50a0*/  UIMAD UR8, UR8, 0x3000, URZ ;  /* 0x00003000080878a4 */ /* 0x010fe2000f8e023f */
[----:B------:R-:W-:Y:S01]  /*50b0*/  LEA.HI R2, R0, R3, RZ, 0x7 ;  /* 0x0000000300027211 */ /* 0x000fe200078f38ff */
[----:B------:R-:W-:Y:S02]  /*50c0*/  USHF.R.S32.HI UR10, URZ, 0x1f, UR5 ;  /* 0x0000001f3f0a7899 */ /* 0x000fe40008011405 */
[----:B------:R-:W-:Y:S01]  /*50d0*/  USHF.R.S32.HI UR9, URZ, 0x1f, UR8 ;  /* 0x0000001f3f097899 */ /* 0x000fe20008011408 */
[----:B------:R-:W-:Y:S01]  /*50e0*/  LOP3.LUT R0, R2, 0x3fffff80, RZ, 0xc0, !PT ;  /* 0x3fffff8002007812 */ /* 0x000fe200078ec0ff */
[----:B------:R-:W-:Y:S01]  /*50f0*/  UIMAD UR11, UR10, UR12, URZ ;  /* 0x0000000c0a0b72a4 */ /* 0x000fe2000f8e023f */
[----:B------:R-:W-:Y:S01]  /*5100*/  SHF.R.S32.HI R5, RZ, 0x7, R2 ;  /* 0x00000007ff057819 */ /* 0x000fe20000011402 */
[----:B------:R-:W-:-:S02]  /*5110*/  UIMAD.WIDE.U32 UR6, UR5, UR12, UR8 ;  /* 0x0000000c050672a5 */ /* 0x000fc4000f8e0008 */
[----:B------:R-:W-:Y:S01]  /*5120*/  IMAD.IADD R0, R3, 0x1, -R0 ;  /* 0x0000000103007824 */ /* 0x000fe200078e0a00 */
[----:B------:R-:W-:-:S03]  /*5130*/  UIMAD UR11, UR5, UR13, UR11 ;  /* 0x0000000d050b72a4 */ /* 0x000fc6000f8e020b */
[----:B------:R-:W-:Y:S01]  /*5140*/  IMAD R0, R5, 0x600, R0 ;  /* 0x0000060005007824 */ /* 0x000fe200078e0200 */
[----:B------:R-:W-:Y:S01]  /*5150*/  ULDC.64 UR12, c[0x0][0x840] ;  /* 0x00021000000c7ab9 */ /* 0x000fe20000000a00 */
[----:B------:R-:W-:Y:S02]  /*5160*/  UIADD3 UR7, UR7, UR11, URZ ;  /* 0x0000000b07077290 */ /* 0x000fe4000fffe03f */
[----:B------:R-:W-:Y:S01]  /*5170*/  IMAD.SHL.U32 R0, R0, 0x4, RZ ;  /* 0x0000000400007824 */ /* 0x000fe200078e00ff */
[----:B------:R-:W-:Y:S02]  /*5180*/  UIMAD UR10, UR10, UR12, URZ ;  /* 0x0000000c0a0a72a4 */ /* 0x000fe4000f8e023f */
[----:B------:R-:W-:Y:S02]  /*5190*/  UIMAD.WIDE.U32 UR8, UR5, UR12, UR8 ;  /* 0x0000000c050872a5 */ /* 0x000fe4000f8e0008 */
[----:B------:R-:W-:Y:S01]  /*51a0*/  LEA R0, R0, UR4, 0x2 ;  /* 0x0000000400007c11 */ /* 0x000fe2000f8e10ff */
[----:B------:R-:W-:-:S02]  /*51b0*/  UIMAD UR12, UR5, UR13, UR10 ;  /* 0x0000000d050c72a4 */ /* 0x000fc4000f8e020a */
[----:B--2---:R-:W-:Y:S02]  /*51c0*/  USHF.R.S32.HI UR5, URZ, 0x1f, UR18 ;  /* 0x0000001f3f057899 */ /* 0x004fe40008011412 */
[----:B------:R1:W-:Y:S01]  /*51d0*/  STS.128 [R0], R24 ;  /* 0x0000001800007388 */ /* 0x0003e20000000c00 */
[----:B------:R-:W-:Y:S02]  /*51e0*/  UIADD3 UR9, UR9, UR12, URZ ;  /* 0x0000000c09097290 */ /* 0x000fe4000fffe03f */
[----:B------:R-:W-:Y:S01]  /*51f0*/  UIMAD UR10, UR5, UR14, URZ ;  /* 0x0000000e050a72a4 */ /* 0x000fe2000f8e023f */
[----:B------:R1:W-:Y:S01]  /*5200*/  STS.128 [R0+0x800], R28 ;  /* 0x0008001c00007388 */ /* 0x0003e20000000c00 */
[----:B------:R-:W-:Y:S02]  /*5210*/  UIMAD UR5, UR5, UR16, URZ ;  /* 0x00000010050572a4 */ /* 0x000fe4000f8e023f */
[----:B------:R-:W-:Y:S01]  /*5220*/  UIMAD UR10, UR18, UR15, UR10 ;  /* 0x0000000f120a72a4 */ /* 0x000fe2000f8e020a */
[----:B------:R1:W-:Y:S01]  /*5230*/  STS.128 [R0+0x1000], R32 ;  /* 0x0010002000007388 */ /* 0x0003e20000000c00 */
[----:B------:R-:W-:-:S02]  /*5240*/  UIMAD.WIDE.U32 UR6, UR18, UR14, UR6 ;  /* 0x0000000e120672a5 */ /* 0x000fc4000f8e0006 */
[----:B------:R-:W-:Y:S01]  /*5250*/  UIMAD UR5, UR18, UR17, UR5 ;  /* 0x00000011120572a4 */ /* 0x000fe2000f8e0205 */
[----:B------:R1:W-:Y:S01]  /*5260*/  STS.128 [R0+0x1800], R36 ;  /* 0x0018002400007388 */ /* 0x0003e20000000c00 */
[----:B------:R-:W-:Y:S01]  /*5270*/  UIMAD.WIDE.U32 UR8, UR18, UR16, UR8 ;  /* 0x00000010120872a5 */ /* 0x000fe2000f8e0008 */
[----:B------:R-:W-:Y:S02]  /*5280*/  ULDC.64 UR12, c[0x0][0x800] ;  /* 0x00020000000c7ab9 */ /* 0x000fe40000000a00 */
[----:B------:R1:W-:Y:S01]  /*5290*/  STS.128 [R0+0x2000], R40 ;  /* 0x0020002800007388 */ /* 0x0003e20000000c00 */
[----:B------:R-:W-:Y:S01]  /*52a0*/  ULDC.64 UR14, c[0x0][0x828] ;  /* 0x00020a00000e7ab9 */ /* 0x000fe20000000a00 */
[----:B------:R-:W-:Y:S02]  /*52b0*/  UIADD3 UR7, UR7, UR10, URZ ;  /* 0x0000000a07077290 */ /* 0x000fe4000fffe03f */
[----:B------:R1:W-:Y:S01]  /*52c0*/  STS.128 [R0+0x2800], R44 ;  /* 0x0028002c00007388 */ /* 0x0003e20000000c00 */
[----:B------:R-:W-:-:S02]  /*52d0*/  ULEA UR12, UP0, UR6, UR12, 0x2 ;  /* 0x0000000c060c7291 */ /* 0x000fc4000f80103f */
[----:B------:R-:W-:Y:S01]  /*52e0*/  UIADD3 UR5, UR9, UR5, URZ ;  /* 0x0000000509057290 */ /* 0x000fe2000fffe03f */
[----:B------:R1:W-:Y:S01]  /*52f0*/  STS.128 [R0+0x3000], R48 ;  /* 0x0030003000007388 */ /* 0x0003e20000000c00 */
[----:B------:R-:W-:Y:S02]  /*5300*/  ULEA UR14, UP1, UR8, UR14, 0x2 ;  /* 0x0000000e080e7291 */ /* 0x000fe4000f82103f */
[----:B------:R-:W-:Y:S01]  /*5310*/  ULEA.HI.X UR13, UR6, UR13, UR7, 0x2, UP0 ;  /* 0x0000000d060d7291 */ /* 0x000fe200080f1407 */
[----:B------:R1:W-:Y:S01]  /*5320*/  STS.128 [R0+0x3800], R52 ;  /* 0x0038003400007388 */ /* 0x0003e20000000c00 */
[----:B------:R-:W-:-:S03]  /*5330*/  ULEA.HI.X UR7, UR8, UR15, UR5, 0x2, UP1 ;  /* 0x0000000f08077291 */ /* 0x000fc600088f1405 */
        /* <DEDUP_REMOVED lines=10> */
[----:B--2---:R-:W-:Y:S06]  /*53e0*/  BAR.SYNC.DEFER_BLOCKING 0x1, 0x100 ;  /* 0x0044000000007b1d */ /* 0x004fec0000010000 */
[----:B------:R-:W-:Y:S05]  /*53f0*/  @P0 BRA `(.L_x_1312) ;  /* 0x0000000000300947 */ /* 0x000fea0003800000 */
[----:B------:R-:W-:Y:S01]  /*5400*/  PLOP3.LUT P0, PT, PT, PT, PT, 0x80, 0x0 ;  /* 0x000000000000781c */ /* 0x000fe20003f0f070 */
[----:B------:R-:W-:Y:S01]  /*5410*/  UMOV UR5, 0xc00 ;  /* 0x00000c0000057882 */ /* 0x000fe20000000000 */
[----:B------:R-:W-:Y:S01]  /*5420*/  UMOV UR8, 0x0 ;  /* 0x0000000000087882 */ /* 0x000fe20000000000 */
[----:B------:R-:W-:Y:S01]  /*5430*/  UMOV UR9, 0x14f00000 ;  /* 0x14f0000000097882 */ /* 0x000fe20000000000 */
[----:B------:R-:W-:-:S09]  /*5440*/  UMOV UR6, UR14 ;  /* 0x0000000e00067c82 */ /* 0x000fd20008000000 */
.L_x_1313:
[----:B------:R-:W-:Y:S01]  /*5450*/  @P0 ELECT P1, URZ, PT ;  /* 0x00000000003f082f */ /* 0x000fe20003820000 */
[----:B------:R2:W-:-:S12]  /*5460*/  UBLKRED.G.S.ADD.F32.RN [UR6], [UR4], UR5, desc[UR8] ;  /* 0x00000806040073bb */ /* 0x0005d800080a1405 */
[----:B------:R-:W-:Y:S02]  /*5470*/  @P1 PLOP3.LUT P0, PT, P1, PT, PT, 0x8, 0x0 ;  /* 0x000000000000181c */ /* 0x000fe40000f0e170 */
[----:B------:R-:W-:-:S11]  /*5480*/  PLOP3.LUT P1, PT, PT, PT, PT, 0x8, 0x0 ;  /* 0x000000000000781c */ /* 0x000fd60003f2e170 */
[----:B--2---:R-:W-:Y:S05]  /*5490*/  @P0 BRA.U.ANY `(.L_x_1313) ;  /* 0xfffffffd00ec0947 */ /* 0x004fea000393ffff */
[----:B------:R0:W-:Y:S01]  /*54a0*/  UTMACMDFLUSH ;  /* 0x00000000000079b7 */ /* 0x0001e20000000000 */
[----:B------:R-:W-:-:S04]  /*54b0*/  DEPBAR.LE SB0, 0x0 ;  /* 0x000080000000791a */ /* 0x000fc80000000000 */
.L_x_1312:
[----:B------:R-:W-:Y:S05]  /*54c0*/  BSYNC B0 ;  /* 0x0000000000007941 */ /* 0x000fea0003800000 */
.L_x_1311:
        /* <DEDUP_REMOVED lines=28> */
.L_x_1314:
[----:B------:R-:W-:Y:S01]  /*5690*/  @P0 ELECT P1, URZ, PT ;  /* 0x00000000003f082f */ /* 0x000fe20003820000 */
[----:B------:R2:W-:-:S12]  /*56a0*/  UBLKRED.G.S.ADD.F32.RN [UR6], [UR4], UR5, desc[UR8] ;  /* 0x00000806040073bb */ /* 0x0005d800080a1405 */
[----:B------:R-:W-:Y:S02]  /*56b0*/  @P1 PLOP3.LUT P0, PT, P1, PT, PT, 0x8, 0x0 ;  /* 0x000000000000181c */ /* 0x000fe40000f0e170 */
[----:B------:R-:W-:-:S11]  /*56c0*/  PLOP3.LUT P1, PT, PT, PT, PT, 0x8, 0x0 ;  /* 0x000000000000781c */ /* 0x000fd60003f2e170 */
[----:B--2---:R-:W-:Y:S05]  /*56d0*/  @P0 BRA.U.ANY `(.L_x_1314) ;  /* 0xfffffffd00ec0947 */ /* 0x004fea000393ffff */
[----:B------:R0:W-:Y:S01]  /*56e0*/  UTMACMDFLUSH ;  /* 0x00000000000079b7 */ /* 0x0001e20000000000 */
[----:B------:R-:W-:-:S04]  /*56f0*/  DEPBAR.LE SB0, 0x0 ;  /* 0x000080000000791a */ /* 0x000fc80000000000 */
[----:B------:R-:W-:Y:S05]  /*5700*/  BRA `(.L_x_1289) ;  /* 0x0000003000cc7947 */ /* 0x000fea0003800000 */
.L_x_1287:
        /* <DEDUP_REMOVED lines=40> */
.L_x_1316:
[----:B------:R-:W-:Y:S02]  /*5990*/  UISETP.GT.AND UP0, UPT, UR8, UR5, UPT ;  /* 0x000000050800728c */ /* 0x000fe4000bf04270 */
[----:B------:R-:W-:Y:S02]  /*59a0*/  USHF.R.S32.HI UR14, URZ, 0x1f, UR12 ;  /* 0x0000001f3f0e7899 */ /* 0x000fe4000801140c */
[----:B------:R-:W-:Y:S02]  /*59b0*/  USHF.R.S32.HI UR4, URZ, 0x1f, UR13 ;  /* 0x0000001f3f047899 */ /* 0x000fe4000801140d */
[----:B------:R-:W-:-:S13]  /*59c0*/  PLOP3.LUT P0, PT, PT, PT, UP0, 0x80, 0x0 ;  /* 0x000000000000781c */ /* 0x000fda0003f0f008 */
[----:B------:R-:W-:Y:S05]  /*59d0*/  @!P0 BRA `(.L_x_1289) ;  /* 0x0000003000188947 */ /* 0x000fea0003800000 */
[----:B------:R-:W-:Y:S01]  /*59e0*/  ULDC.64 UR10, c[0x0][0x2d8] ;  /* 0x0000b600000a7ab9 */ /* 0x000fe20000000a00 */
[----:B------:R-:W-:Y:S01]  /*59f0*/  ELECT P0, URZ, PT ;  /* 0x00000000003f782f */ /* 0x000fe20003800000 */
[----:B------:R-:W-:Y:S02]  /*5a00*/  UIMAD UR9, UR4, UR10, URZ ;  /* 0x0000000a040972a4 */ /* 0x000fe4000f8e023f */
[----:B------:R-:W-:Y:S02]  /*5a10*/  UIADD3 UR4, -UR5, UR8, URZ ;  /* 0x0000000805047290 */ /* 0x000fe4000fffe13f */
[----:B------:R-:W-:Y:S02]  /*5a20*/  UIMAD.WIDE.U32 UR6, UR13, UR10, URZ ;  /* 0x0000000a0d0672a5 */ /* 0x000fe4000f8e003f */
[----:B------:R-:W-:Y:S02]  /*5a30*/  ULOP3.LUT UR4, UR4, 0x1, URZ, 0xc0, !UPT ;  /* 0x0000000104047892 */ /* 0x000fe4000f8ec03f */
[----:B------:R-:W-:-:S02]  /*5a40*/  UIMAD UR9, UR13, UR11, UR9 ;  /* 0x0000000b0d0972a4 */ /* 0x000fc4000f8e0209 */
[----:B------:R-:W-:Y:S01]  /*5a50*/  UISETP.NE.U32.AND UP0, UPT, UR4, 0x1, UPT ;  /* 0x000000010400788c */ /* 0x000fe2000bf05070 */
[----:B------:R-:W-:Y:S01]  /*5a60*/  ULDC.64 UR10, c[0x0][0x2e0] ;  /* 0x0000b800000a7ab9 */ /* 0x000fe20000000a00 */
[----:B------:R-:W-:Y:S02]  /*5a70*/  UIADD3 UR7, UR7, UR9, URZ ;  /* 0x0000000907077290 */ /* 0x000fe4000fffe03f */
[----:B------:R-:W-:Y:S02]  /*5a80*/  UIMAD UR9, UR14, UR10, URZ ;  /* 0x0000000a0e0972a4 */ /* 0x000fe4000f8e023f */
[----:B------:R-:W-:Y:S01]  /*5a90*/  PLOP3.LUT P1, PT, PT, PT, UP0, 0x80, 0x0 ;  /* 0x000000000000781c */ /* 0x000fe20003f2f008 */
[----:B------:R-:W-:Y:S02]  /*5aa0*/  UIMAD.WIDE.U32 UR6, UR12, UR10, UR6 ;  /* 0x0000000a0c0672a5 */ /* 0x000fe4000f8e0006 */
[----:B------:R-:W-:-:S04]  /*5ab0*/  UIMAD UR9, UR12, UR11, UR9 ;  /* 0x0000000b0c0972a4 */ /* 0x000fc8000f8e0209 */
[----:B------:R-:W-:-:S06]  /*5ac0*/  UIADD3 UR9, UR7, UR9, URZ ;  /* 0x0000000907097290 */ /* 0x000fcc000fffe03f */
[----:B------:R-:W-:Y:S06]  /*5ad0*/  @P1 BRA `(.L_x_1317) ;  /* 0x0000000000bc1947 */ /* 0x000fec0003800000 */
        /* <DEDUP_REMOVED lines=18> */
.L_x_1319:
[----:B------:R-:W-:Y:S05]  /*5c00*/  BSYNC B0 ;  /* 0x0000000000007941 */ /* 0x000fea0003800000 */
.L_x_1318:
        /* <DEDUP_REMOVED lines=19> */
.L_x_1321:
[----:B------:R-:W-:Y:S05]  /*5d40*/  BSYNC B0 ;  /* 0x0000000000007941 */ /* 0x000fea0003800000 */
.L_x_1320:
[----:B------:R-:W-:Y:S06]  /*5d50*/  BAR.ARV 0xa, 0xa0 ;  /* 0x0282800000007b1d */ /* 0x000fec0000002000 */
[----:B------:R-:W-:Y:S04]  /*5d60*/  BSSY B0, `(.L_x_1322) ;  /* 0x0000003000007945 */ /* 0x000fe80003800000 */
[----:B------:R-:W-:Y:S05]  /*5d70*/  @!P0 BRA `(.L_x_1323) ;  /* 0x0000000000048947 */ /* 0x000fea0003800000 */
[----:B------:R-:W-:-:S04]  /*5d80*/  DEPBAR.LE SB0, 0x0 ;  /* 0x000080000000791a */ /* 0x000fc80000000000 */
.L_x_1323:
[----:B------:R-:W-:Y:S05]  /*5d90*/  BSYNC B0 ;  /* 0x0000000000007941 */ /* 0x000fea0003800000 */
.L_x_1322:
[----:B------:R-:W-:Y:S06]  /*5da0*/  BAR.ARV 0xb, 0xa0 ;  /* 0x02c2800000007b1d */ /* 0x000fec0000002000 */
[----:B------:R-:W-:Y:S01]  /*5db0*/  UIADD3 UR12, UR5, 0x1, URZ ;  /* 0x00000001050c7890 */ /* 0x000fe2000fffe03f */
[----:B------:R-:W-:Y:S11]  /*5dc0*/  BRA `(.L_x_1324) ;  /* 0x0000000000047947 */ /* 0x000ff60003800000 */
.L_x_1317:
[----:B------:R-:W-:-:S05]  /*5dd0*/  UMOV UR12, UR5 ;  /* 0x00000005000c7c82 */ /* 0x000fca0008000000 */
.L_x_1324:
        /* <DEDUP_REMOVED lines=17> */
.L_x_1337:
        /* <DEDUP_REMOVED lines=20> */
.L_x_1326:
[----:B------:R-:W-:Y:S05]  /*6030*/  BSYNC B0 ;  /* 0x0000000000007941 */ /* 0x000fea0003800000 */
.L_x_1325:
        /* <DEDUP_REMOVED lines=13> */
.L_x_1328:
[----:B------:R-:W-:Y:S05]  /*6110*/  BSYNC B0 ;  /* 0x0000000000007941 */ /* 0x000fea0003800000 */
.L_x_1327:
[----:B------:R-:W-:Y:S06]  /*6120*/  BAR.ARV 0xa, 0xa0 ;  /* 0x0282800000007b1d */ /* 0x000fec0000002000 */
[----:B------:R-:W-:Y:S04]  /*6130*/  BSSY B0, `(.L_x_1329) ;  /* 0x0000003000007945 */ /* 0x000fe80003800000 */
[----:B------:R-:W-:Y:S05]  /*6140*/  @!P0 BRA `(.L_x_1330) ;  /* 0x0000000000048947 */ /* 0x000fea0003800000 */
[----:B------:R-:W-:-:S04]  /*6150*/  DEPBAR.LE SB0, 0x0 ;  /* 0x000080000000791a */ /* 0x000fc80000000000 */
.L_x_1330:
[----:B------:R-:W-:Y:S05]  /*6160*/  BSYNC B0 ;  /* 0x0000000000007941 */ /* 0x000fea0003800000 */
.L_x_1329:
        /* <DEDUP_REMOVED lines=13> */
.L_x_1332:
[----:B------:R-:W-:Y:S05]  /*6240*/  BSYNC B0 ;  /* 0x0000000000007941 */ /* 0x000fea0003800000 */
.L_x_1331:
        /* <DEDUP_REMOVED lines=13> */
.L_x_1334:
[----:B------:R-:W-:Y:S05]  /*6320*/  BSYNC B0 ;  /* 0x0000000000007941 */ /* 0x000fea0003800000 */
.L_x_1333:
[----:B------:R-:W-:Y:S01]  /*6330*/  UIADD3 UR12, UR12, 0x2, URZ ;  /* 0x000000020c0c7890 */ /* 0x000fe2000fffe03f */
[----:B------:R-:W-:Y:S06]  /*6340*/  BAR.ARV 0xa, 0xa0 ;  /* 0x0282800000007b1d */ /* 0x000fec0000002000 */
[----:B------:R-:W-:Y:S01]  /*6350*/  UISETP.GE.AND UP0, UPT, UR12, UR8, UPT ;  /* 0x000000080c00728c */ /* 0x000fe2000bf06270 */
[----:B------:R-:W-:Y:S04]  /*6360*/  BSSY B0, `(.L_x_1335) ;  /* 0x0000003000007945 */ /* 0x000fe80003800000 */
[----:B------:R-:W-:Y:S06]  /*6370*/  @!P0 BRA `(.L_x_1336) ;  /* 0x0000000000048947 */ /* 0x000fec0003800000 */
[----:B------:R-:W-:-:S04]  /*6380*/  DEPBAR.LE SB0, 0x0 ;  /* 0x000080000000791a */ /* 0x000fc80000000000 */
.L_x_1336:
[----:B------:R-:W-:Y:S05]  /*6390*/  BSYNC B0 ;  /* 0x0000000000007941 */ /* 0x000fea0003800000 */
.L_x_1335:
[----:B------:R-:W-:Y:S06]  /*63a0*/  BAR.ARV 0xb, 0xa0 ;  /* 0x02c2800000007b1d */ /* 0x000fec0000002000 */
[----:B------:R-:W-:Y:S01]  /*63b0*/  PLOP3.LUT P1, PT, PT, PT, UP0, 0x80, 0x0 ;  /* 0x000000000000781c */ /* 0x000fe20003f2f008 */
[----:B------:R-:W-:Y:S02]  /*63c0*/  UIADD3 UR20, UR20, 0x3000, URZ ;  /* 0x0000300014147890 */ /* 0x000fe4000fffe03f */
[----:B------:R-:W-:-:S10]  /*63d0*/  UIADD3 UR4, UR4, 0x3000, URZ ;  /* 0x0000300004047890 */ /* 0x000fd4000fffe03f */
[----:B------:R-:W-:Y:S05]  /*63e0*/  @!P1 BRA `(.L_x_1337) ;  /* 0xfffffff800c09947 */ /* 0x000fea000383ffff */
[----:B------:R-:W-:Y:S05]  /*63f0*/  BRA `(.L_x_1289) ;  /* 0x0000002400907947 */ /* 0x000fea0003800000 */
.L_x_1315:
        /* <DEDUP_REMOVED lines=33> */
.L_x_1339:
        /* <DEDUP_REMOVED lines=43> */
.L_x_1369:
        /* <DEDUP_REMOVED lines=15> */
.L_x_1342:
        /* <DEDUP_REMOVED lines=63> */
[----:B------:R-:W-:Y:S01]  /*6da0*/  UIADD3 UR56, UR8, 0x3000, URZ ;  /* 0x0000300008387890 */ /* 0x000fe2000fffe03f */
[----:B------:R-:W-:Y:S01]  /*6db0*/  UMOV UR58, 0x30 ;  /* 0x00000030003a7882 */ /* 0x000fe20000000000 */
[----:B------:R-:W-:-:S02]  /*6dc0*/  UMOV UR59, UR11 ;  /* 0x0000000b003b7c82 */ /* 0x000fc40008000000 */
[----:B------:R1:W-:Y:S01]  /*6dd0*/  STL [R1], R6 ;  /* 0x0000000601007387 */ /* 0x0003e20000100800 */
[----:B------:R-:W-:Y:S01]  /*6de0*/  ISETP.GE.AND P1, PT, R4, R6, PT ;  /* 0x000000060400720c */ /* 0x000fe20003f26270 */
[----:B------:R-:W-:Y:S01]  /*6df0*/  UMOV UR60, UR12 ;  /* 0x0000000c003c7c82 */ /* 0x000fe20008000000 */
[----:B------:R-:W-:Y:S01]  /*6e00*/  UMOV UR61, UR21 ;  /* 0x00000015003d7c82 */ /* 0x000fe20008000000 */
[----:B------:R-:W-:Y:S01]  /*6e10*/  UTMALDG.4D [UR16], [UR48], desc[UR50] ;  /* 0x00003210300075b4 */ /* 0x000fe20008019000 */
[----:B------:R-:W-:Y:S01]  /*6e20*/  UMOV UR57, UR9 ;  /* 0x0000000900397c82 */ /* 0x000fe20008000000 */
        /* <DEDUP_REMOVED lines=11> */
[----:B------:R-:W-:Y:S01]  /*6ee0*/  UIADD3 UR32, UR8, 0x2000, URZ ;  /* 0x0000200008207890 */ /* 0x000fe2000fffe03f */
[----:B------:R-:W-:Y:S01]  /*6ef0*/  UMOV UR25, UR9 ;  /* 0x0000000900197c82 */ /* 0x000fe20008000000 */
[----:B------:R-:W-:Y:S01]  /*6f00*/  UMOV UR34, 0x20 ;  /* 0x0000002000227882 */ /* 0x000fe20000000000 */
[----:B------:R-:W-:Y:S01]  /*6f10*/  UMOV UR35, UR11 ;  /* 0x0000000b00237c82 */ /* 0x000fe20008000000 */
[----:B------:R-:W-:Y:S01]  /*6f20*/  UMOV UR36, UR12 ;  /* 0x0000000c00247c82 */ /* 0x000fe20008000000 */
[----:B------:R-:W-:Y:S01]  /*6f30*/  UMOV UR33, UR9 ;  /* 0x0000000900217c82 */ /* 0x000fe20008000000 */
[----:B------:R-:W-:Y:S01]  /*6f40*/  UIADD3 UR48, UR8, 0x4000, URZ ;  /* 0x0000400008307890 */ /* 0x000fe2000fffe03f */
[----:B------:R2:W-:Y:S01]  /*6f50*/  UTMALDG.4D [UR24], [UR46], desc[UR54] ;  /* 0x000036182e0075b4 */ /* 0x0005e20008019000 */
[----:B------:R-:W-:Y:S01]  /*6f60*/  UMOV UR50, 0x40 ;  /* 0x0000004000327882 */ /* 0x000fe20000000000 */
[----:B------:R-:W-:Y:S01]  /*6f70*/  UMOV UR51, UR11 ;  /* 0x0000000b00337c82 */ /* 0x000fe20008000000 */
[----:B------:R-:W-:Y:S01]  /*6f80*/  UMOV UR52, UR12 ;  /* 0x0000000c00347c82 */ /* 0x000fe20008000000 */
[----:B------:R-:W-:Y:S01]  /*6f90*/  UMOV UR53, UR21 ;  /* 0x0000001500357c82 */ /* 0x000fe20008000000 */
[----:B------:R-:W-:Y:S01]  /*6fa0*/  UMOV UR49, UR9 ;  /* 0x0000000900317c82 */ /* 0x000fe20008000000 */
[----:B------:R3:W-:Y:S01]  /*6fb0*/  UTMALDG.4D [UR32], [UR46], desc[UR54] ;  /* 0x000036202e0075b4 */ /* 0x0007e20008019000 */
[----:B----4-:R-:W-:Y:S01]  /*6fc0*/  UMOV UR10, 0x40 ;  /* 0x00000040000a7882 */ /* 0x010fe20000000000 */
[----:B------:R1:W-:Y:S01]  /*6fd0*/  UTMALDG.4D [UR56], [UR46], desc[UR54] ;  /* 0x000036382e0075b4 */ /* 0x0003e20008019000 */
[----:B------:R1:W-:Y:S01]  /*6fe0*/  UTMALDG.4D [UR48], [UR46], desc[UR54] ;  /* 0x000036302e0075b4 */ /* 0x0003e20008019000 */
[----:B--2---:R-:W-:Y:S01]  /*6ff0*/  UIADD3 UR24, UR8, 0x6000, URZ ;  /* 0x0000600008187890 */ /* 0x004fe2000fffe03f */
[----:B------:R-:W-:Y:S01]  /*7000*/  UMOV UR26, UR18 ;  /* 0x00000012001a7c82 */ /* 0x000fe20008000000 */
[----:B------:R1:W-:Y:S01]  /*7010*/  UTMALDG.4D [UR40], [UR46], desc[UR54] ;  /* 0x000036282e0075b4 */ /* 0x0003e20008019000 */
[----:B---3--:R-:W-:-:S02]  /*7020*/  UIADD3 UR32, UR8, 0x8000, URZ ;  /* 0x0000800008207890 */ /* 0x008fc4000fffe03f */
[----:B------:R-:W-:-:S04]  /*7030*/  UIADD3 UR8, UR8, 0xa000, URZ ;  /* 0x0000a00008087890 */ /* 0x000fc8000fffe03f */
[----:B------:R1:W-:Y:S03]  /*7040*/  UTMALDG.4D [UR24], [UR30], desc[UR54] ;  /* 0x000036181e0075b4 */ /* 0x0003e60008019000 */
        /* <DEDUP_REMOVED lines=21> */
.L_x_1353:
[----:B--234-:R-:W-:-:S04]  /*71a0*/  SHF.L.U32 R21, R11, 0x1f, RZ ;  /* 0x0000001f0b157819 */ /* 0x01cfc800000006ff */
[----:B------:R-:W1:Y:S02]  /*71b0*/  SYNCS.PHASECHK.TRANS64.TRYWAIT P1, [R16+URZ+0x26840], R21 ;  /* 0x02684015100075a7 */ /* 0x000e64000802017f */
[----:B-1----:R-:W-:Y:S05]  /*71c0*/  @!P1 BRA `(.L_x_1345) ;  /* 0x00000018009c9947 */ /* 0x002fea0003800000 */
.L_x_1370:
[----:B------:R-:W-:Y:S05]  /*71d0*/  @P0 BRA `(.L_x_1346) ;  /* 0x0000000000140947 */ /* 0x000fea0003800000 */
[----:B------:R-:W-:Y:S01]  /*71e0*/  ISETP.NE.AND P1, PT, R6, RZ, PT ;  /* 0x000000ff0600720c */ /* 0x000fe20003f25270 */
[----:B------:R-:W-:-:S04]  /*71f0*/  IMAD.MOV.U32 R3, RZ, RZ, 0x3100 ;  /* 0x00003100ff037424 */ /* 0x000fc800078e00ff */
[----:B------:R3:W-:Y:S08]  /*7200*/  SYNCS.ARRIVE.TRANS64 RZ, [R16+URZ+0x26830], R3 ;  /* 0x0268300310ff79a7 */ /* 0x0007f0000800003f */
[----:B------:R-:W-:Y:S05]  /*7210*/  @!P1 BRA `(.L_x_1346) ;  /* 0x0000000000049947 */ /* 0x000fea0003800000 */
[----:B------:R-:W-:Y:S01]  /*7220*/  BPT.TRAP 0x1 ;  /* 0x000000040000795c */ /* 0x000fe20000300000 */
.L_x_1346:
        /* <DEDUP_REMOVED lines=43> */
.L_x_1371:
[----:B------:R-:W-:Y:S05]  /*74e0*/  @P0 BRA `(.L_x_1348) ;  /* 0x0000000000140947 */ /* 0x000fea0003800000 */
[----:B------:R-:W-:Y:S01]  /*74f0*/  ISETP.NE.AND P1, PT, R6, RZ, PT ;  /* 0x000000ff0600720c */ /* 0x000fe20003f25270 */
[----:B------:R-:W-:-:S04]  /*7500*/  IMAD.MOV.U32 R2, RZ, RZ, 0x3100 ;  /* 0x00003100ff027424 */ /* 0x000fc800078e00ff */
[----:B------:R3:W-:Y:S08]  /*7510*/  SYNCS.ARRIVE.TRANS64 RZ, [R16+URZ+0x26818], R2 ;  /* 0x0268180210ff79a7 */ /* 0x0007f0000800003f */
[----:B------:R-:W-:Y:S05]  /*7520*/  @!P1 BRA `(.L_x_1348) ;  /* 0x0000000000049947 */ /* 0x000fea0003800000 */
[----:B------:R-:W-:Y:S01]  /*7530*/  BPT.TRAP 0x1 ;  /* 0x000000040000795c */ /* 0x000fe20000300000 */
.L_x_1348:
        /* <DEDUP_REMOVED lines=43> */
.L_x_1372:
[----:B------:R-:W-:Y:S05]  /*77f0*/  @P0 BRA `(.L_x_1350) ;  /* 0x0000000000140947 */ /* 0x000fea0003800000 */
[----:B------:R-:W-:Y:S01]  /*7800*/  ISETP.NE.AND P1, PT, R6, RZ, PT ;  /* 0x000000ff0600720c */ /* 0x000fe20003f25270 */
[----:B-123--:R-:W-:-:S04]  /*7810*/  IMAD.MOV.U32 R21, RZ, RZ, 0x3100 ;  /* 0x00003100ff157424 */ /* 0x00efc800078e00ff */
[----:B------:R4:W-:Y:S08]  /*7820*/  SYNCS.ARRIVE.TRANS64 RZ, [R16+URZ+0x26838], R21 ;  /* 0x0268381510ff79a7 */ /* 0x0009f0000800003f */
[----:B------:R-:W-:Y:S05]  /*7830*/  @!P1 BRA `(.L_x_1350) ;  /* 0x0000000000049947 */ /* 0x000fea0003800000 */
[----:B------:R-:W-:Y:S01]  /*7840*/  BPT.TRAP 0x1 ;  /* 0x000000040000795c */ /* 0x000fe20000300000 */
.L_x_1350:
        /* <DEDUP_REMOVED lines=38> */
.L_x_1374:
[----:B------:R-:W-:Y:S05]  /*7ab0*/  @P0 BRA `(.L_x_1352) ;  /* 0x0000000000140947 */ /* 0x000fea0003800000 */
[----:B------:R-:W-:Y:S01]  /*7ac0*/  ISETP.NE.AND P1, PT, R6, RZ, PT ;  /* 0x000000ff0600720c */ /* 0x000fe20003f25270 */
[----:B------:R-:W-:-:S04]  /*7ad0*/  IMAD.MOV.U32 R5, RZ, RZ, 0x3100 ;  /* 0x00003100ff057424 */ /* 0x000fc800078e00ff */
[----:B------:R1:W-:Y:S08]  /*7ae0*/  SYNCS.ARRIVE.TRANS64 RZ, [R16+URZ+0x26810], R5 ;  /* 0x0268100510ff79a7 */ /* 0x0003f0000800003f */
[----:B------:R-:W-:Y:S05]  /*7af0*/  @!P1 BRA `(.L_x_1352) ;  /* 0x0000000000049947 */ /* 0x000fea0003800000 */
[----:B------:R-:W-:Y:S01]  /*7b00*/  BPT.TRAP 0x1 ;  /* 0x000000040000795c */ /* 0x000fe20000300000 */
.L_x_1352:
        /* <DEDUP_REMOVED lines=44> */
.L_x_1344:
[----:B------:R-:W3:Y:S02]  /*7dd0*/  LDL.LU R4, [R1+0x4] ;  /* 0x0000040001047983 */ /* 0x000ee40000300800 */
[----:B---3--:R-:W-:Y:S02]  /*7de0*/  ISETP.NE.AND P1, PT, R4, RZ, PT ;  /* 0x000000ff0400720c */ /* 0x008fe40003f25270 */
[----:B------:R1:W5:Y:S11]  /*7df0*/  LDL R4, [R1] ;  /* 0x0000000001047983 */ /* 0x0003760000100800 */
[----:B-1----:R-:W-:Y:S05]  /*7e00*/  @!P1 BRA `(.L_x_1343) ;  /* 0x0000000400809947 */ /* 0x002fea0003800000 */
[----:B------:R-:W-:-:S04]  /*7e10*/  SHF.L.U32 R13, R11, 0x1f, RZ ;  /* 0x0000001f0b0d7819 */ /* 0x000fc800000006ff */
[----:B------:R-:W1:Y:S02]  /*7e20*/  SYNCS.PHASECHK.TRANS64.TRYWAIT P1, [R16+URZ+0x26840], R13 ;  /* 0x0268400d100075a7 */ /* 0x000e64000802017f */
[----:B-1----:R-:W-:Y:S05]  /*7e30*/  @!P1 BRA `(.L_x_1354) ;  /* 0x0000000c00d49947 */ /* 0x002fea0003800000 */
.L_x_1375:
[----:B------:R-:W-:Y:S05]  /*7e40*/  @P0 BRA `(.L_x_1355) ;  /* 0x0000000000140947 */ /* 0x000fea0003800000 */
[----:B------:R-:W-:Y:S01]  /*7e50*/  ISETP.NE.AND P1, PT, R6, RZ, PT ;  /* 0x000000ff0600720c */ /* 0x000fe20003f25270 */
[----:B--2---:R-:W-:-:S04]  /*7e60*/  IMAD.MOV.U32 R5, RZ, RZ, 0x3100 ;  /* 0x00003100ff057424 */ /* 0x004fc800078e00ff */
[----:B------:R3:W-:Y:S08]  /*7e70*/  SYNCS.ARRIVE.TRANS64 RZ, [R16+URZ+0x26830], R5 ;  /* 0x0268300510ff79a7 */ /* 0x0007f0000800003f */
[----:B------:R-:W-:Y:S05]  /*7e80*/  @!P1 BRA `(.L_x_1355) ;  /* 0x0000000000049947 */ /* 0x000fea0003800000 */
[----:B------:R-:W-:Y:S01]  /*7e90*/  BPT.TRAP 0x1 ;  /* 0x000000040000795c */ /* 0x000fe20000300000 */
.L_x_1355:
        /* <DEDUP_REMOVED lines=40> */
.L_x_1376:
[----:B------:R-:W-:Y:S05]  /*8120*/  @P0 BRA `(.L_x_1357) ;  /* 0x0000000000140947 */ /* 0x000fea0003800000 */
[----:B------:R-:W-:Y:S01]  /*8130*/  ISETP.NE.AND P0, PT, R6, RZ, PT ;  /* 0x000000ff0600720c */ /* 0x000fe20003f05270 */
[----:B------:R-:W-:-:S04]  /*8140*/  IMAD.MOV.U32 R5, RZ, RZ, 0x3100 ;  /* 0x00003100ff057424 */ /* 0x000fc800078e00ff */
[----:B------:R3:W-:Y:S08]  /*8150*/  SYNCS.ARRIVE.TRANS64 RZ, [R16+URZ+0x26818], R5 ;  /* 0x0268180510ff79a7 */ /* 0x0007f0000800003f */
[----:B------:R-:W-:Y:S05]  /*8160*/  @!P0 BRA `(.L_x_1357) ;  /* 0x0000000000048947 */ /* 0x000fea0003800000 */
[----:B------:R-:W-:Y:S01]  /*8170*/  BPT.TRAP 0x1 ;  /* 0x000000040000795c */ /* 0x000fe20000300000 */
.L_x_1357:
        /* <DEDUP_REMOVED lines=41> */
.L_x_1343:
[----:B------:R-:W3:Y:S01]  /*8410*/  S2R R0, SR_TID.X ;  /* 0x0000000000007919 */ /* 0x000ee20000002100 */
[----:B------:R-:W-:Y:S01]  /*8420*/  IMAD R3, R19, 0x8, R16 ;  /* 0x0000000813037824 */ /* 0x000fe200078e0210 */
[----:B---3--:R-:W-:Y:S02]  /*8430*/  LOP3.LUT R2, R0, 0x7f, RZ, 0xc0, !PT ;  /* 0x0000007f00027812 */ /* 0x008fe400078ec0ff */
[----:B------:R-:W-:Y:S02]  /*8440*/  SHF.L.U32 R0, R11, 0x1f, RZ ;  /* 0x0000001f0b007819 */ /* 0x000fe400000006ff */
[----:B------:R-:W-:Y:S02]  /*8450*/  ISETP.NE.AND P1, PT, R2, RZ, PT ;  /* 0x000000ff0200720c */ /* 0x000fe40003f25270 */
[----:B------:R-:W3:Y:S02]  /*8460*/  SYNCS.PHASECHK.TRANS64.TRYWAIT P0, [R3+URZ+0x26840], R0 ;  /* 0x02684000030075a7 */ /* 0x000ee4000800017f */
[----:B---3--:R-:W-:Y:S09]  /*8470*/  @!P0 BRA `(.L_x_1358) ;  /* 0x00000008006c8947 */ /* 0x008ff20003800000 */
.L_x_1377:
[----:B------:R-:W-:Y:S05]  /*8480*/  @P1 BRA `(.L_x_1359) ;  /* 0x0000000000181947 */ /* 0x000fea0003800000 */
[----:B------:R-:W1:Y:S01]  /*8490*/  S2R R2, SR_TID.X ;  /* 0x0000000000027919 */ /* 0x000e620000002100 */
[----:B---3--:R-:W-:-:S04]  /*84a0*/  IMAD.MOV.U32 R0, RZ, RZ, 0x3100 ;  /* 0x00003100ff007424 */ /* 0x008fc800078e00ff */
[----:B------:R3:W-:Y:S01]  /*84b0*/  SYNCS.ARRIVE.TRANS64 RZ, [R3+URZ+0x26830], R0 ;  /* 0x0268300003ff79a7 */ /* 0x0007e2000800003f */
[----:B-1----:R-:W-:-:S13]  /*84c0*/  LOP3.LUT P0, RZ, R2, 0x1f, RZ, 0xc0, !PT ;  /* 0x0000001f02ff7812 */ /* 0x002fda000780c0ff */
[----:B---3--:R-:W-:Y:S05]  /*84d0*/  @!P0 BRA `(.L_x_1359) ;  /* 0x0000000000048947 */ /* 0x008fea0003800000 */
[----:B------:R-:W-:Y:S01]  /*84e0*/  BPT.TRAP 0x1 ;  /* 0x000000040000795c */ /* 0x000fe20000300000 */
.L_x_1359:
        /* <DEDUP_REMOVED lines=47> */
.L_x_1340:
[----:B------:R-:W-:Y:S05]  /*87e0*/  BSYNC B0 ;  /* 0x0000000000007941 */ /* 0x000fea0003800000 */
.L_x_1338:
[----:B------:R-:W-:-:S03]  /*87f0*/  UMOV UR7, 0xffffffff ;  /* 0xffffffff00077882 */ /* 0x000fc60000000000 */
[----:B------:R-:W-:Y:S05]  /*8800*/  BRA.DIV UR7, `(.L_x_1360) ;  /* 0x00000006079c7947 */ /* 0x000fea000b800000 */
[----:B------:R-:W-:-:S13]  /*8810*/  ELECT P6, URZ, PT ;  /* 0x00000000003f782f */ /* 0x000fda00038c0000 */
.L_x_1380:
[----:B------:R-:W-:Y:S05]  /*8820*/  @!P6 BRA `(.L_x_1289) ;  /* 0x000000000084e947 */ /* 0x000fea0003800000 */
[----:B------:R-:W-:-:S06]  /*8830*/  ULOP3.LUT UR7, UR38, 0x2, URZ, 0xfc, !UPT ;  /* 0x0000000226077892 */ /* 0x000fcc000f8efc3f */
[----:B------:R-:W-:-:S05]  /*8840*/  IMAD.U32 R2, RZ, RZ, UR7 ;  /* 0x00000007ff027e24 */ /* 0x000fca000f8e00ff */
[----:B------:R-:W-:-:S13]  /*8850*/  ISETP.NE.AND P2, PT, R2, 0x3, PT ;  /* 0x000000030200780c */ /* 0x000fda0003f45270 */
[----:B------:R-:W-:Y:S05]  /*8860*/  @!P2 BRA `(.L_x_1361) ;  /* 0x000000000004a947 */ /* 0x000fea0003800000 */
[----:B------:R-:W-:Y:S01]  /*8870*/  BPT.TRAP 0x1 ;  /* 0x000000040000795c */ /* 0x000fe20000300000 */
.L_x_1361:
        /* <DEDUP_REMOVED lines=15> */
.L_x_1381:
[----:B------:R-:W2:Y:S02]  /*8970*/  SYNCS.PHASECHK.TRANS64.TRYWAIT P0, [R3+URZ], R2 ;  /* 0x00000002030075a7 */ /* 0x000ea4000800017f */
[----:B--2---:R-:W-:Y:S05]  /*8980*/  @!P0 BRA `(.L_x_1363) ;  /* 0x0000000400708947 */ /* 0x004fea0003800000 */
.L_x_1382:
[----:B------:R-:W-:Y:S05]  /*8990*/  @!P2 BRA `(.L_x_1364) ;  /* 0x000000000004a947 */ /* 0x000fea0003800000 */
[----:B------:R-:W-:Y:S01]  /*89a0*/  BPT.TRAP 0x1 ;  /* 0x000000040000795c */ /* 0x000fe20000300000 */
.L_x_1364:
[----:B--2---:R-:W-:-:S04]  /*89b0*/  VIADD R3, R7, 0x26840 ;  /* 0x0002684007037836 */ /* 0x004fc80000000000 */
[----:B------:R-:W-:-:S04]  /*89c0*/  IMAD R0, R0, 0x8, R3 ;  /* 0x0000000800007824 */ /* 0x000fc800078e0203 */
[----:B------:R-:W2:Y:S02]  /*89d0*/  SYNCS.PHASECHK.TRANS64.TRYWAIT P0, [R0+URZ], R5 ;  /* 0x00000005000075a7 */ /* 0x000ea4000800017f */
[----:B--2---:R-:W-:Y:S05]  /*89e0*/  @!P0 BRA `(.L_x_1365) ;  /* 0x00000004006c8947 */ /* 0x004fea0003800000 */
.L_x_1383:
[----:B------:R-:W-:-:S07]  /*89f0*/  IMAD R3, R4, 0x8, R3 ;  /* 0x0000000804037824 */ /* 0x000fce00078e0203 */
.L_x_1366:
[----:B---3--:R3:W4:Y:S02]  /*8a00*/  SYNCS.PHASECHK.TRANS64.TRYWAIT P0, [R3+URZ], R2 ;  /* 0x00000002030075a7 */ /* 0x008724000800017f */
[----:B----4-:R-:W-:Y:S05]  /*8a10*/  @!P0 NANOSLEEP.SYNCS 0x989680 ;  /* 0x009896800000895d */ /* 0x010fea0003900000 */
[----:B------:R-:W4:Y:S02]  /*8a20*/  @!P0 SYNCS.PHASECHK.TRANS64 P0, [R3+URZ], R2 ;  /* 0x00000002030085a7 */ /* 0x000f24000800007f */
[----:B----4-:R-:W-:Y:S05]  /*8a30*/  @!P0 BRA `(.L_x_1366) ;  /* 0xfffffffc00f08947 */ /* 0x010fea000383ffff */
.L_x_1289:
[----:B------:R-:W-:Y:S05]  /*8a40*/  BSYNC B6 ;  /* 0x0000000000067941 */ /* 0x000fea0003800000 */
.L_x_1286:
[----:B------:R-:W-:Y:S05]  /*8a50*/  EXIT ;  /* 0x000000000000794d */ /* 0x000fea0003800000 */
.L_x_1296:
[----:B------:R-:W-:Y:S02]  /*8a60*/  IMAD.MOV.U32 R13, RZ, RZ, R17 ;  /* 0x000000ffff0d7224 */ /* 0x000fe400078e0011 */
[----:B------:R-:W-:Y:S02]  /*8a70*/  IMAD.MOV.U32 R12, RZ, RZ, RZ ;  /* 0x000000ffff0c7224 */ /* 0x000fe400078e00ff */
[----:B------:R-:W-:Y:S02]  /*8a80*/  IMAD.MOV.U32 R11, RZ, RZ, 0x1f ;  /* 0x0000001fff0b7424 */ /* 0x000fe400078e00ff */
[----:B------:R-:W-:-:S07]  /*8a90*/  IMAD.MOV.U32 R15, RZ, RZ, -0x1 ;  /* 0xffffffffff0f7424 */ /* 0x000fce00078e00ff */
[----:B------:R-:W-:Y:S05]  /*8aa0*/  WARPSYNC.COLLECTIVE R15, `(.L_x_1367) ;  /* 0x000000000f087348 */ /* 0x000fea0003c00000 */
[----:B------:R1:W2:Y:S02]  /*8ab0*/  SHFL.IDX P6, R14, R13, R12, R11 ;  /* 0x0000000c0d0e7389 */ /* 0x0002a400000c000b */
[----:B-12---:R-:W-:Y:S01]  /*8ac0*/  ENDCOLLECTIVE ;  /* 0x000000000000791b */ /* 0x006fe20003800000 */
.L_x_1367:
[----:B------:R-:W-:Y:S05]  /*8ad0*/  BRA `(.L_x_1368) ;  /* 0xffffff8400607947 */ /* 0x000fea000383ffff */
.L_x_1298:
[----:B--2---:R2:W3:Y:S02]  /*8ae0*/  SYNCS.PHASECHK.TRANS64.TRYWAIT P0, [R237+URZ+0x26800], R4 ;  /* 0x02680004ed0075a7 */ /* 0x0044e4000800017f */
[----:B---3--:R-:W-:Y:S05]  /*8af0*/  @!P0 NANOSLEEP.SYNCS 0x989680 ;  /* 0x009896800000895d */ /* 0x008fea0003900000 */
[----:B------:R-:W3:Y:S02]  /*8b00*/  @!P0 SYNCS.PHASECHK.TRANS64 P0, [R237+URZ+0x26800], R4 ;  /* 0x02680004ed0085a7 */ /* 0x000ee4000800007f */
[----:B---3--:R-:W-:Y:S05]  /*8b10*/  @!P0 BRA `(.L_x_1298) ;  /* 0xfffffffc00f08947 */ /* 0x008fea000383ffff */
[----:B------:R-:W-:Y:S05]  /*8b20*/  BRA `(.L_x_1297) ;  /* 0xffffff8400887947 */ /* 0x000fea000383ffff */
.L_x_1303:
[----:B--2---:R-:W-:-:S04]  /*8b30*/  IMAD.U32 R5, RZ, RZ, UR6 ;  /* 0x00000006ff057e24 */ /* 0x004fc8000f8e00ff */
[----:B------:R2:W3:Y:S03]  /*8b40*/  SYNCS.PHASECHK.TRANS64.TRYWAIT P0, [R5+URZ+0x26810], R120 ;  /* 0x02681078050075a7 */ /* 0x0004e6000800017f */
[----:B---3--:R-:W-:Y:S05]  /*8b50*/  @!P0 NANOSLEEP.SYNCS 0x989680 ;  /* 0x009896800000895d */ /* 0x008fea0003900000 */
[----:B------:R-:W3:Y:S02]  /*8b60*/  @!P0 SYNCS.PHASECHK.TRANS64 P0, [R5+URZ+0x26810], R120 ;  /* 0x02681078050085a7 */ /* 0x000ee4000800007f */
[----:B---3--:R-:W-:Y:S05]  /*8b70*/  @!P0 BRA `(.L_x_1303) ;  /* 0xfffffffc00ec8947 */ /* 0x008fea000383ffff */
[----:B------:R-:W-:Y:S05]  /*8b80*/  BRA `(.L_x_1302) ;  /* 0xffffff8c00f07947 */ /* 0x000fea000383ffff */
.L_x_1307:
[----:B------:R-:W-:-:S04]  /*8b90*/  IMAD.U32 R121, RZ, RZ, UR6 ;  /* 0x00000006ff797e24 */ /* 0x000fc8000f8e00ff */
[----:B------:R1:W1:Y:S03]  /*8ba0*/  SYNCS.PHASECHK.TRANS64.TRYWAIT P0, [R121+URZ+0x26830], R120 ;  /* 0x02683078790075a7 */ /* 0x000266000800017f */
[----:B-1----:R-:W-:Y:S05]  /*8bb0*/  @!P0 NANOSLEEP.SYNCS 0x989680 ;  /* 0x009896800000895d */ /* 0x002fea0003900000 */
[----:B------:R-:W1:Y:S02]  /*8bc0*/  @!P0 SYNCS.PHASECHK.TRANS64 P0, [R121+URZ+0x26830], R120 ;  /* 0x02683078790085a7 */ /* 0x000e64000800007f */
[----:B-1----:R-:W-:Y:S05]  /*8bd0*/  @!P0 BRA `(.L_x_1307) ;  /* 0xfffffffc00ec8947 */ /* 0x002fea000383ffff */
[----:B------:R-:W-:Y:S05]  /*8be0*/  BRA `(.L_x_1306) ;  /* 0xffffff9400b47947 */ /* 0x000fea000383ffff */
.L_x_1341:
[----:B-1----:R1:W2:Y:S02]  /*8bf0*/  SYNCS.PHASECHK.TRANS64.TRYWAIT P0, [R16+URZ+0x26820], R3 ;  /* 0x02682003100075a7 */ /* 0x0022a4000800017f */
[----:B--2---:R-:W-:Y:S05]  /*8c00*/  @!P0 NANOSLEEP.SYNCS 0x989680 ;  /* 0x009896800000895d */ /* 0x004fea0003900000 */
[----:B------:R-:W2:Y:S02]  /*8c10*/  @!P0 SYNCS.PHASECHK.TRANS64 P0, [R16+URZ+0x26820], R3 ;  /* 0x02682003100085a7 */ /* 0x000ea4000800007f */
[----:B--2---:R-:W-:Y:S05]  /*8c20*/  @!P0 BRA `(.L_x_1341) ;  /* 0xfffffffc00f08947 */ /* 0x004fea000383ffff */
[----:B------:R-:W-:Y:S05]  /*8c30*/  BRA `(.L_x_1369) ;  /* 0xffffffdc00207947 */ /* 0x000fea000383ffff */
.L_x_1345:
[----:B-1----:R1:W3:Y:S02]  /*8c40*/  SYNCS.PHASECHK.TRANS64.TRYWAIT P1, [R16+URZ+0x26840], R21 ;  /* 0x02684015100075a7 */ /* 0x0022e4000802017f */
[----:B---3--:R-:W-:Y:S05]  /*8c50*/  @!P1 NANOSLEEP.SYNCS 0x989680 ;  /* 0x009896800000995d */ /* 0x008fea0003900000 */
[----:B------:R-:W3:Y:S02]  /*8c60*/  @!P1 SYNCS.PHASECHK.TRANS64 P1, [R16+URZ+0x26840], R21 ;  /* 0x02684015100095a7 */ /* 0x000ee4000802007f */
[----:B---3--:R-:W-:Y:S05]  /*8c70*/  @!P1 BRA `(.L_x_1345) ;  /* 0xfffffffc00f09947 */ /* 0x008fea000383ffff */
[----:B------:R-:W-:Y:S05]  /*8c80*/  BRA `(.L_x_1370) ;  /* 0xffffffe400507947 */ /* 0x000fea000383ffff */
.L_x_1347:
[----:B--2---:R2:W3:Y:S02]  /*8c90*/  SYNCS.PHASECHK.TRANS64.TRYWAIT P1, [R16+URZ+0x26828], R21 ;  /* 0x02682815100075a7 */ /* 0x0044e4000802017f */
[----:B---3--:R-:W-:Y:S05]  /*8ca0*/  @!P1 NANOSLEEP.SYNCS 0x989680 ;  /* 0x009896800000995d */ /* 0x008fea0003900000 */
[----:B------:R-:W3:Y:S02]  /*8cb0*/  @!P1 SYNCS.PHASECHK.TRANS64 P1, [R16+URZ+0x26828], R21 ;  /* 0x02682815100095a7 */ /* 0x000ee4000802007f */
[----:B---3--:R-:W-:Y:S05]  /*8cc0*/  @!P1 BRA `(.L_x_1347) ;  /* 0xfffffffc00f09947 */ /* 0x008fea000383ffff */
[----:B------:R-:W-:Y:S05]  /*8cd0*/  BRA `(.L_x_1371) ;  /* 0xffffffe800007947 */ /* 0x000fea000383ffff */
.L_x_1349:
[----:B---3--:R3:W4:Y:S02]  /*8ce0*/  SYNCS.PHASECHK.TRANS64.TRYWAIT P1, [R16+URZ+0x26848], R21 ;  /* 0x02684815100075a7 */ /* 0x008724000802017f */
[----:B----4-:R-:W-:Y:S05]  /*8cf0*/  @!P1 NANOSLEEP.SYNCS 0x989680 ;  /* 0x009896800000995d */ /* 0x010fea0003900000 */
[----:B------:R-:W4:Y:S02]  /*8d00*/  @!P1 SYNCS.PHASECHK.TRANS64 P1, [R16+URZ+0x26848], R21 ;  /* 0x02684815100095a7 */ /* 0x000f24000802007f */
[----:B----4-:R-:W-:Y:S05]  /*8d10*/  @!P1 BRA `(.L_x_1349) ;  /* 0xfffffffc00f09947 */ /* 0x010fea000383ffff */
[----:B------:R-:W-:Y:S05]  /*8d20*/  BRA `(.L_x_1372) ;  /* 0xffffffe800b07947 */ /* 0x000fea000383ffff */
.L_x_1351:
[----:B------:R-:W-:-:S07]  /*8d30*/  SHF.L.U32 R5, R11, 0x1f, RZ ;  /* 0x0000001f0b057819 */ /* 0x000fce00000006ff */
.L_x_1373:
[----:B------:R1:W1:Y:S02]  /*8d40*/  SYNCS.PHASECHK.TRANS64.TRYWAIT P1, [R16+URZ+0x26820], R5 ;  /* 0x02682005100075a7 */ /* 0x000264000802017f */
[----:B-1----:R-:W-:Y:S05]  /*8d50*/  @!P1 NANOSLEEP.SYNCS 0x989680 ;  /* 0x009896800000995d */ /* 0x002fea0003900000 */
[----:B------:R-:W1:Y:S02]  /*8d60*/  @!P1 SYNCS.PHASECHK.TRANS64 P1, [R16+URZ+0x26820], R5 ;  /* 0x02682005100095a7 */ /* 0x000e64000802007f */
[----:B-1----:R-:W-:Y:S05]  /*8d70*/  @!P1 BRA `(.L_x_1373) ;  /* 0xfffffffc00f09947 */ /* 0x002fea000383ffff */
[----:B------:R-:W-:Y:S05]  /*8d80*/  BRA `(.L_x_1374) ;  /* 0xffffffec00487947 */ /* 0x000fea000383ffff */
.L_x_1354:
[----:B-1----:R1:W3:Y:S02]  /*8d90*/  SYNCS.PHASECHK.TRANS64.TRYWAIT P1, [R16+URZ+0x26840], R13 ;  /* 0x0268400d100075a7 */ /* 0x0022e4000802017f */
[----:B---3--:R-:W-:Y:S05]  /*8da0*/  @!P1 NANOSLEEP.SYNCS 0x989680 ;  /* 0x009896800000995d */ /* 0x008fea0003900000 */
[----:B------:R-:W3:Y:S02]  /*8db0*/  @!P1 SYNCS.PHASECHK.TRANS64 P1, [R16+URZ+0x26840], R13 ;  /* 0x0268400d100095a7 */ /* 0x000ee4000802007f */
[----:B---3--:R-:W-:Y:S05]  /*8dc0*/  @!P1 BRA `(.L_x_1354) ;  /* 0xfffffffc00f09947 */ /* 0x008fea000383ffff */
[----:B------:R-:W-:Y:S05]  /*8dd0*/  BRA `(.L_x_1375) ;  /* 0xfffffff000187947 */ /* 0x000fea000383ffff */
.L_x_1356:
[----:B--2---:R2:W3:Y:S02]  /*8de0*/  SYNCS.PHASECHK.TRANS64.TRYWAIT P1, [R16+URZ+0x26828], R13 ;  /* 0x0268280d100075a7 */ /* 0x0044e4000802017f */
[----:B---3--:R-:W-:Y:S05]  /*8df0*/  @!P1 NANOSLEEP.SYNCS 0x989680 ;  /* 0x009896800000995d */ /* 0x008fea0003900000 */
[----:B------:R-:W3:Y:S02]  /*8e00*/  @!P1 SYNCS.PHASECHK.TRANS64 P1, [R16+URZ+0x26828], R13 ;  /* 0x0268280d100095a7 */ /* 0x000ee4000802007f */
[----:B---3--:R-:W-:Y:S05]  /*8e10*/  @!P1 BRA `(.L_x_1356) ;  /* 0xfffffffc00f09947 */ /* 0x008fea000383ffff */
[----:B------:R-:W-:Y:S05]  /*8e20*/  BRA `(.L_x_1376) ;  /* 0xfffffff000bc7947 */ /* 0x000fea000383ffff */
.L_x_1358:
[----:B---3--:R3:W1:Y:S02]  /*8e30*/  SYNCS.PHASECHK.TRANS64.TRYWAIT P0, [R3+URZ+0x26840], R0 ;  /* 0x02684000030075a7 */ /* 0x008664000800017f */
[----:B-1----:R-:W-:Y:S05]  /*8e40*/  @!P0 NANOSLEEP.SYNCS 0x989680 ;  /* 0x009896800000895d */ /* 0x002fea0003900000 */
[----:B------:R-:W1:Y:S02]  /*8e50*/  @!P0 SYNCS.PHASECHK.TRANS64 P0, [R3+URZ+0x26840], R0 ;  /* 0x02684000030085a7 */ /* 0x000e64000800007f */
[----:B-1----:R-:W-:Y:S05]  /*8e60*/  @!P0 BRA `(.L_x_1358) ;  /* 0xfffffffc00f08947 */ /* 0x002fea000383ffff */
[----:B------:R-:W-:Y:S05]  /*8e70*/  BRA `(.L_x_1377) ;  /* 0xfffffff400807947 */ /* 0x000fea000383ffff */
.L_x_1360:
[----:B------:R-:W-:Y:S01]  /*8e80*/  BSSY B0, `(.L_x_1378) ;  /* 0x0000006000007945 */ /* 0x000fe20003800000 */
[----:B------:R-:W-:-:S07]  /*8e90*/  IMAD.MOV.U32 R15, RZ, RZ, -0x1 ;  /* 0xffffffffff0f7424 */ /* 0x000fce00078e00ff */
[----:B------:R-:W-:Y:S05]  /*8ea0*/  WARPSYNC.COLLECTIVE R15, `(.L_x_1379) ;  /* 0x000000000f0c7348 */ /* 0x000fea0003c00000 */
[----:B------:R-:W-:Y:S02]  /*8eb0*/  ELECT P6, UR62, PT ;  /* 0x00000000003e782f */ /* 0x000fe400038c0000 */
[----:B------:R-:W-:Y:S01]  /*8ec0*/  MOV R14, UR62 ;  /* 0x0000003e000e7c02 */ /* 0x000fe20008000f00 */
[----:B------:R-:W-:Y:S10]  /*8ed0*/  ENDCOLLECTIVE ;  /* 0x000000000000791b */ /* 0x000ff40003800000 */
.L_x_1379:
[----:B------:R-:W-:Y:S05]  /*8ee0*/  BSYNC B0 ;  /* 0x0000000000007941 */ /* 0x000fea0003800000 */
.L_x_1378:
[----:B------:R-:W-:Y:S05]  /*8ef0*/  BRA `(.L_x_1380) ;  /* 0xfffffff800487947 */ /* 0x000fea000383ffff */
.L_x_1362:
[----:B-1----:R1:W2:Y:S02]  /*8f00*/  SYNCS.PHASECHK.TRANS64.TRYWAIT P0, [R6+URZ], R5 ;  /* 0x00000005060075a7 */ /* 0x0022a4000800017f */
[----:B--2---:R-:W-:Y:S05]  /*8f10*/  @!P0 NANOSLEEP.SYNCS 0x989680 ;  /* 0x009896800000895d */ /* 0x004fea0003900000 */
[----:B------:R-:W2:Y:S02]  /*8f20*/  @!P0 SYNCS.PHASECHK.TRANS64 P0, [R6+URZ], R5 ;  /* 0x00000005060085a7 */ /* 0x000ea4000800007f */
[----:B--2---:R-:W-:Y:S05]  /*8f30*/  @!P0 BRA `(.L_x_1362) ;  /* 0xfffffffc00f08947 */ /* 0x004fea000383ffff */
[----:B------:R-:W-:Y:S05]  /*8f40*/  BRA `(.L_x_1381) ;  /* 0xfffffff800887947 */ /* 0x000fea000383ffff */
.L_x_1363:
[----:B--2---:R2:W3:Y:S02]  /*8f50*/  SYNCS.PHASECHK.TRANS64.TRYWAIT P0, [R3+URZ], R2 ;  /* 0x00000002030075a7 */ /* 0x0044e4000800017f */
[----:B---3--:R-:W-:Y:S05]  /*8f60*/  @!P0 NANOSLEEP.SYNCS 0x989680 ;  /* 0x009896800000895d */ /* 0x008fea0003900000 */
[----:B------:R-:W3:Y:S02]  /*8f70*/  @!P0 SYNCS.PHASECHK.TRANS64 P0, [R3+URZ], R2 ;  /* 0x00000002030085a7 */ /* 0x000ee4000800007f */
[----:B---3--:R-:W-:Y:S05]  /*8f80*/  @!P0 BRA `(.L_x_1363) ;  /* 0xfffffffc00f08947 */ /* 0x008fea000383ffff */
[----:B------:R-:W-:Y:S05]  /*8f90*/  BRA `(.L_x_1382) ;  /* 0xfffffff8007c7947 */ /* 0x000fea000383ffff */
.L_x_1365:
[----:B--2---:R2:W3:Y:S02]  /*8fa0*/  SYNCS.PHASECHK.TRANS64.TRYWAIT P0, [R0+URZ], R5 ;  /* 0x00000005000075a7 */ /* 0x0044e4000800017f */
[----:B---3--:R-:W-:Y:S05]  /*8fb0*/  @!P0 NANOSLEEP.SYNCS 0x989680 ;  /* 0x009896800000895d */ /* 0x008fea0003900000 */
[----:B------:R-:W3:Y:S02]  /*8fc0*/  @!P0 SYNCS.PHASECHK.TRANS64 P0, [R0+URZ], R5 ;  /* 0x00000005000085a7 */ /* 0x000ee4000800007f */
[----:B---3--:R-:W-:Y:S05]  /*8fd0*/  @!P0 BRA `(.L_x_1365) ;  /* 0xfffffffc00f08947 */ /* 0x008fea000383ffff */
[----:B------:R-:W-:Y:S05]  /*8fe0*/  BRA `(.L_x_1383) ;  /* 0xfffffff800807947 */ /* 0x000fea000383ffff */
.L_x_1384:
        /* <DEDUP_REMOVED lines=9> */
.L_x_3305:


//--------------------- .text._ZN7cutlass13device_kernelIN5flash11enable_sm90INS1_16FlashAttnBwdSm90INS1_25CollectiveMainloopBwdSm90ILi2ELi2ELi2EN4cute5tupleIJNS5_1CILi1EEES8_S8_EEENS6_IJNS7_ILi64EEENS7_ILi128EEENS7_ILi96EEEEEENS_6half_tEfNS_4arch4Sm90ELb0ELb1ELb1ELb0ELb1ELb1ELb0ELb0ELi2ELi1ELi2ELi1ELb1EEENS1_24CollectiveEpilogueBwdGQAISD_fSG_Li256ELb0ELb1EEENS1_19SingleTileSchedulerILb0ELb0ELb0ELi128EEEEEEEEEvNT_6ParamsE --------------------------
	.section	.text._ZN7cutlass13device_kernelIN5flash11enable_sm90INS1_16FlashAttnBwdSm90INS1_25CollectiveMainloopBwdSm90ILi2ELi2ELi2EN4cute5tupleIJNS5_1CILi1EEES8_S8_EEENS6_IJNS7_ILi64EEENS7_ILi128EEENS7_ILi96EEEEEENS_6half_tEfNS_4arch4Sm90ELb0ELb1ELb1ELb0ELb1ELb1ELb0ELb0ELi2ELi1ELi2ELi1ELb1EEENS1_24CollectiveEpilogueBwdGQAISD_fSG_Li256ELb0ELb1EEENS1_19SingleTileSchedulerILb0ELb0ELb0ELi128EEEEEEEEEvNT_6ParamsE,"ax",@progbits
	.align	128
.text._ZN7cutlass13device_kernelIN5flash11enable_sm90INS1_16FlashAttnBwdSm90INS1_25CollectiveMainloopBwdSm90ILi2ELi2ELi2EN4cute5tupleIJNS5_1CILi1EEES8_S8_EEENS6_IJNS7_ILi64EEENS7_ILi128EEENS7_ILi96EEEEEENS_6half_tEfNS_4arch4Sm90ELb0ELb1ELb1ELb0ELb1ELb1ELb0ELb0ELi2ELi1ELi2ELi1ELb1EEENS1_24CollectiveEpilogueBwdGQAISD_fSG_Li256ELb0ELb1EEENS1_19SingleTileSchedulerILb0ELb0ELb0ELi128EEEEEEEEEvNT_6ParamsE:
        .type           _ZN7cutlass13device_kernelIN5flash11enable_sm90INS1_16FlashAttnBwdSm90INS1_25CollectiveMainloopBwdSm90ILi2ELi2ELi2EN4cute5tupleIJNS5_1CILi1EEES8_S8_EEENS6_IJNS7_ILi64EEENS7_ILi128EEENS7_ILi96EEEEEENS_6half_tEfNS_4arch4Sm90ELb0ELb1ELb1ELb0ELb1ELb1ELb0ELb0ELi2ELi1ELi2ELi1ELb1EEENS1_24CollectiveEpilogueBwdGQAISD_fSG_Li256ELb0ELb1EEENS1_19SingleTileSchedulerILb0ELb0ELb0ELi128EEEEEEEEEvNT_6ParamsE,@function
        .size           _ZN7cutlass13device_kernelIN5flash11enable_sm90INS1_16FlashAttnBwdSm90INS1_25CollectiveMainloopBwdSm90ILi2ELi2ELi2EN4cute5tupleIJNS5_1CILi1EEES8_S8_EEENS6_IJNS7_ILi64EEENS7_ILi128EEENS7_ILi96EEEEEENS_6half_tEfNS_4arch4Sm90ELb0ELb1ELb1ELb0ELb1ELb1ELb0ELb0ELi2ELi1ELi2ELi1ELb1EEENS1_24CollectiveEpilogueBwdGQAISD_fSG_Li256ELb0ELb1EEENS1_19SingleTileSchedulerILb0ELb0ELb0ELi128EEEEEEEEEvNT_6ParamsE,(.L_x_3306 - _ZN7cutlass13device_kernelIN5flash11enable_sm90INS1_16FlashAttnBwdSm90INS1_25CollectiveMainloopBwdSm90ILi2ELi2ELi2EN4cute5tupleIJNS5_1CILi1EEES8_S8_EEENS6_IJNS7_ILi64EEENS7_ILi128EEENS7_ILi96EEEEEENS_6half_tEfNS_4arch4Sm90ELb0ELb1ELb1ELb0ELb1ELb1ELb0ELb0ELi2ELi1ELi2ELi1ELb1EEENS1_24CollectiveEpilogueBwdGQAISD_fSG_Li256ELb0ELb1EEENS1_19SingleTileSchedulerILb0ELb0ELb0ELi128EEEEEEEEEvNT_6ParamsE)
        .other          _ZN7cutlass13device_kernelIN5flash11enable_sm90INS1_16FlashAttnBwdSm90INS1_25CollectiveMainloopBwdSm90ILi2ELi2ELi2EN4cute5tupleIJNS5_1CILi1EEES8_S8_EEENS6_IJNS7_ILi64EEENS7_ILi128EEENS7_ILi96EEEEEENS_6half_tEfNS_4arch4Sm90ELb0ELb1ELb1ELb0ELb1ELb1ELb0ELb0ELi2ELi1ELi2ELi1ELb1EEENS1_24CollectiveEpilogueBwdGQAISD_fSG_Li256ELb0ELb1EEENS1_19SingleTileSchedulerILb0ELb0ELb0ELi128EEEEEEEEEvNT_6ParamsE,@"STO_CUDA_ENTRY STV_DEFAULT"
_ZN7cutlass13device_kernelIN5flash11enable_sm90INS1_16FlashAttnBwdSm90INS1_25CollectiveMainloopBwdSm90ILi2ELi2ELi2EN4cute5tupleIJNS5_1CILi1EEES8_S8_EEENS6_IJNS7_ILi64EEENS7_ILi128EEENS7_ILi96EEEEEENS_6half_tEfNS_4arch4Sm90ELb0ELb1ELb1ELb0ELb1ELb1ELb0ELb0ELi2ELi1ELi2ELi1ELb1EEENS1_24CollectiveEpilogueBwdGQAISD_fSG_Li256ELb0ELb1EEENS1_19SingleTileSchedulerILb0ELb0ELb0ELi128EEEEEEEEEvNT_6ParamsE:
        /* <DEDUP_REMOVED lines=24> */
.L_x_1386:
[----:B------:R-:W-:Y:S05]  /*0180*/  BSYNC B0 ;  /* 0x0000000000007941 */ /* 0x000fea0003800000 */
.L_x_1385:
        /* <DEDUP_REMOVED lines=37> */
.L_x_1387:
        /* <DEDUP_REMOVED lines=22> */
.L_x_1388:
[----:B------:R-:W-:Y:S01]  /*0540*/  PLOP3.LUT P0, PT, PT, PT, UP0, 0x80, 0x0 ;  /* 0x000000000000781c */ /* 0x000fe20003f0f008 */
[----:B------:R-:W-:Y:S01]  /*0550*/  NOP ;  /* 0x0000000000007918 */ /* 0x000fe20000000000 */
[----:B------:R-:W-:Y:S01]  /*0560*/  ULDC.64 UR46, c[0x0][0x208] ;  /* 0x00008200002e7ab9 */ /* 0x000fe20000000a00 */
[----:B------:R-:W-:Y:S01]  /*0570*/  BSSY B6, `(.L_x_1389) ;  /* 0x000098a000067945 */ /* 0x000fe20003800000 */
[----:B-12-4-:R-:W-:Y:S09]  /*0580*/  BAR.SYNC.DEFER_BLOCKING 0x0 ;  /* 0x0000000000007b1d */ /* 0x016ff20000010000 */
[----:B------:R-:W-:Y:S05]  /*0590*/  @!P0 BRA `(.L_x_1390) ;  /* 0x0000005400908947 */ /* 0x000fea0003800000 */
.L_x_1391:
        /* <DEDUP_REMOVED lines=13> */
[----:B-1----:R-:W-:Y:S05]  /*0670*/  @!P0 BRA `(.L_x_1392) ;  /* 0x0000009400e48947 */ /* 0x002fea0003800000 */
        /* <DEDUP_REMOVED lines=73> */
.L_x_1393:
        /* <DEDUP_REMOVED lines=28> */
.L_x_1396:
        /* <DEDUP_REMOVED lines=15> */
.L_x_1395:
        /* <DEDUP_REMOVED lines=22> */
.L_x_1398:
        /* <DEDUP_REMOVED lines=15> */
.L_x_1397:
[----:B------:R-:W-:Y:S01]  /*1010*/  SHF.R.S32.HI R19, RZ, 0x1f, R18 ;  /* 0x0000001fff137819 */ /* 0x000fe20000011412 */
[----:B------:R-:W-:-:S03]  /*1020*/  UMOV UR4, 0xffffffff ;  /* 0xffffffff00047882 */ /* 0x000fc60000000000 */
[----:B------:R-:W-:-:S04]  /*1030*/  LEA.HI R0, R19, R18, RZ, 0x7 ;  /* 0x0000001213007211 */ /* 0x000fc800078f38ff */
[----:B------:R-:W-:Y:S01]  /*1040*/  SHF.R.S32.HI R17, RZ, 0x7, R0 ;  /* 0x00000007ff117819 */ /* 0x000fe20000011400 */
[----:B------:R-:W-:Y:S06]  /*1050*/  BRA.DIV UR4, `(.L_x_1399) ;  /* 0x0000008e04747947 */ /* 0x000fec000b800000 */
[----:B------:R1:W2:Y:S02]  /*1060*/  SHFL.IDX PT, R14, R17, RZ, 0x1f ;  /* 0x00001fff110e7589 */ /* 0x0002a400000e0000 */
.L_x_1512:
        /* <DEDUP_REMOVED lines=15> */
.L_x_1400:
        /* <DEDUP_REMOVED lines=19> */
.L_x_1402:
        /* <DEDUP_REMOVED lines=127> */
.L_x_1413:
[----:B------:R-:W-:-:S06]  /*1a80*/  UISETP.NE.AND UP0, UPT, UR11, 0x3, UPT ;  /* 0x000000030b00788c */ /* 0x000fcc000bf05270 */
[----:B------:R-:W-:-:S13]  /*1a90*/  PLOP3.LUT P6, PT, PT, PT, UP0, 0x80, 0x0 ;  /* 0x000000000000781c */ /* 0x000fda0003fcf008 */
[----:B-1----:R-:W-:Y:S05]  /*1aa0*/  @!P6 BRA `(.L_x_1403) ;  /* 0x000000000004e947 */ /* 0x002fea0003800000 */
[----:B------:R-:W-:Y:S01]  /*1ab0*/  BPT.TRAP 0x1 ;  /* 0x000000040000795c */ /* 0x000fe20000300000 */
.L_x_1403:
[----:B------:R-:W-:Y:S01]  /*1ac0*/  R2UR UR9, R237 ;  /* 0x00000000ed0972ca */ /* 0x000fe200000e0000 */
[----:B------:R-:W-:-:S05]  /*1ad0*/  IMAD.U32 R120, RZ, RZ, UR4 ;  /* 0x00000004ff787e24 */ /* 0x000fca000f8e00ff */
[----:B------:R-:W-:-:S07]  /*1ae0*/  SHF.L.U32 R120, R120, 0x1f, RZ ;  /* 0x0000001f78787819 */ /* 0x000fce00000006ff */
[----:B------:R-:W-:-:S09]  /*1af0*/  ULEA UR9, UR5, UR9, 0x3 ;  /* 0x0000000905097291 */ /* 0x000fd2000f8e183f */
[----:B------:R1:W2:Y:S01]  /*1b00*/  SYNCS.PHASECHK.TRANS64.TRYWAIT P0, [UR9+0x26810], R120 ;  /* 0x02681078ff0075a7 */ /* 0x0002a20008000149 */
[----:B------:R-:W-:Y:S05]  /*1b10*/  @!P6 BRA `(.L_x_1404) ;  /* 0x000000000004e947 */ /* 0x000fea0003800000 */
[----:B------:R-:W-:Y:S01]  /*1b20*/  BPT.TRAP 0x1 ;  /* 0x000000040000795c */ /* 0x000fe20000300000 */
.L_x_1404:
[----:B--2---:R-:W-:Y:S05]  /*1b30*/  @P0 BRA `(.L_x_1405) ;  /* 0x0000000000080947 */ /* 0x004fea0003800000 */
[----:B------:R-:W2:Y:S02]  /*1b40*/  SYNCS.PHASECHK.TRANS64.TRYWAIT P0, [UR9+0x26810], R120 ;  /* 0x02681078ff0075a7 */ /* 0x000ea40008000149 */
[----:B--2---:R-:W-:Y:S05]  /*1b50*/  @!P0 BRA `(.L_x_1406) ;  /* 0x0000008000e88947 */ /* 0x004fea0003800000 */
.L_x_1405:
        /* <DEDUP_REMOVED lines=66> */
.L_x_1407:
[----:B------:R1:W1:Y:S01]  /*1f80*/  SYNCS.PHASECHK.TRANS64.TRYWAIT P0, [UR9+0x26830], R120 ;  /* 0x02683078ff0075a7 */ /* 0x0002620008000149 */
[----:B------:R-:W-:Y:S05]  /*1f90*/  @!P6 BRA `(.L_x_1408) ;  /* 0x000000000004e947 */ /* 0x000fea0003800000 */
[----:B------:R-:W-:Y:S01]  /*1fa0*/  BPT.TRAP 0x1 ;  /* 0x000000040000795c */ /* 0x000fe20000300000 */
.L_x_1408:
        /* <DEDUP_REMOVED lines=50> */
.L_x_1409:
        /* <DEDUP_REMOVED lines=600> */
.L_x_1411:
        /* <DEDUP_REMOVED lines=48> */
.L_x_1412:
        /* <DEDUP_REMOVED lines=62> */
.L_x_1394:
[----:B------:R-:W-:Y:S05]  /*4f30*/  @P0 BRA `(.L_x_1392) ;  /* 0x0000004c00b40947 */ /* 0x000fea0003800000 */
[----:B-1----:R-:W1:Y:S01]  /*4f40*/  S2R R4, SR_TID.X ;  /* 0x0000000000047919 */ /* 0x002e620000002100 */
[----:B------:R-:W2:Y:S01]  /*4f50*/  S2UR UR8, SR_CTAID.Y ;  /* 0x00000000000879c3 */ /* 0x000ea20000002600 */
[----:B------:R-:W-:Y:S01]  /*4f60*/  ULDC UR9, c[0x0][0x850] ;  /* 0x0002140000097ab9 */ /* 0x000fe20000000800 */
[----:B------:R-:W-:Y:S01]  /*4f70*/  ULDC.64 UR12, c[0x0][0x818] ;  /* 0x00020600000c7ab9 */ /* 0x000fe20000000a00 */
[----:B------:R-:W-:Y:S01]  /*4f80*/  UISETP.NE.AND UP0, UPT, UR9, 0x1, UPT ;  /* 0x000000010900788c */ /* 0x000fe2000bf05270 */
[----:B------:R-:W-:Y:S01]  /*4f90*/  BSSY B0, `(.L_x_1414) ;  /* 0x0000058000007945 */ /* 0x000fe20003800000 */
[----:B------:R-:W-:Y:S01]  /*4fa0*/  ULDC UR18, c[0x0][0x80c] ;  /* 0x0002030000127ab9 */ /* 0x000fe20000000800 */
[----:B------:R-:W-:Y:S01]  /*4fb0*/  UMOV UR20, 0x400 ;  /* 0x0000040000147882 */ /* 0x000fe20000000000 */
[----:B------:R-:W-:Y:S01]  /*4fc0*/  ULDC.64 UR16, c[0x0][0x840] ;  /* 0x0002100000107ab9 */ /* 0x000fe20000000a00 */
[----:B------:R-:W3:Y:S01]  /*4fd0*/  S2UR UR15, SR_CTAID.X ;  /* 0x00000000000f79c3 */ /* 0x000ee20000002500 */
[----:B------:R-:W-:-:S05]  /*4fe0*/  ULDC.64 UR24, c[0x0][0x848] ;  /* 0x0002120000187ab9 */ /* 0x000fca0000000a00 */
[----:B------:R-:W-:Y:S01]  /*4ff0*/  @UP0 ULDC UR4, c[0x0][0x854] ;  /* 0x0002150000040ab9 */ /* 0x000fe20000000800 */
[----:B------:R-:W-:Y:S01]  /*5000*/  @UP0 ULDC UR7, c[0x0][0x858] ;  /* 0x0002160000070ab9 */ /* 0x000fe20000000800 */
[----:B------:R-:W4:Y:S01]  /*5010*/  S2UR UR14, SR_CTAID.Z ;  /* 0x00000000000e79c3 */ /* 0x000f220000002700 */
[----:B--2---:R-:W-:-:S07]  /*5020*/  UIMAD.WIDE.U32 UR4, UR8, UR4, URZ ;  /* 0x00000004080472a5 */ /* 0x004fce000f8e003f */
[----:B------:R-:W2:Y:S01]  /*5030*/  S2UR UR21, SR_CgaCtaId ;  /* 0x00000000001579c3 */ /* 0x000ea20000008800 */
[----:B------:R-:W-:Y:S01]  /*5040*/  UMOV UR11, UR8 ;  /* 0x00000008000b7c82 */ /* 0x000fe20008000000 */
[----:B------:R-:W-:Y:S01]  /*5050*/  @UP0 USHF.R.U32.HI UR11, URZ, UR7, UR5 ;  /* 0x000000073f0b0299 */ /* 0x000fe20008011605 */
[----:B-1----:R-:W-:-:S03]  /*5060*/  VIADD R3, R4, 0xffffff80 ;  /* 0xffffff8004037836 */ /* 0x002fc60000000000 */
[----:B------:R-:W-:Y:S02]  /*5070*/  USHF.R.S32.HI UR19, URZ, 0x1f, UR11 ;  /* 0x0000001f3f137899 */ /* 0x000fe4000801140b */
[----:B------:R-:W-:Y:S01]  /*5080*/  BAR.SYNC.DEFER_BLOCKING 0x1, 0x100 ;  /* 0x0044000000007b1d */ /* 0x000fe20000010000 */
[----:B---3--:R-:W-:Y:S01]  /*5090*/  UIMAD UR6, UR15, 0x3000, URZ ;  /* 0x000030000f0678a4 */ /* 0x008fe2000f8e023f */
[----:B------:R-:W-:Y:S01]  /*50a0*/  ISETP.NE.AND P1, PT, R4, 0x80, PT ;  /* 0x000000800400780c */ /* 0x000fe20003f25270 */
[----:B------:R-:W-:Y:S01]  /*50b0*/  UIMAD UR10, UR19, UR12, URZ ;  /* 0x0000000c130a72a4 */ /* 0x000fe2000f8e023f */
[----:B------:R-:W-:Y:S01]  /*50c0*/  SHF.R.S32.HI R0, RZ, 0x1f, R3 ;  /* 0x0000001fff007819 */ /* 0x000fe20000011403 */
[----:B------:R-:W-:Y:S01]  /*50d0*/  USHF.R.S32.HI UR7, URZ, 0x1f, UR6 ;  /* 0x0000001f3f077899 */ /* 0x000fe20008011406 */
[----:B------:R-:W-:Y:S01]  /*50e0*/  ISETP.NE.AND P0, PT, R3, RZ, PT ;  /* 0x000000ff0300720c */ /* 0x000fe20003f05270 */
[----:B------:R-:W-:Y:S01]  /*50f0*/  UIMAD UR22, UR11, UR13, UR10 ;  /* 0x0000000d0b1672a4 */ /* 0x000fe2000f8e020a */
[----:B------:R-:W-:Y:S01]  /*5100*/  LEA.HI R2, R0, R3, RZ, 0x7 ;  /* 0x0000000300027211 */ /* 0x000fe200078f38ff */
[----:B------:R-:W-:Y:S01]  /*5110*/  UIMAD.WIDE.U32 UR4, UR11, UR12, UR6 ;  /* 0x0000000c0b0472a5 */ /* 0x000fe2000f8e0006 */
[----:B------:R-:W-:-:S02]  /*5120*/  ULDC UR10, c[0x0][0x870] ;  /* 0x00021c00000a7ab9 */ /* 0x000fc40000000800 */
[----:B------:R-:W-:Y:S01]  /*5130*/  LOP3.LUT R0, R2, 0x3fffff80, RZ, 0xc0, !PT ;  /* 0x3fffff8002007812 */ /* 0x000fe200078ec0ff */
[----:B------:R-:W-:Y:S01]  /*5140*/  UIMAD UR10, UR15, UR10, URZ ;  /* 0x0000000a0f0a72a4 */ /* 0x000fe2000f8e023f */
[----:B------:R-:W-:Y:S01]  /*5150*/  SHF.R.S32.HI R5, RZ, 0x7, R2 ;  /* 0x00000007ff057819 */ /* 0x000fe20000011402 */
[----:B----4-:R-:W-:Y:S02]  /*5160*/  UIMAD UR15, UR14, UR18, URZ ;  /* 0x000000120e0f72a4 */ /* 0x010fe4000f8e023f */
[----:B------:R-:W-:Y:S01]  /*5170*/  IMAD.IADD R0, R3, 0x1, -R0 ;  /* 0x0000000103007824 */ /* 0x000fe200078e0a00 */
[----:B------:R-:W-:Y:S02]  /*5180*/  UIMAD UR18, UR10, UR18, URZ ;  /* 0x000000120a1272a4 */ /* 0x000fe4000f8e023f */
[----:B--2---:R-:W-:Y:S01]  /*5190*/  ULEA UR10, UR21, UR20, 0x18 ;  /* 0x00000014150a7291 */ /* 0x004fe2000f8ec03f */
[----:B------:R-:W-:Y:S01]  /*51a0*/  IMAD R0, R5, 0x600, R0 ;  /* 0x0000060005007824 */ /* 0x000fe200078e0200 */
[----:B------:R-:W-:-:S02]  /*51b0*/  USHF.R.S32.HI UR21, URZ, 0x1f, UR18 ;  /* 0x0000001f3f157899 */ /* 0x000fc40008011412 */
[----:B------:R-:W-:Y:S01]  /*51c0*/  USHF.R.S32.HI UR20, URZ, 0x1f, UR15 ;  /* 0x0000001f3f147899 */ /* 0x000fe2000801140f */
[----:B------:R-:W-:Y:S01]  /*51d0*/  IMAD.SHL.U32 R0, R0, 0x4, RZ ;  /* 0x0000000400007824 */ /* 0x000fe200078e00ff */
[----:B------:R-:W-:Y:S02]  /*51e0*/  UIADD3 UR18, UP0, UP1, UR18, UR15, UR11 ;  /* 0x0000000f12127290 */ /* 0x000fe4000f91e00b */
[----:B------:R-:W-:Y:S02]  /*51f0*/  UIMAD.WIDE.U32 UR6, UR11, UR16, UR6 ;  /* 0x000000100b0672a5 */ /* 0x000fe4000f8e0006 */
[----:B------:R-:W-:Y:S01]  /*5200*/  UIMAD UR23, UR19, UR16, URZ ;  /* 0x00000010131772a4 */ /* 0x000fe2000f8e023f */
[----:B------:R-:W-:Y:S01]  /*5210*/  LEA R0, R0, UR10, 0x2 ;  /* 0x0000000a00007c11 */ /* 0x000fe2000f8e10ff */
[----:B------:R-:W-:Y:S02]  /*5220*/  UIADD3.X UR16, UR21, UR20, UR19, UP0, UP1 ;  /* 0x0000001415107290 */ /* 0x000fe400087e2413 */
[----:B------:R-:W-:Y:S01]  /*5230*/  USHF.L.U32 UR15, UR18, 0x2, URZ ;  /* 0x00000002120f7899 */ /* 0x000fe2000800063f */
[----:B------:R-:W-:Y:S01]  /*5240*/  ULDC.64 UR12, c[0x0][0x868] ;  /* 0x00021a00000c7ab9 */ /* 0x000fe20000000a00 */
[----:B------:R-:W-:Y:S01]  /*5250*/  USHF.L.U64.HI UR16, UR18, 0x2, UR16 ;  /* 0x0000000212107899 */ /* 0x000fe20008010210 */
[----:B------:R1:W-:Y:S01]  /*5260*/  STS.128 [R0], R24 ;  /* 0x0000001800007388 */ /* 0x0003e20000000c00 */
[----:B------:R-:W-:-:S02]  /*5270*/  UIADD3 UR18, UP0, UR15, UR12, URZ ;  /* 0x0000000c0f127290 */ /* 0x000fc4000ff1e03f */
[----:B------:R-:W-:Y:S01]  /*5280*/  USHF.R.S32.HI UR12, URZ, 0x1f, UR14 ;  /* 0x0000001f3f0c7899 */ /* 0x000fe2000801140e */
[----:B------:R1:W-:Y:S01]  /*5290*/  STS.128 [R0+0x800], R28 ;  /* 0x0008001c00007388 */ /* 0x0003e20000000c00 */
[----:B------:R-:W-:Y:S01]  /*52a0*/  UIMAD UR17, UR11, UR17, UR23 ;  /* 0x000000110b1172a4 */ /* 0x000fe2000f8e0217 */
[----:B------:R-:W-:Y:S02]  /*52b0*/  ULDC.64 UR20, c[0x0][0x820] ;  /* 0x0002080000147ab9 */ /* 0x000fe40000000a00 */
[----:B------:R1:W-:Y:S01]  /*52c0*/  STS.128 [R0+0x1000], R32 ;  /* 0x0010002000007388 */ /* 0x0003e20000000c00 */
[----:B------:R-:W-:Y:S01]  /*52d0*/  UIADD3.X UR19, UR16, UR13, URZ, UP0, !UPT ;  /* 0x0000000d10137290 */ /* 0x000fe200087fe43f */
[----:B------:R-:W-:Y:S01]  /*52e0*/  IMAD.U32 R2, RZ, RZ, UR18 ;  /* 0x00000012ff027e24 */ /* 0x000fe2000f8e00ff */
[----:B------:R-:W-:Y:S01]  /*52f0*/  UIMAD UR13, UR12, UR20, URZ ;  /* 0x000000140c0d72a4 */ /* 0x000fe2000f8e023f */
[----:B------:R1:W-:Y:S01]  /*5300*/  STS.128 [R0+0x1800], R36 ;  /* 0x0018002400007388 */ /* 0x0003e20000000c00 */
[----:B------:R-:W-:-:S02]  /*5310*/  UIADD3 UR5, UR5, UR22, URZ ;  /* 0x0000001605057290 */ /* 0x000fc4000fffe03f */
[----:B------:R-:W-:Y:S01]  /*5320*/  UIMAD UR12, UR12, UR24, URZ ;  /* 0x000000180c0c72a4 */ /* 0x000fe2000f8e023f */
[----:B------:R1:W-:Y:S01]  /*5330*/  STS.128 [R0+0x2000], R40 ;  /* 0x0020002800007388 */ /* 0x0003e20000000c00 */
[----:B------:R-:W-:Y:S01]  /*5340*/  UIADD3 UR7, UR7, UR17, URZ ;  /* 0x0000001107077290 */ /* 0x000fe2000fffe03f */
[----:B------:R-:W-:Y:S01]  /*5350*/  IMAD.U32 R3, RZ, RZ, UR19 ;  /* 0x00000013ff037e24 */ /* 0x000fe2000f8e00ff */
        /* <DEDUP_REMOVED lines=12> */
[----:B------:R-:W-:Y:S01]  /*5420*/  ULEA UR20, UP0, UR4, UR20, 0x2 ;  /* 0x0000001404147291 */ /* 0x000fe2000f80103f */
[----:B------:R1:W-:Y:S01]  /*5430*/  STS.128 [R0+0x4800], R60 ;  /* 0x0048003c00007388 */ /* 0x0003e20000000c00 */
[----:B------:R-:W-:Y:S02]  /*5440*/  UIADD3 UR5, UR7, UR12, URZ ;  /* 0x0000000c07057290 */ /* 0x000fe4000fffe03f */
[----:B------:R-:W-:Y:S01]  /*5450*/  ULEA UR22, UP1, UR6, UR22, 0x2 ;  /* 0x0000001606167291 */ /* 0x000fe2000f82103f */
[----:B------:R1:W-:Y:S01]  /*5460*/  STS.128 [R0+0x5000], R64 ;  /* 0x0050004000007388 */ /* 0x0003e20000000c00 */
[----:B------:R-:W-:-:S02]  /*5470*/  ULEA.HI.X UR21, UR4, UR21, UR11, 0x2, UP0 ;  /* 0x0000001504157291 */ /* 0x000fc400080f140b */
[----:B------:R-:W-:Y:S01]  /*5480*/  ULEA.HI.X UR5, UR6, UR23, UR5, 0x2, UP1 ;  /* 0x0000001706057291 */ /* 0x000fe200088f1405 */
[----:B------:R1:W-:Y:S01]  /*5490*/  STS.128 [R0+0x5800], R68 ;  /* 0x0058004400007388 */ /* 0x0003e20000000c00 */
[----:B------:R-:W-:Y:S01]  /*54a0*/  UIMAD UR14, UR9, UR14, UR8 ;  /* 0x0000000e090e72a4 */ /* 0x000fe2000f8e0208 */
[----:B------:R-:W-:Y:S11]  /*54b0*/  @P0 BRA `(.L_x_1415) ;  /* 0x0000000000140947 */ /* 0x000ff60003800000 */
.L_x_1416:
[----:B------:R-:W2:Y:S04]  /*54c0*/  LDG.E.STRONG.GPU R4, desc[UR46][R2.64] ;  /* 0x0000002e02047981 */ /* 0x000ea8000c1ef900 */
[----:B--2---:R-:W-:Y:S01]  /*54d0*/  CCTL.IVALL ;  /* 0x00000000ff00798f */ /* 0x004fe20002000000 */
[----:B------:R-:W-:Y:S05]  /*54e0*/  YIELD ;  /* 0x0000000000007946 */ /* 0x000fea0003800000 */
[----:B------:R-:W-:-:S13]  /*54f0*/  ISETP.NE.AND P0, PT, R4, UR14, PT ;  /* 0x0000000e04007c0c */ /* 0x000fda000bf05270 */
[----:B------:R-:W-:Y:S05]  /*5500*/  @P0 BRA `(.L_x_1416) ;  /* 0xfffffffc00ec0947 */ /* 0x000fea000383ffff */
.L_x_1415:
[----:B------:R-:W-:Y:S05]  /*5510*/  BSYNC B0 ;  /* 0x0000000000007941 */ /* 0x000fea0003800000 */
.L_x_1414:
[----:B------:R-:W-:-:S03]  /*5520*/  UMOV UR4, 0xffffffff ;  /* 0xffffffff00047882 */ /* 0x000fc60000000000 */
[----:B------:R-:W-:Y:S05]  /*5530*/  BRA.DIV UR4, `(.L_x_1417) ;  /* 0x0000004a04a07947 */ /* 0x000fea000b800000 */
[----:B------:R-:W-:Y:S01]  /*5540*/  NOP ;  /* 0x0000000000007918 */ /* 0x000fe20000000000 */
.L_x_1515:
        /* <DEDUP_REMOVED lines=14> */
[----:B------:R-:W-:-:S09]  /*5630*/  UMOV UR4, UR22 ;  /* 0x0000001600047c82 */ /* 0x000fd20008000000 */
.L_x_1420:
[----:B------:R-:W-:Y:S01]  /*5640*/  @P0 ELECT P2, URZ, PT ;  /* 0x00000000003f082f */ /* 0x000fe20003840000 */
[----:B------:R2:W-:-:S12]  /*5650*/  UBLKRED.G.S.ADD.F32.RN [UR4], [UR10], UR6, desc[UR8] ;  /* 0x000008040a0073bb */ /* 0x0005d800080a1406 */
[----:B------:R-:W-:Y:S02]  /*5660*/  @P2 PLOP3.LUT P0, PT, P2, PT, PT, 0x8, 0x0 ;  /* 0x000000000000281c */ /* 0x000fe4000170e170 */
[----:B------:R-:W-:-:S11]  /*5670*/  PLOP3.LUT P2, PT, PT, PT, PT, 0x8, 0x0 ;  /* 0x000000000000781c */ /* 0x000fd60003f4e170 */
[----:B--2---:R-:W-:Y:S05]  /*5680*/  @P0 BRA.U.ANY `(.L_x_1420) ;  /* 0xfffffffd00ec0947 */ /* 0x004fea000393ffff */
[----:B------:R0:W-:Y:S01]  /*5690*/  UTMACMDFLUSH ;  /* 0x00000000000079b7 */ /* 0x0001e20000000000 */
[----:B------:R-:W-:-:S04]  /*56a0*/  DEPBAR.LE SB0, 0x0 ;  /* 0x000080000000791a */ /* 0x000fc80000000000 */
.L_x_1419:
[----:B------:R-:W-:Y:S05]  /*56b0*/  BSYNC B0 ;  /* 0x0000000000007941 */ /* 0x000fea0003800000 */
.L_x_1418:
        /* <DEDUP_REMOVED lines=14> */
.L_x_1422:
[----:B------:R-:W-:Y:S05]  /*57a0*/  BSYNC B0 ;  /* 0x0000000000007941 */ /* 0x000fea0003800000 */
.L_x_1421:
        /* <DEDUP_REMOVED lines=20> */
.L_x_1425:
[----:B-12---:R-:W2:Y:S04]  /*58f0*/  LDG.E.STRONG.GPU R0, desc[UR46][R2.64] ;  /* 0x0000002e02007981 */ /* 0x006ea8000c1ef900 */
[----:B--2---:R-:W-:Y:S01]  /*5900*/  CCTL.IVALL ;  /* 0x00000000ff00798f */ /* 0x004fe20002000000 */
[----:B------:R-:W-:Y:S05]  /*5910*/  YIELD ;  /* 0x0000000000007946 */ /* 0x000fea0003800000 */
[----:B------:R-:W-:-:S13]  /*5920*/  ISETP.NE.AND P0, PT, R0, UR14, PT ;  /* 0x0000000e00007c0c */ /* 0x000fda000bf05270 */
[----:B------:R-:W-:Y:S05]  /*5930*/  @P0 BRA `(.L_x_1425) ;  /* 0xfffffffc00ec0947 */ /* 0x000fea000383ffff */
.L_x_1424:
[----:B------:R-:W-:Y:S05]  /*5940*/  BSYNC B0 ;  /* 0x0000000000007941 */ /* 0x000fea0003800000 */
.L_x_1423:
[----:B------:R-:W-:-:S03]  /*5950*/  UMOV UR4, 0xffffffff ;  /* 0xffffffff00047882 */ /* 0x000fc60000000000 */
[----:B------:R-:W-:Y:S05]  /*5960*/  BRA.DIV UR4, `(.L_x_1426) ;  /* 0x0000004604b07947 */ /* 0x000fea000b800000 */
[----:B------:R-:W-:Y:S01]  /*5970*/  NOP ;  /* 0x0000000000007918 */ /* 0x000fe20000000000 */
.L_x_1518:
        /* <DEDUP_REMOVED lines=16> */
.L_x_1429:
[----:B------:R-:W-:Y:S01]  /*5a80*/  @P0 ELECT P2, URZ, PT ;  /* 0x00000000003f082f */ /* 0x000fe20003840000 */
[----:B------:R3:W-:-:S12]  /*5a90*/  UBLKRED.G.S.ADD.F32.RN [UR4], [UR10], UR6, desc[UR8] ;  /* 0x000008040a0073bb */ /* 0x0007d800080a1406 */
[----:B------:R-:W-:Y:S02]  /*5aa0*/  @P2 PLOP3.LUT P0, PT, P2, PT, PT, 0x8, 0x0 ;  /* 0x000000000000281c */ /* 0x000fe4000170e170 */
[----:B------:R-:W-:-:S11]  /*5ab0*/  PLOP3.LUT P2, PT, PT, PT, PT, 0x8, 0x0 ;  /* 0x000000000000781c */ /* 0x000fd60003f4e170 */
[----:B---3--:R-:W-:Y:S05]  /*5ac0*/  @P0 BRA.U.ANY `(.L_x_1429) ;  /* 0xfffffffd00ec0947 */ /* 0x008fea000393ffff */
[----:B------:R0:W-:Y:S01]  /*5ad0*/  UTMACMDFLUSH ;  /* 0x00000000000079b7 */ /* 0x0001e20000000000 */
[----:B------:R-:W-:-:S04]  /*5ae0*/  DEPBAR.LE SB0, 0x0 ;  /* 0x000080000000791a */ /* 0x000fc80000000000 */
.L_x_1428:
[----:B------:R-:W-:Y:S05]  /*5af0*/  BSYNC B0 ;  /* 0x0000000000007941 */ /* 0x000fea0003800000 */
.L_x_1427:
        /* <DEDUP_REMOVED lines=14> */
.L_x_1390:
        /* <DEDUP_REMOVED lines=33> */
.L_x_1431:
[----:B------:R-:W-:-:S05]  /*5df0*/  UMOV UR11, UR5 ;  /* 0x00000005000b7c82 */ /* 0x000fca0008000000 */
.L_x_1432:
[----:B------:R-:W-:Y:S01]  /*5e00*/  ULEA UR6, UR23, UR6, 0x7 ;  /* 0x0000000617067291 */ /* 0x000fe2000f8e383f */
[----:B------:R-:W-:Y:S01]  /*5e10*/  ULDC UR7, c[0x0][0x290] ;  /* 0x0000a40000077ab9 */ /* 0x000fe20000000800 */
[----:B------:R-:W-:Y:S01]  /*5e20*/  ULDC UR8, c[0x0][0x74c] ;  /* 0x0001d30000087ab9 */ /* 0x000fe20000000800 */
[----:B------:R-:W-:Y:S01]  /*5e30*/  ULDC.64 UR12, c[0x0][0x2d8] ;  /* 0x0000b600000c7ab9 */ /* 0x000fe20000000a00 */
[----:B------:R-:W-:Y:S02]  /*5e40*/  UIADD3 UR7, -UR8, UR6, -UR7 ;  /* 0x0000000608077290 */ /* 0x000fe4000fffe907 */
[----:B------:R-:W-:Y:S02]  /*5e50*/  UIMAD UR6, UR4, UR12, URZ ;  /* 0x0000000c040672a4 */ /* 0x000fe4000f8e023f */
[----:B------:R-:W-:Y:S02]  /*5e60*/  USHF.R.S32.HI UR8, URZ, 0x1f, UR7 ;  /* 0x0000001f3f087899 */ /* 0x000fe40008011407 */
[----:B------:R-:W-:-:S02]  /*5e70*/  UIMAD UR6, UR17, UR13, UR6 ;  /* 0x0000000d110672a4 */ /* 0x000fc4000f8e0206 */
[----:B------:R-:W-:Y:S02]  /*5e80*/  ULEA.HI UR7, UR8, UR7, URZ, 0x6 ;  /* 0x0000000708077291 */ /* 0x000fe4000f8f303f */
[----:B------:R-:W-:Y:S02]  /*5e90*/  UIMAD.WIDE.U32 UR8, UR17, UR12, URZ ;  /* 0x0000000c110872a5 */ /* 0x000fe4000f8e003f */
[----:B------:R-:W-:Y:S02]  /*5ea0*/  USHF.R.S32.HI UR10, URZ, 0x6, UR7 ;  /* 0x000000063f0a7899 */ /* 0x000fe40008011407 */
[----:B------:R-:W-:Y:S02]  /*5eb0*/  UIADD3 UR9, UR9, UR6, URZ ;  /* 0x0000000609097290 */ /* 0x000fe4000fffe03f */
[----:B------:R-:W-:Y:S02]  /*5ec0*/  UISETP.LT.AND UP0, UPT, URZ, UR10, UPT ;  /* 0x0000000a3f00728c */ /* 0x000fe4000bf01270 */
[----:B------:R-:W-:-:S02]  /*5ed0*/  USHF.R.S32.HI UR7, URZ, 0x1f, UR16 ;  /* 0x0000001f3f077899 */ /* 0x000fc40008011410 */
[----:B------:R-:W-:Y:S01]  /*5ee0*/  USEL UR6, URZ, UR10, !UP0 ;  /* 0x0000000a3f067287 */ /* 0x000fe2000c000000 */
[----:B------:R-:W-:Y:S01]  /*5ef0*/  ULDC.64 UR12, c[0x0][0x2e0] ;  /* 0x0000b800000c7ab9 */ /* 0x000fe20000000a00 */
[----:B------:R-:W-:Y:S02]  /*5f00*/  ULDC UR15, c[0x0][0x288] ;  /* 0x0000a200000f7ab9 */ /* 0x000fe40000000800 */
[----:B------:R-:W-:Y:S02]  /*5f10*/  UISETP.GT.AND UP0, UPT, UR11, UR6, UPT ;  /* 0x000000060b00728c */ /* 0x000fe4000bf04270 */
[----:B------:R-:W-:Y:S02]  /*5f20*/  UIMAD UR7, UR7, UR12, URZ ;  /* 0x0000000c070772a4 */ /* 0x000fe4000f8e023f */
[----:B------:R-:W-:Y:S02]  /*5f30*/  UIMAD UR10, UR16, UR15, URZ ;  /* 0x0000000f100a72a4 */ /* 0x000fe4000f8e023f */
[----:B------:R-:W-:Y:S01]  /*5f40*/  PLOP3.LUT P1, PT, PT, PT, UP0, 0x80, 0x0 ;  /* 0x000000000000781c */ /* 0x000fe20003f2f008 */
[----:B------:R-:W-:-:S02]  /*5f50*/  UIMAD UR14, UR16, UR13, UR7 ;  /* 0x0000000d100e72a4 */ /* 0x000fc4000f8e0207 */
        /* <DEDUP_REMOVED lines=26> */
.L_x_1437:
[----:B------:R-:W2:Y:S04]  /*6100*/  LDG.E.STRONG.GPU R0, desc[UR46][R2.64] ;  /* 0x0000002e02007981 */ /* 0x000ea8000c1ef900 */
[----:B--2---:R-:W-:Y:S01]  /*6110*/  CCTL.IVALL ;  /* 0x00000000ff00798f */ /* 0x004fe20002000000 */
[----:B------:R-:W-:Y:S05]  /*6120*/  YIELD ;  /* 0x0000000000007946 */ /* 0x000fea0003800000 */
[----:B------:R-:W-:-:S13]  /*6130*/  ISETP.NE.AND P1, PT, R0, UR23, PT ;  /* 0x0000001700007c0c */ /* 0x000fda000bf25270 */
[----:B------:R-:W-:Y:S05]  /*6140*/  @P1 BRA `(.L_x_1437) ;  /* 0xfffffffc00ec1947 */ /* 0x000fea000383ffff */
.L_x_1436:
[----:B------:R-:W-:Y:S05]  /*6150*/  BSYNC B0 ;  /* 0x0000000000007941 */ /* 0x000fea0003800000 */
.L_x_1435:
[----:B------:R-:W-:-:S03]  /*6160*/  UMOV UR4, 0xffffffff ;  /* 0xffffffff00047882 */ /* 0x000fc60000000000 */
[----:B------:R-:W-:Y:S05]  /*6170*/  BRA.DIV UR4, `(.L_x_1438) ;  /* 0x0000003e04c87947 */ /* 0x000fea000b800000 */
[----:B------:R-:W-:Y:S01]  /*6180*/  NOP ;  /* 0x0000000000007918 */ /* 0x000fe20000000000 */
.L_x_1521:
        /* <DEDUP_REMOVED lines=22> */
.L_x_1440:
[----:B------:R-:W-:Y:S05]  /*62f0*/  BSYNC B0 ;  /* 0x0000000000007941 */ /* 0x000fea0003800000 */
.L_x_1439:
        /* <DEDUP_REMOVED lines=20> */
.L_x_1442:
[----:B------:R-:W-:Y:S05]  /*6440*/  BSYNC B0 ;  /* 0x0000000000007941 */ /* 0x000fea0003800000 */
.L_x_1441:
[----:B------:R-:W-:Y:S06]  /*6450*/  BAR.ARV 0xa, 0xa0 ;  /* 0x0282800000007b1d */ /* 0x000fec0000002000 */
[----:B------:R-:W-:Y:S04]  /*6460*/  BSSY B0, `(.L_x_1443) ;  /* 0x0000003000007945 */ /* 0x000fe80003800000 */
[----:B------:R-:W-:Y:S05]  /*6470*/  @!P0 BRA `(.L_x_1444) ;  /* 0x0000000000048947 */ /* 0x000fea0003800000 */
[----:B------:R-:W-:-:S04]  /*6480*/  DEPBAR.LE SB0, 0x0 ;  /* 0x000080000000791a */ /* 0x000fc80000000000 */
.L_x_1444:
[----:B------:R-:W-:Y:S05]  /*6490*/  BSYNC B0 ;  /* 0x0000000000007941 */ /* 0x000fea0003800000 */
.L_x_1443:
        /* <DEDUP_REMOVED lines=19> */
.L_x_1446:
[----:B------:R-:W-:Y:S05]  /*65d0*/  BSYNC B0 ;  /* 0x0000000000007941 */ /* 0x000fea0003800000 */
.L_x_1445:
[----:B------:R-:W-:Y:S01]  /*65e0*/  UIADD3 UR18, UR6, 0x1, URZ ;  /* 0x0000000106127890 */ /* 0x000fe2000fffe03f */
[----:B------:R-:W-:Y:S11]  /*65f0*/  BRA `(.L_x_1447) ;  /* 0x0000000000047947 */ /* 0x000ff60003800000 */
.L_x_1434:
[----:B------:R-:W-:-:S05]  /*6600*/  UMOV UR18, UR6 ;  /* 0x0000000600127c82 */ /* 0x000fca0008000000 */
.L_x_1447:
        /* <DEDUP_REMOVED lines=12> */
.L_x_1472:
        /* <DEDUP_REMOVED lines=11> */
.L_x_1450:
[----:B------:R-:W2:Y:S04]  /*6780*/  LDG.E.STRONG.GPU R0, desc[UR46][R2.64] ;  /* 0x0000002e02007981 */ /* 0x000ea8000c1ef900 */
[----:B--2---:R-:W-:Y:S01]  /*6790*/  CCTL.IVALL ;  /* 0x00000000ff00798f */ /* 0x004fe20002000000 */
[----:B------:R-:W-:Y:S05]  /*67a0*/  YIELD ;  /* 0x0000000000007946 */ /* 0x000fea0003800000 */
[----:B------:R-:W-:-:S13]  /*67b0*/  ISETP.NE.AND P1, PT, R0, UR23, PT ;  /* 0x0000001700007c0c */ /* 0x000fda000bf25270 */
[----:B------:R-:W-:Y:S05]  /*67c0*/  @P1 BRA `(.L_x_1450) ;  /* 0xfffffffc00ec1947 */ /* 0x000fea000383ffff */
.L_x_1449:
[----:B------:R-:W-:Y:S05]  /*67d0*/  BSYNC B0 ;  /* 0x0000000000007941 */ /* 0x000fea0003800000 */
.L_x_1448:
[----:B------:R-:W-:-:S03]  /*67e0*/  UMOV UR16, 0xffffffff ;  /* 0xffffffff00107882 */ /* 0x000fc60000000000 */
[----:B------:R-:W-:Y:S05]  /*67f0*/  BRA.DIV UR16, `(.L_x_1451) ;  /* 0x0000003a10447947 */ /* 0x000fea000b800000 */
[----:B------:R-:W-:Y:S01]  /*6800*/  NOP ;  /* 0x0000000000007918 */ /* 0x000fe20000000000 */
.L_x_1524:
        /* <DEDUP_REMOVED lines=19> */
.L_x_1453:
[----:B------:R-:W-:Y:S05]  /*6940*/  BSYNC B0 ;  /* 0x0000000000007941 */ /* 0x000fea0003800000 */
.L_x_1452:
        /* <DEDUP_REMOVED lines=15> */
.L_x_1455:
[----:B------:R-:W-:Y:S05]  /*6a40*/  BSYNC B0 ;  /* 0x0000000000007941 */ /* 0x000fea0003800000 */
.L_x_1454:
[----:B------:R-:W-:Y:S06]  /*6a50*/  BAR.ARV 0xa, 0xa0 ;  /* 0x0282800000007b1d */ /* 0x000fec0000002000 */
[----:B------:R-:W-:Y:S04]  /*6a60*/  BSSY B0, `(.L_x_1456) ;  /* 0x0000003000007945 */ /* 0x000fe80003800000 */
[----:B------:R-:W-:Y:S05]  /*6a70*/  @!P0 BRA `(.L_x_1457) ;  /* 0x0000000000048947 */ /* 0x000fea0003800000 */
[----:B------:R-:W-:-:S04]  /*6a80*/  DEPBAR.LE SB0, 0x0 ;  /* 0x000080000000791a */ /* 0x000fc80000000000 */
.L_x_1457:
[----:B------:R-:W-:Y:S05]  /*6a90*/  BSYNC B0 ;  /* 0x0000000000007941 */ /* 0x000fea0003800000 */
.L_x_1456:
        /* <DEDUP_REMOVED lines=19> */
.L_x_1459:
[----:B------:R-:W-:Y:S05]  /*6bd0*/  BSYNC B0 ;  /* 0x0000000000007941 */ /* 0x000fea0003800000 */
.L_x_1458:
        /* <DEDUP_REMOVED lines=9> */
.L_x_1462:
[----:B------:R-:W2:Y:S04]  /*6c70*/  LDG.E.STRONG.GPU R0, desc[UR46][R2.64] ;  /* 0x0000002e02007981 */ /* 0x000ea8000c1ef900 */
[----:B--2---:R-:W-:Y:S01]  /*6c80*/  CCTL.IVALL ;  /* 0x00000000ff00798f */ /* 0x004fe20002000000 */
[----:B------:R-:W-:Y:S05]  /*6c90*/  YIELD ;  /* 0x0000000000007946 */ /* 0x000fea0003800000 */
[----:B------:R-:W-:-:S13]  /*6ca0*/  ISETP.NE.AND P1, PT, R0, UR23, PT ;  /* 0x0000001700007c0c */ /* 0x000fda000bf25270 */
[----:B------:R-:W-:Y:S05]  /*6cb0*/  @P1 BRA `(.L_x_1462) ;  /* 0xfffffffc00ec1947 */ /* 0x000fea000383ffff */
.L_x_1461:
[----:B------:R-:W-:Y:S05]  /*6cc0*/  BSYNC B0 ;  /* 0x0000000000007941 */ /* 0x000fea0003800000 */
.L_x_1460:
[----:B------:R-:W-:-:S03]  /*6cd0*/  UMOV UR12, 0xffffffff ;  /* 0xffffffff000c7882 */ /* 0x000fc60000000000 */
[----:B------:R-:W-:Y:S05]  /*6ce0*/  BRA.DIV UR12, `(.L_x_1463) ;  /* 0x000000360c247947 */ /* 0x000fea000b800000 */
[----:B------:R-:W-:Y:S01]  /*6cf0*/  NOP ;  /* 0x0000000000007918 */ /* 0x000fe20000000000 */
.L_x_1527:
        /* <DEDUP_REMOVED lines=15> */
.L_x_1465:
[----:B------:R-:W-:Y:S05]  /*6df0*/  BSYNC B0 ;  /* 0x0000000000007941 */ /* 0x000fea0003800000 */
.L_x_1464:
        /* <DEDUP_REMOVED lines=15> */
.L_x_1467:
[----:B------:R-:W-:Y:S05]  /*6ef0*/  BSYNC B0 ;  /* 0x0000000000007941 */ /* 0x000fea0003800000 */
.L_x_1466:
[----:B------:R-:W-:Y:S06]  /*6f00*/  BAR.ARV 0xa, 0xa0 ;  /* 0x0282800000007b1d */ /* 0x000fec0000002000 */
[----:B------:R-:W-:Y:S04]  /*6f10*/  BSSY B0, `(.L_x_1468) ;  /* 0x0000003000007945 */ /* 0x000fe80003800000 */
[----:B------:R-:W-:Y:S05]  /*6f20*/  @!P0 BRA `(.L_x_1469) ;  /* 0x0000000000048947 */ /* 0x000fea0003800000 */
[----:B------:R-:W-:-:S04]  /*6f30*/  DEPBAR.LE SB0, 0x0 ;  /* 0x000080000000791a */ /* 0x000fc80000000000 */
.L_x_1469:
[----:B------:R-:W-:Y:S05]  /*6f40*/  BSYNC B0 ;  /* 0x0000000000007941 */ /* 0x000fea0003800000 */
.L_x_1468:
        /* <DEDUP_REMOVED lines=19> */
.L_x_1471:
[----:B------:R-:W-:Y:S05]  /*7080*/  BSYNC B0 ;  /* 0x0000000000007941 */ /* 0x000fea0003800000 */
.L_x_1470:
[----:B------:R-:W-:Y:S02]  /*7090*/  UIADD3 UR6, UR6, 0x2, URZ ;  /* 0x0000000206067890 */ /* 0x000fe4000fffe03f */
[----:B------:R-:W-:Y:S02]  /*70a0*/  UIADD3 UR4, UR4, 0x3000, URZ ;  /* 0x0000300004047890 */ /* 0x000fe4000fffe03f */
[----:B------:R-:W-:-:S06]  /*70b0*/  UISETP.GE.AND UP0, UPT, UR6, UR11, UPT ;  /* 0x0000000b0600728c */ /* 0x000fcc000bf06270 */
[----:B------:R-:W-:-:S13]  /*70c0*/  PLOP3.LUT P1, PT, PT, PT, UP0, 0x80, 0x0 ;  /* 0x000000000000781c */ /* 0x000fda0003f2f008 */
[----:B------:R-:W-:Y:S05]  /*70d0*/  @!P1 BRA `(.L_x_1472) ;  /* 0xfffffff4007c9947 */ /* 0x000fea000383ffff */
.L_x_1433:
        /* <DEDUP_REMOVED lines=41> */
.L_x_1475:
[----:B------:R-:W-:Y:S05]  /*7370*/  BSYNC B0 ;  /* 0x0000000000007941 */ /* 0x000fea0003800000 */
.L_x_1474:
[----:B------:R-:W-:Y:S05]  /*7380*/  BRA `(.L_x_1476) ;  /* 0x0000000000047947 */ /* 0x000fea0003800000 */
.L_x_1473:
[----:B------:R-:W-:-:S05]  /*7390*/  UMOV UR4, UR6 ;  /* 0x0000000600047c82 */ /* 0x000fca0008000000 */
.L_x_1476:
        /* <DEDUP_REMOVED lines=11> */
.L_x_1481:
        /* <DEDUP_REMOVED lines=24> */
.L_x_1478:
[----:B------:R-:W-:Y:S05]  /*75d0*/  BSYNC B0 ;  /* 0x0000000000007941 */ /* 0x000fea0003800000 */
.L_x_1477:
        /* <DEDUP_REMOVED lines=24> */
.L_x_1480:
[----:B------:R-:W-:Y:S05]  /*7760*/  BSYNC B0 ;  /* 0x0000000000007941 */ /* 0x000fea0003800000 */
.L_x_1479:
[----:B------:R-:W-:Y:S02]  /*7770*/  UIADD3 UR11, UR11, 0x2, URZ ;  /* 0x000000020b0b7890 */ /* 0x000fe4000fffe03f */
[----:B------:R-:W-:Y:S02]  /*7780*/  ULEA UR8, UR18, UR8, 0x1 ;  /* 0x0000000812087291 */ /* 0x000fe4000f8e083f */
[----:B------:R-:W-:Y:S02]  /*7790*/  ULEA UR9, UR18, UR9, 0x1 ;  /* 0x0000000912097291 */ /* 0x000fe4000f8e083f */
[----:B------:R-:W-:-:S13]  /*77a0*/  ISETP.NE.AND P0, PT, RZ, UR11, PT ;  /* 0x0000000bff007c0c */ /* 0x000fda000bf05270 */
[----:B------:R-:W-:Y:S05]  /*77b0*/  @!P0 BRA `(.L_x_1392) ;  /* 0x0000002400948947 */ /* 0x000fea0003800000 */
[----:B------:R-:W-:Y:S05]  /*77c0*/  BRA `(.L_x_1481) ;  /* 0xfffffffc00207947 */ /* 0x000fea000383ffff */
.L_x_1430:
        /* <DEDUP_REMOVED lines=33> */
.L_x_1483:
        /* <DEDUP_REMOVED lines=43> */
.L_x_1528:
        /* <DEDUP_REMOVED lines=15> */
.L_x_1486:
        /* <DEDUP_REMOVED lines=60> */
[----:B------:R-:W-:-:S02]  /*8140*/  UIADD3 UR56, UR8, 0x3000, URZ ;  /* 0x0000300008387890 */ /* 0x000fc4000fffe03f */
[----:B------:R-:W-:Y:S01]  /*8150*/  VIADD R6, R0, 0xffffffff ;  /* 0xffffffff00067836 */ /* 0x000fe20000000000 */
[----:B------:R-:W-:Y:S01]  /*8160*/  UMOV UR58, 0x30 ;  /* 0x00000030003a7882 */ /* 0x000fe20000000000 */
[----:B------:R-:W-:Y:S01]  /*8170*/  UMOV UR59, UR11 ;  /* 0x0000000b003b7c82 */ /* 0x000fe20008000000 */
[----:B------:R-:W-:Y:S01]  /*8180*/  UMOV UR60, UR12 ;  /* 0x0000000c003c7c82 */ /* 0x000fe20008000000 */
[----:B------:R-:W-:Y:S01]  /*8190*/  UMOV UR61, UR21 ;  /* 0x00000015003d7c82 */ /* 0x000fe20008000000 */
[----:B------:R1:W-:Y:S01]  /*81a0*/  STL [R1], R6 ;  /* 0x0000000601007387 */ /* 0x0003e20000100800 */
[----:B------:R-:W-:Y:S01]  /*81b0*/  ISETP.GE.AND P1, PT, R4, R6, PT ;  /* 0x000000060400720c */ /* 0x000fe20003f26270 */
[----:B------:R-:W-:Y:S01]  /*81c0*/  UMOV UR57, UR9 ;  /* 0x0000000900397c82 */ /* 0x000fe20008000000 */
        /* <DEDUP_REMOVED lines=28> */
[----:B--2---:R-:W-:Y:S01]  /*8390*/  UMOV UR10, 0x40 ;  /* 0x00000040000a7882 */ /* 0x004fe20000000000 */
[----:B------:R1:W-:Y:S01]  /*83a0*/  UTMALDG.4D [UR56], [UR54], desc[UR16] ;  /* 0x00001038360075b4 */ /* 0x0003e20008019000 */
[----:B------:R1:W-:Y:S01]  /*83b0*/  UTMALDG.4D [UR48], [UR54], desc[UR16] ;  /* 0x00001030360075b4 */ /* 0x0003e20008019000 */
[----:B---3--:R-:W-:Y:S01]  /*83c0*/  UIADD3 UR24, UR8, 0x6000, URZ ;  /* 0x0000600008187890 */ /* 0x008fe2000fffe03f */
[----:B------:R-:W-:Y:S01]  /*83d0*/  UMOV UR26, UR18 ;  /* 0x00000012001a7c82 */ /* 0x000fe20008000000 */
[----:B------:R1:W-:Y:S01]  /*83e0*/  UTMALDG.4D [UR40], [UR54], desc[UR16] ;  /* 0x00001028360075b4 */ /* 0x0003e20008019000 */
[----:B----4-:R-:W-:-:S02]  /*83f0*/  UIADD3 UR32, UR8, 0x8000, URZ ;  /* 0x0000800008207890 */ /* 0x010fc4000fffe03f */
        /* <DEDUP_REMOVED lines=23> */
.L_x_1497:
[----:B--234-:R-:W-:-:S04]  /*8570*/  SHF.L.U32 R21, R11, 0x1f, RZ ;  /* 0x0000001f0b157819 */ /* 0x01cfc800000006ff */
[----:B------:R-:W1:Y:S02]  /*8580*/  SYNCS.PHASECHK.TRANS64.TRYWAIT P1, [R16+URZ+0x26840], R21 ;  /* 0x02684015100075a7 */ /* 0x000e64000802017f */
[----:B-1----:R-:W-:Y:S05]  /*8590*/  @!P1 BRA `(.L_x_1489) ;  /* 0x0000001c00289947 */ /* 0x002fea0003800000 */
.L_x_1529:
[----:B------:R-:W-:Y:S05]  /*85a0*/  @P0 BRA `(.L_x_1490) ;  /* 0x0000000000140947 */ /* 0x000fea0003800000 */
[----:B------:R-:W-:Y:S01]  /*85b0*/  ISETP.NE.AND P1, PT, R6, RZ, PT ;  /* 0x000000ff0600720c */ /* 0x000fe20003f25270 */
[----:B------:R-:W-:-:S04]  /*85c0*/  IMAD.MOV.U32 R3, RZ, RZ, 0x3100 ;  /* 0x00003100ff037424 */ /* 0x000fc800078e00ff */
[----:B------:R3:W-:Y:S08]  /*85d0*/  SYNCS.ARRIVE.TRANS64 RZ, [R16+URZ+0x26830], R3 ;  /* 0x0268300310ff79a7 */ /* 0x0007f0000800003f */
[----:B------:R-:W-:Y:S05]  /*85e0*/  @!P1 BRA `(.L_x_1490) ;  /* 0x0000000000049947 */ /* 0x000fea0003800000 */
[----:B------:R-:W-:Y:S01]  /*85f0*/  BPT.TRAP 0x1 ;  /* 0x000000040000795c */ /* 0x000fe20000300000 */
.L_x_1490:
        /* <DEDUP_REMOVED lines=43> */
.L_x_1530:
[----:B------:R-:W-:Y:S05]  /*88b0*/  @P0 BRA `(.L_x_1492) ;  /* 0x0000000000140947 */ /* 0x000fea0003800000 */
[----:B------:R-:W-:Y:S01]  /*88c0*/  ISETP.NE.AND P1, PT, R6, RZ, PT ;  /* 0x000000ff0600720c */ /* 0x000fe20003f25270 */
[----:B------:R-:W-:-:S04]  /*88d0*/  IMAD.MOV.U32 R2, RZ, RZ, 0x3100 ;  /* 0x00003100ff027424 */ /* 0x000fc800078e00ff */
[----:B------:R3:W-:Y:S08]  /*88e0*/  SYNCS.ARRIVE.TRANS64 RZ, [R16+URZ+0x26818], R2 ;  /* 0x0268180210ff79a7 */ /* 0x0007f0000800003f */
[----:B------:R-:W-:Y:S05]  /*88f0*/  @!P1 BRA `(.L_x_1492) ;  /* 0x0000000000049947 */ /* 0x000fea0003800000 */
[----:B------:R-:W-:Y:S01]  /*8900*/  BPT.TRAP 0x1 ;  /* 0x000000040000795c */ /* 0x000fe20000300000 */
.L_x_1492:
        /* <DEDUP_REMOVED lines=43> */
.L_x_1531:
[----:B------:R-:W-:Y:S05]  /*8bc0*/  @P0 BRA `(.L_x_1494) ;  /* 0x0000000000140947 */ /* 0x000fea0003800000 */
[----:B------:R-:W-:Y:S01]  /*8bd0*/  ISETP.NE.AND P1, PT, R6, RZ, PT ;  /* 0x000000ff0600720c */ /* 0x000fe20003f25270 */
[----:B-123--:R-:W-:-:S04]  /*8be0*/  IMAD.MOV.U32 R21, RZ, RZ, 0x3100 ;  /* 0x00003100ff157424 */ /* 0x00efc800078e00ff */
[----:B------:R4:W-:Y:S08]  /*8bf0*/  SYNCS.ARRIVE.TRANS64 RZ, [R16+URZ+0x26838], R21 ;  /* 0x0268381510ff79a7 */ /* 0x0009f0000800003f */
[----:B------:R-:W-:Y:S05]  /*8c00*/  @!P1 BRA `(.L_x_1494) ;  /* 0x0000000000049947 */ /* 0x000fea0003800000 */
[----:B------:R-:W-:Y:S01]  /*8c10*/  BPT.TRAP 0x1 ;  /* 0x000000040000795c */ /* 0x000fe20000300000 */
.L_x_1494:
        /* <DEDUP_REMOVED lines=38> */
.L_x_1533:
[----:B------:R-:W-:Y:S05]  /*8e80*/  @P0 BRA `(.L_x_1496) ;  /* 0x0000000000140947 */ /* 0x000fea0003800000 */
[----:B------:R-:W-:Y:S01]  /*8e90*/  ISETP.NE.AND P1, PT, R6, RZ, PT ;  /* 0x000000ff0600720c */ /* 0x000fe20003f25270 */
[----:B------:R-:W-:-:S04]  /*8ea0*/  IMAD.MOV.U32 R5, RZ, RZ, 0x3100 ;  /* 0x00003100ff057424 */ /* 0x000fc800078e00ff */
[----:B------:R1:W-:Y:S08]  /*8eb0*/  SYNCS.ARRIVE.TRANS64 RZ, [R16+URZ+0x26810], R5 ;  /* 0x0268100510ff79a7 */ /* 0x0003f0000800003f */
[----:B------:R-:W-:Y:S05]  /*8ec0*/  @!P1 BRA `(.L_x_1496) ;  /* 0x0000000000049947 */ /* 0x000fea0003800000 */
[----:B------:R-:W-:Y:S01]  /*8ed0*/  BPT.TRAP 0x1 ;  /* 0x000000040000795c */ /* 0x000fe20000300000 */
.L_x_1496:
        /* <DEDUP_REMOVED lines=44> */
.L_x_1488:
[----:B------:R-:W3:Y:S02]  /*91a0*/  LDL.LU R4, [R1+0x4] ;  /* 0x0000040001047983 */ /* 0x000ee40000300800 */
[----:B---3--:R-:W-:Y:S02]  /*91b0*/  ISETP.NE.AND P1, PT, R4, RZ, PT ;  /* 0x000000ff0400720c */ /* 0x008fe40003f25270 */
[----:B------:R1:W5:Y:S11]  /*91c0*/  LDL R4, [R1] ;  /* 0x0000000001047983 */ /* 0x0003760000100800 */
[----:B-1----:R-:W-:Y:S05]  /*91d0*/  @!P1 BRA `(.L_x_1487) ;  /* 0x0000000400809947 */ /* 0x002fea0003800000 */
[----:B------:R-:W-:-:S04]  /*91e0*/  SHF.L.U32 R13, R11, 0x1f, RZ ;  /* 0x0000001f0b0d7819 */ /* 0x000fc800000006ff */
[----:B------:R-:W1:Y:S02]  /*91f0*/  SYNCS.PHASECHK.TRANS64.TRYWAIT P1, [R16+URZ+0x26840], R13 ;  /* 0x0268400d100075a7 */ /* 0x000e64000802017f */
[----:B-1----:R-:W-:Y:S05]  /*9200*/  @!P1 BRA `(.L_x_1498) ;  /* 0x0000001000609947 */ /* 0x002fea0003800000 */
.L_x_1534:
[----:B------:R-:W-:Y:S05]  /*9210*/  @P0 BRA `(.L_x_1499) ;  /* 0x0000000000140947 */ /* 0x000fea0003800000 */
[----:B------:R-:W-:Y:S01]  /*9220*/  ISETP.NE.AND P1, PT, R6, RZ, PT ;  /* 0x000000ff0600720c */ /* 0x000fe20003f25270 */
[----:B--2---:R-:W-:-:S04]  /*9230*/  IMAD.MOV.U32 R5, RZ, RZ, 0x3100 ;  /* 0x00003100ff057424 */ /* 0x004fc800078e00ff */
[----:B------:R3:W-:Y:S08]  /*9240*/  SYNCS.ARRIVE.TRANS64 RZ, [R16+URZ+0x26830], R5 ;  /* 0x0268300510ff79a7 */ /* 0x0007f0000800003f */
[----:B------:R-:W-:Y:S05]  /*9250*/  @!P1 BRA `(.L_x_1499) ;  /* 0x0000000000049947 */ /* 0x000fea0003800000 */
[----:B------:R-:W-:Y:S01]  /*9260*/  BPT.TRAP 0x1 ;  /* 0x000000040000795c */ /* 0x000fe20000300000 */
.L_x_1499:
        /* <DEDUP_REMOVED lines=40> */
.L_x_1535:
[----:B------:R-:W-:Y:S05]  /*94f0*/  @P0 BRA `(.L_x_1501) ;  /* 0x0000000000140947 */ /* 0x000fea0003800000 */
[----:B------:R-:W-:Y:S01]  /*9500*/  ISETP.NE.AND P0, PT, R6, RZ, PT ;  /* 0x000000ff0600720c */ /* 0x000fe20003f05270 */
[----:B------:R-:W-:-:S04]  /*9510*/  IMAD.MOV.U32 R5, RZ, RZ, 0x3100 ;  /* 0x00003100ff057424 */ /* 0x000fc800078e00ff */
[----:B------:R3:W-:Y:S08]  /*9520*/  SYNCS.ARRIVE.TRANS64 RZ, [R16+URZ+0x26818], R5 ;  /* 0x0268180510ff79a7 */ /* 0x0007f0000800003f */
[----:B------:R-:W-:Y:S05]  /*9530*/  @!P0 BRA `(.L_x_1501) ;  /* 0x0000000000048947 */ /* 0x000fea0003800000 */
[----:B------:R-:W-:Y:S01]  /*9540*/  BPT.TRAP 0x1 ;  /* 0x000000040000795c */ /* 0x000fe20000300000 */
.L_x_1501:
        /* <DEDUP_REMOVED lines=41> */
.L_x_1487:
[----:B------:R-:W3:Y:S01]  /*97e0*/  S2R R0, SR_TID.X ;  /* 0x0000000000007919 */ /* 0x000ee20000002100 */
[----:B------:R-:W-:Y:S01]  /*97f0*/  IMAD R3, R19, 0x8, R16 ;  /* 0x0000000813037824 */ /* 0x000fe200078e0210 */
[----:B---3--:R-:W-:Y:S02]  /*9800*/  LOP3.LUT R2, R0, 0x7f, RZ, 0xc0, !PT ;  /* 0x0000007f00027812 */ /* 0x008fe400078ec0ff */
[----:B------:R-:W-:Y:S02]  /*9810*/  SHF.L.U32 R0, R11, 0x1f, RZ ;  /* 0x0000001f0b007819 */ /* 0x000fe400000006ff */
[----:B------:R-:W-:Y:S02]  /*9820*/  ISETP.NE.AND P1, PT, R2, RZ, PT ;  /* 0x000000ff0200720c */ /* 0x000fe40003f25270 */
[----:B------:R-:W3:Y:S02]  /*9830*/  SYNCS.PHASECHK.TRANS64.TRYWAIT P0, [R3+URZ+0x26840], R0 ;  /* 0x02684000030075a7 */ /* 0x000ee4000800017f */
[----:B---3--:R-:W-:Y:S09]  /*9840*/  @!P0 BRA `(.L_x_1502) ;  /* 0x0000000800f88947 */ /* 0x008ff20003800000 */
.L_x_1536:
[----:B------:R-:W-:Y:S05]  /*9850*/  @P1 BRA `(.L_x_1503) ;  /* 0x0000000000181947 */ /* 0x000fea0003800000 */
[----:B------:R-:W1:Y:S01]  /*9860*/  S2R R2, SR_TID.X ;  /* 0x0000000000027919 */ /* 0x000e620000002100 */
[----:B---3--:R-:W-:-:S04]  /*9870*/  IMAD.MOV.U32 R0, RZ, RZ, 0x3100 ;  /* 0x00003100ff007424 */ /* 0x008fc800078e00ff */
[----:B------:R3:W-:Y:S01]  /*9880*/  SYNCS.ARRIVE.TRANS64 RZ, [R3+URZ+0x26830], R0 ;  /* 0x0268300003ff79a7 */ /* 0x0007e2000800003f */
[----:B-1----:R-:W-:-:S13]  /*9890*/  LOP3.LUT P0, RZ, R2, 0x1f, RZ, 0xc0, !PT ;  /* 0x0000001f02ff7812 */ /* 0x002fda000780c0ff */
[----:B---3--:R-:W-:Y:S05]  /*98a0*/  @!P0 BRA `(.L_x_1503) ;  /* 0x0000000000048947 */ /* 0x008fea0003800000 */
[----:B------:R-:W-:Y:S01]  /*98b0*/  BPT.TRAP 0x1 ;  /* 0x000000040000795c */ /* 0x000fe20000300000 */
.L_x_1503:
        /* <DEDUP_REMOVED lines=47> */
.L_x_1484:
[----:B------:R-:W-:Y:S05]  /*9bb0*/  BSYNC B0 ;  /* 0x0000000000007941 */ /* 0x000fea0003800000 */
.L_x_1482:
[----:B------:R-:W-:-:S03]  /*9bc0*/  UMOV UR7, 0xffffffff ;  /* 0xffffffff00077882 */ /* 0x000fc60000000000 */
[----:B------:R-:W-:Y:S05]  /*9bd0*/  BRA.DIV UR7, `(.L_x_1504) ;  /* 0x0000000a07287947 */ /* 0x000fea000b800000 */
[----:B------:R-:W-:-:S13]  /*9be0*/  ELECT P6, URZ, PT ;  /* 0x00000000003f782f */ /* 0x000fda00038c0000 */
.L_x_1539:
[----:B------:R-:W-:Y:S05]  /*9bf0*/  @!P6 BRA `(.L_x_1392) ;  /* 0x000000000084e947 */ /* 0x000fea0003800000 */
[----:B------:R-:W-:-:S06]  /*9c00*/  ULOP3.LUT UR7, UR38, 0x2, URZ, 0xfc, !UPT ;  /* 0x0000000226077892 */ /* 0x000fcc000f8efc3f */
[----:B------:R-:W-:-:S05]  /*9c10*/  IMAD.U32 R2, RZ, RZ, UR7 ;  /* 0x00000007ff027e24 */ /* 0x000fca000f8e00ff */
[----:B------:R-:W-:-:S13]  /*9c20*/  ISETP.NE.AND P2, PT, R2, 0x3, PT ;  /* 0x000000030200780c */ /* 0x000fda0003f45270 */
[----:B------:R-:W-:Y:S05]  /*9c30*/  @!P2 BRA `(.L_x_1505) ;  /* 0x000000000004a947 */ /* 0x000fea0003800000 */
[----:B------:R-:W-:Y:S01]  /*9c40*/  BPT.TRAP 0x1 ;  /* 0x000000040000795c */ /* 0x000fe20000300000 */
.L_x_1505:
        /* <DEDUP_REMOVED lines=15> */
.L_x_1540:
[----:B------:R-:W2:Y:S02]  /*9d40*/  SYNCS.PHASECHK.TRANS64.TRYWAIT P0, [R3+URZ], R2 ;  /* 0x00000002030075a7 */ /* 0x000ea4000800017f */
[----:B--2---:R-:W-:Y:S05]  /*9d50*/  @!P0 BRA `(.L_x_1507) ;  /* 0x0000000400fc8947 */ /* 0x004fea0003800000 */
.L_x_1541:
[----:B------:R-:W-:Y:S05]  /*9d60*/  @!P2 BRA `(.L_x_1508) ;  /* 0x000000000004a947 */ /* 0x000fea0003800000 */
[----:B------:R-:W-:Y:S01]  /*9d70*/  BPT.TRAP 0x1 ;  /* 0x000000040000795c */ /* 0x000fe20000300000 */
.L_x_1508:
[----:B--2---:R-:W-:-:S04]  /*9d80*/  VIADD R3, R7, 0x26840 ;  /* 0x0002684007037836 */ /* 0x004fc80000000000 */
[----:B------:R-:W-:-:S04]  /*9d90*/  IMAD R0, R0, 0x8, R3 ;  /* 0x0000000800007824 */ /* 0x000fc800078e0203 */
[----:B------:R-:W2:Y:S02]  /*9da0*/  SYNCS.PHASECHK.TRANS64.TRYWAIT P0, [R0+URZ], R5 ;  /* 0x00000005000075a7 */ /* 0x000ea4000800017f */
[----:B--2---:R-:W-:Y:S05]  /*9db0*/  @!P0 BRA `(.L_x_1509) ;  /* 0x0000000400f88947 */ /* 0x004fea0003800000 */
.L_x_1542:
[----:B------:R-:W-:-:S07]  /*9dc0*/  IMAD R3, R4, 0x8, R3 ;  /* 0x0000000804037824 */ /* 0x000fce00078e0203 */
.L_x_1510:
[----:B---3--:R3:W4:Y:S02]  /*9dd0*/  SYNCS.PHASECHK.TRANS64.TRYWAIT P0, [R3+URZ], R2 ;  /* 0x00000002030075a7 */ /* 0x008724000800017f */
[----:B----4-:R-:W-:Y:S05]  /*9de0*/  @!P0 NANOSLEEP.SYNCS 0x989680 ;  /* 0x009896800000895d */ /* 0x010fea0003900000 */
[----:B------:R-:W4:Y:S02]  /*9df0*/  @!P0 SYNCS.PHASECHK.TRANS64 P0, [R3+URZ], R2 ;  /* 0x00000002030085a7 */ /* 0x000f24000800007f */
[----:B----4-:R-:W-:Y:S05]  /*9e00*/  @!P0 BRA `(.L_x_1510) ;  /* 0xfffffffc00f08947 */ /* 0x010fea000383ffff */
.L_x_1392:
[----:B------:R-:W-:Y:S05]  /*9e10*/  BSYNC B6 ;  /* 0x0000000000067941 */ /* 0x000fea0003800000 */
.L_x_1389:
[----:B------:R-:W-:Y:S05]  /*9e20*/  EXIT ;  /* 0x000000000000794d */ /* 0x000fea0003800000 */
.L_x_1399:
[----:B------:R-:W-:Y:S02]  /*9e30*/  IMAD.MOV.U32 R13, RZ, RZ, R17 ;  /* 0x000000ffff0d7224 */ /* 0x000fe400078e0011 */
[----:B------:R-:W-:Y:S02]  /*9e40*/  IMAD.MOV.U32 R12, RZ, RZ, RZ ;  /* 0x000000ffff0c7224 */ /* 0x000fe400078e00ff */
[----:B------:R-:W-:Y:S02]  /*9e50*/  IMAD.MOV.U32 R11, RZ, RZ, 0x1f ;  /* 0x0000001fff0b7424 */ /* 0x000fe400078e00ff */
[----:B------:R-:W-:-:S07]  /*9e60*/  IMAD.MOV.U32 R15, RZ, RZ, -0x1 ;  /* 0xffffffffff0f7424 */ /* 0x000fce00078e00ff */
[----:B------:R-:W-:Y:S05]  /*9e70*/  WARPSYNC.COLLECTIVE R15, `(.L_x_1511) ;  /* 0x000000000f087348 */ /* 0x000fea0003c00000 */
[----:B------:R1:W2:Y:S02]  /*9e80*/  SHFL.IDX P6, R14, R13, R12, R11 ;  /* 0x0000000c0d0e7389 */ /* 0x0002a400000c000b */
[----:B-12---:R-:W-:Y:S01]  /*9e90*/  ENDCOLLECTIVE ;  /* 0x000000000000791b */ /* 0x006fe20003800000 */
.L_x_1511:
[----:B------:R-:W-:Y:S05]  /*9ea0*/  BRA `(.L_x_1512) ;  /* 0xffffff7000707947 */ /* 0x000fea000383ffff */
.L_x_1401:
[----:B--2---:R2:W3:Y:S02]  /*9eb0*/  SYNCS.PHASECHK.TRANS64.TRYWAIT P0, [R237+URZ+0x26800], R4 ;  /* 0x02680004ed0075a7 */ /* 0x0044e4000800017f */
[----:B---3--:R-:W-:Y:S05]  /*9ec0*/  @!P0 NANOSLEEP.SYNCS 0x989680 ;  /* 0x009896800000895d */ /* 0x008fea0003900000 */
[----:B------:R-:W3:Y:S02]  /*9ed0*/  @!P0 SYNCS.PHASECHK.TRANS64 P0, [R237+URZ+0x26800], R4 ;  /* 0x02680004ed0085a7 */ /* 0x000ee4000800007f */
[----:B---3--:R-:W-:Y:S05]  /*9ee0*/  @!P0 BRA `(.L_x_1401) ;  /* 0xfffffffc00f08947 */ /* 0x008fea000383ffff */
[----:B------:R-:W-:Y:S05]  /*9ef0*/  BRA `(.L_x_1400) ;  /* 0xffffff7000987947 */ /* 0x000fea000383ffff */
.L_x_1406:
[----:B--2---:R-:W-:-:S04]  /*9f00*/  IMAD.U32 R5, RZ, RZ, UR9 ;  /* 0x00000009ff057e24 */ /* 0x004fc8000f8e00ff */
[----:B------:R2:W3:Y:S03]  /*9f10*/  SYNCS.PHASECHK.TRANS64.TRYWAIT P0, [R5+URZ+0x26810], R120 ;  /* 0x02681078050075a7 */ /* 0x0004e6000800017f */
[----:B---3--:R-:W-:Y:S05]  /*9f20*/  @!P0 NANOSLEEP.SYNCS 0x989680 ;  /* 0x009896800000895d */ /* 0x008fea0003900000 */
[----:B------:R-:W3:Y:S02]  /*9f30*/  @!P0 SYNCS.PHASECHK.TRANS64 P0, [R5+URZ+0x26810], R120 ;  /* 0x02681078050085a7 */ /* 0x000ee4000800007f */
[----:B---3--:R-:W-:Y:S05]  /*9f40*/  @!P0 BRA `(.L_x_1406) ;  /* 0xfffffffc00ec8947 */ /* 0x008fea000383ffff */
[----:B------:R-:W-:Y:S05]  /*9f50*/  BRA `(.L_x_1405) ;  /* 0xffffff7c00007947 */ /* 0x000fea000383ffff */
.L_x_1410:
[----:B------:R-:W-:-:S04]  /*9f60*/  IMAD.U32 R121, RZ, RZ, UR9 ;  /* 0x00000009ff797e24 */ /* 0x000fc8000f8e00ff */
[----:B------:R1:W1:Y:S03]  /*9f70*/  SYNCS.PHASECHK.TRANS64.TRYWAIT P0, [R121+URZ+0x26830], R120 ;  /* 0x02683078790075a7 */ /* 0x000266000800017f */
[----:B-1----:R-:W-:Y:S05]  /*9f80*/  @!P0 NANOSLEEP.SYNCS 0x989680 ;  /* 0x009896800000895d */ /* 0x002fea0003900000 */
[----:B------:R-:W1:Y:S02]  /*9f90*/  @!P0 SYNCS.PHASECHK.TRANS64 P0, [R121+URZ+0x26830], R120 ;  /* 0x02683078790085a7 */ /* 0x000e64000800007f */
[----:B-1----:R-:W-:Y:S05]  /*9fa0*/  @!P0 BRA `(.L_x_1410) ;  /* 0xfffffffc00ec8947 */ /* 0x002fea000383ffff */
[----:B------:R-:W-:Y:S05]  /*9fb0*/  BRA `(.L_x_1409) ;  /* 0xffffff8000c47947 */ /* 0x000fea000383ffff */
.L_x_1417:
[----:B------:R-:W-:Y:S01]  /*9fc0*/  BSSY B0, `(.L_x_1513) ;  /* 0x0000005000007945 */ /* 0x000fe20003800000 */
[----:B------:R-:W-:-:S07]  /*9fd0*/  IMAD.MOV.U32 R15, RZ, RZ, -0x1 ;  /* 0xffffffffff0f7424 */ /* 0x000fce00078e00ff */
[----:B-1----:R-:W-:Y:S05]  /*9fe0*/  WARPSYNC.COLLECTIVE R15, `(.L_x_1514) ;  /* 0x000000000f087348 */ /* 0x002fea0003c00000 */
[----:B------:R-:W-:Y:S01]  /*9ff0*/  NOP ;  /* 0x0000000000007918 */ /* 0x000fe20000000000 */
[----:B-1----:R-:W-:Y:S01]  /*a000*/  ENDCOLLECTIVE ;  /* 0x000000000000791b */ /* 0x002fe20003800000 */
.L_x_1514:
[----:B------:R-:W-:Y:S05]  /*a010*/  BSYNC B0 ;  /* 0x0000000000007941 */ /* 0x000fea0003800000 */
.L_x_1513:
[----:B------:R-:W-:Y:S05]  /*a020*/  BRA `(.L_x_1515) ;  /* 0xffffffb400487947 */ /* 0x000fea000383ffff */
.L_x_1426:
[----:B------:R-:W-:Y:S01]  /*a030*/  BSSY B0, `(.L_x_1516) ;  /* 0x0000005000007945 */ /* 0x000fe20003800000 */
[----:B------:R-:W-:-:S07]  /*a040*/  IMAD.MOV.U32 R15, RZ, RZ, -0x1 ;  /* 0xffffffffff0f7424 */ /* 0x000fce00078e00ff */
[----:B-12---:R-:W-:Y:S05]  /*a050*/  WARPSYNC.COLLECTIVE R15, `(.L_x_1517) ;  /* 0x000000000f087348 */ /* 0x006fea0003c00000 */
[----:B------:R-:W-:Y:S01]  /*a060*/  NOP ;  /* 0x0000000000007918 */ /* 0x000fe20000000000 */
[----:B-12---:R-:W-:Y:S01]  /*a070*/  ENDCOLLECTIVE ;  /* 0x000000000000791b */ /* 0x006fe20003800000 */
.L_x_1517:
[----:B------:R-:W-:Y:S05]  /*a080*/  BSYNC B0 ;  /* 0x0000000000007941 */ /* 0x000fea0003800000 */
.L_x_1516:
[----:B------:R-:W-:Y:S05]  /*a090*/  BRA `(.L_x_1518) ;  /* 0xffffffb800387947 */ /* 0x000fea000383ffff */
.L_x_1438:
[----:B------:R-:W-:Y:S01]  /*a0a0*/  BSSY B0, `(.L_x_1519) ;  /* 0x0000005000007945 */ /* 0x000fe20003800000 */
[----:B------:R-:W-:-:S07]  /*a0b0*/  IMAD.MOV.U32 R15, RZ, RZ, -0x1 ;  /* 0xffffffffff0f7424 */ /* 0x000fce00078e00ff */
[----:B------:R-:W-:Y:S05]  /*a0c0*/  WARPSYNC.COLLECTIVE R15, `(.L_x_1520) ;  /* 0x000000000f087348 */ /* 0x000fea0003c00000 */
[----:B------:R-:W-:Y:S01]  /*a0d0*/  NOP ;  /* 0x0000000000007918 */ /* 0x000fe20000000000 */
[----:B------:R-:W-:Y:S01]  /*a0e0*/  ENDCOLLECTIVE ;  /* 0x000000000000791b */ /* 0x000fe20003800000 */
.L_x_1520:
[----:B------:R-:W-:Y:S05]  /*a0f0*/  BSYNC B0 ;  /* 0x0000000000007941 */ /* 0x000fea0003800000 */
.L_x_1519:
[----:B------:R-:W-:Y:S05]  /*a100*/  BRA `(.L_x_1521) ;  /* 0xffffffc000207947 */ /* 0x000fea000383ffff */
.L_x_1451:
[----:B------:R-:W-:Y:S01]  /*a110*/  BSSY B0, `(.L_x_1522) ;  /* 0x0000005000007945 */ /* 0x000fe20003800000 */
[----:B------:R-:W-:-:S07]  /*a120*/  IMAD.MOV.U32 R15, RZ, RZ, -0x1 ;  /* 0xffffffffff0f7424 */ /* 0x000fce00078e00ff */
[----:B------:R-:W-:Y:S05]  /*a130*/  WARPSYNC.COLLECTIVE R15, `(.L_x_1523) ;  /* 0x000000000f087348 */ /* 0x000fea0003c00000 */
[----:B------:R-:W-:Y:S01]  /*a140*/  NOP ;  /* 0x0000000000007918 */ /* 0x000fe20000000000 */
[----:B------:R-:W-:Y:S01]  /*a150*/  ENDCOLLECTIVE ;  /* 0x000000000000791b */ /* 0x000fe20003800000 */
.L_x_1523:
[----:B------:R-:W-:Y:S05]  /*a160*/  BSYNC B0 ;  /* 0x0000000000007941 */ /* 0x000fea0003800000 */
.L_x_1522:
[----:B------:R-:W-:Y:S05]  /*a170*/  BRA `(.L_x_1524) ;  /* 0xffffffc400a47947 */ /* 0x000fea000383ffff */
.L_x_1463:
[----:B------:R-:W-:Y:S01]  /*a180*/  BSSY B0, `(.L_x_1525) ;  /* 0x0000005000007945 */ /* 0x000fe20003800000 */
[----:B------:R-:W-:-:S07]  /*a190*/  IMAD.MOV.U32 R15, RZ, RZ, -0x1 ;  /* 0xffffffffff0f7424 */ /* 0x000fce00078e00ff */
[----:B------:R-:W-:Y:S05]  /*a1a0*/  WARPSYNC.COLLECTIVE R15, `(.L_x_1526) ;  /* 0x000000000f087348 */ /* 0x000fea0003c00000 */
[----:B------:R-:W-:Y:S01]  /*a1b0*/  NOP ;  /* 0x0000000000007918 */ /* 0x000fe20000000000 */
[----:B------:R-:W-:Y:S01]  /*a1c0*/  ENDCOLLECTIVE ;  /* 0x000000000000791b */ /* 0x000fe20003800000 */
.L_x_1526:
[----:B------:R-:W-:Y:S05]  /*a1d0*/  BSYNC B0 ;  /* 0x0000000000007941 */ /* 0x000fea0003800000 */
.L_x_1525:
[----:B------:R-:W-:Y:S05]  /*a1e0*/  BRA `(.L_x_1527) ;  /* 0xffffffc800c47947 */ /* 0x000fea000383ffff */
.L_x_1485:
[----:B-1----:R1:W2:Y:S02]  /*a1f0*/  SYNCS.PHASECHK.TRANS64.TRYWAIT P0, [R16+URZ+0x26820], R3 ;  /* 0x02682003100075a7 */ /* 0x0022a4000800017f */
[----:B--2---:R-:W-:Y:S05]  /*a200*/  @!P0 NANOSLEEP.SYNCS 0x989680 ;  /* 0x009896800000895d */ /* 0x004fea0003900000 */
[----:B------:R-:W2:Y:S02]  /*a210*/  @!P0 SYNCS.PHASECHK.TRANS64 P0, [R16+URZ+0x26820], R3 ;  /* 0x02682003100085a7 */ /* 0x000ea4000800007f */
[----:B--2---:R-:W-:Y:S05]  /*a220*/  @!P0 BRA `(.L_x_1485) ;  /* 0xfffffffc00f08947 */ /* 0x004fea000383ffff */
[----:B------:R-:W-:Y:S05]  /*a230*/  BRA `(.L_x_1528) ;  /* 0xffffffd800947947 */ /* 0x000fea000383ffff */
.L_x_1489:
[----:B-1----:R1:W3:Y:S02]  /*a240*/  SYNCS.PHASECHK.TRANS64.TRYWAIT P1, [R16+URZ+0x26840], R21 ;  /* 0x02684015100075a7 */ /* 0x0022e4000802017f */
[----:B---3--:R-:W-:Y:S05]  /*a250*/  @!P1 NANOSLEEP.SYNCS 0x989680 ;  /* 0x009896800000995d */ /* 0x008fea0003900000 */
[----:B------:R-:W3:Y:S02]  /*a260*/  @!P1 SYNCS.PHASECHK.TRANS64 P1, [R16+URZ+0x26840], R21 ;  /* 0x02684015100095a7 */ /* 0x000ee4000802007f */
[----:B---3--:R-:W-:Y:S05]  /*a270*/  @!P1 BRA `(.L_x_1489) ;  /* 0xfffffffc00f09947 */ /* 0x008fea000383ffff */
[----:B------:R-:W-:Y:S05]  /*a280*/  BRA `(.L_x_1529) ;  /* 0xffffffe000c47947 */ /* 0x000fea000383ffff */
.L_x_1491:
[----:B--2---:R2:W3:Y:S02]  /*a290*/  SYNCS.PHASECHK.TRANS64.TRYWAIT P1, [R16+URZ+0x26828], R21 ;  /* 0x02682815100075a7 */ /* 0x0044e4000802017f */
[----:B---3--:R-:W-:Y:S05]  /*a2a0*/  @!P1 NANOSLEEP.SYNCS 0x989680 ;  /* 0x009896800000995d */ /* 0x008fea0003900000 */
[----:B------:R-:W3:Y:S02]  /*a2b0*/  @!P1 SYNCS.PHASECHK.TRANS64 P1, [R16+URZ+0x26828], R21 ;  /* 0x02682815100095a7 */ /* 0x000ee4000802007f */
[----:B---3--:R-:W-:Y:S05]  /*a2c0*/  @!P1 BRA `(.L_x_1491) ;  /* 0xfffffffc00f09947 */ /* 0x008fea000383ffff */
[----:B------:R-:W-:Y:S05]  /*a2d0*/  BRA `(.L_x_1530) ;  /* 0xffffffe400747947 */ /* 0x000fea000383ffff */
.L_x_1493:
[----:B---3--:R3:W4:Y:S02]  /*a2e0*/  SYNCS.PHASECHK.TRANS64.TRYWAIT P1, [R16+URZ+0x26848], R21 ;  /* 0x02684815100075a7 */ /* 0x008724000802017f */
[----:B----4-:R-:W-:Y:S05]  /*a2f0*/  @!P1 NANOSLEEP.SYNCS 0x989680 ;  /* 0x009896800000995d */ /* 0x010fea0003900000 */
[----:B------:R-:W4:Y:S02]  /*a300*/  @!P1 SYNCS.PHASECHK.TRANS64 P1, [R16+URZ+0x26848], R21 ;  /* 0x02684815100095a7 */ /* 0x000f24000802007f */
[----:B----4-:R-:W-:Y:S05]  /*a310*/  @!P1 BRA `(.L_x_1493) ;  /* 0xfffffffc00f09947 */ /* 0x010fea000383ffff */
[----:B------:R-:W-:Y:S05]  /*a320*/  BRA `(.L_x_1531) ;  /* 0xffffffe800247947 */ /* 0x000fea000383ffff */
.L_x_1495:
[----:B------:R-:W-:-:S07]  /*a330*/  SHF.L.U32 R5, R11, 0x1f, RZ ;  /* 0x0000001f0b057819 */ /* 0x000fce00000006ff */
.L_x_1532:
[----:B------:R1:W1:Y:S02]  /*a340*/  SYNCS.PHASECHK.TRANS64.TRYWAIT P1, [R16+URZ+0x26820], R5 ;  /* 0x02682005100075a7 */ /* 0x000264000802017f */
[----:B-1----:R-:W-:Y:S05]  /*a350*/  @!P1 NANOSLEEP.SYNCS 0x989680 ;  /* 0x009896800000995d */ /* 0x002fea0003900000 */
[----:B------:R-:W1:Y:S02]  /*a360*/  @!P1 SYNCS.PHASECHK.TRANS64 P1, [R16+URZ+0x26820], R5 ;  /* 0x02682005100095a7 */ /* 0x000e64000802007f */
[----:B-1----:R-:W-:Y:S05]  /*a370*/  @!P1 BRA `(.L_x_1532) ;  /* 0xfffffffc00f09947 */ /* 0x002fea000383ffff */
[----:B------:R-:W-:Y:S05]  /*a380*/  BRA `(.L_x_1533) ;  /* 0xffffffe800bc7947 */ /* 0x000fea000383ffff */
.L_x_1498:
[----:B-1----:R1:W3:Y:S02]  /*a390*/  SYNCS.PHASECHK.TRANS64.TRYWAIT P1, [R16+URZ+0x26840], R13 ;  /* 0x0268400d100075a7 */ /* 0x0022e4000802017f */
[----:B---3--:R-:W-:Y:S05]  /*a3a0*/  @!P1 NANOSLEEP.SYNCS 0x989680 ;  /* 0x009896800000995d */ /* 0x008fea0003900000 */
[----:B------:R-:W3:Y:S02]  /*a3b0*/  @!P1 SYNCS.PHASECHK.TRANS64 P1, [R16+URZ+0x26840], R13 ;  /* 0x0268400d100095a7 */ /* 0x000ee4000802007f */
[----:B---3--:R-:W-:Y:S05]  /*a3c0*/  @!P1 BRA `(.L_x_1498) ;  /* 0xfffffffc00f09947 */ /* 0x008fea000383ffff */
[----:B------:R-:W-:Y:S05]  /*a3d0*/  BRA `(.L_x_1534) ;  /* 0xffffffec008c7947 */ /* 0x000fea000383ffff */
.L_x_1500:
[----:B--2---:R2:W3:Y:S02]  /*a3e0*/  SYNCS.PHASECHK.TRANS64.TRYWAIT P1, [R16+URZ+0x26828], R13 ;  /* 0x0268280d100075a7 */ /* 0x0044e4000802017f */
[----:B---3--:R-:W-:Y:S05]  /*a3f0*/  @!P1 NANOSLEEP.SYNCS 0x989680 ;  /* 0x009896800000995d */ /* 0x008fea0003900000 */
[----:B------:R-:W3:Y:S02]  /*a400*/  @!P1 SYNCS.PHASECHK.TRANS64 P1, [R16+URZ+0x26828], R13 ;  /* 0x0268280d100095a7 */ /* 0x000ee4000802007f */
[----:B---3--:R-:W-:Y:S05]  /*a410*/  @!P1 BRA `(.L_x_1500) ;  /* 0xfffffffc00f09947 */ /* 0x008fea000383ffff */
[----:B------:R-:W-:Y:S05]  /*a420*/  BRA `(.L_x_1535) ;  /* 0xfffffff000307947 */ /* 0x000fea000383ffff */
.L_x_1502:
[----:B---3--:R3:W1:Y:S02]  /*a430*/  SYNCS.PHASECHK.TRANS64.TRYWAIT P0, [R3+URZ+0x26840], R0 ;  /* 0x02684000030075a7 */ /* 0x008664000800017f */
[----:B-1----:R-:W-:Y:S05]  /*a440*/  @!P0 NANOSLEEP.SYNCS 0x989680 ;  /* 0x009896800000895d */ /* 0x002fea0003900000 */
[----:B------:R-:W1:Y:S02]  /*a450*/  @!P0 SYNCS.PHASECHK.TRANS64 P0, [R3+URZ+0x26840], R0 ;  /* 0x02684000030085a7 */ /* 0x000e64000800007f */
[----:B-1----:R-:W-:Y:S05]  /*a460*/  @!P0 BRA `(.L_x_1502) ;  /* 0xfffffffc00f08947 */ /* 0x002fea000383ffff */
[----:B------:R-:W-:Y:S05]  /*a470*/  BRA `(.L_x_1536) ;  /* 0xfffffff000f47947 */ /* 0x000fea000383ffff */
.L_x_1504:
[----:B------:R-:W-:Y:S01]  /*a480*/  BSSY B0, `(.L_x_1537) ;  /* 0x0000006000007945 */ /* 0x000fe20003800000 */
[----:B------:R-:W-:-:S07]  /*a490*/  IMAD.MOV.U32 R15, RZ, RZ, -0x1 ;  /* 0xffffffffff0f7424 */ /* 0x000fce00078e00ff */
[----:B------:R-:W-:Y:S05]  /*a4a0*/  WARPSYNC.COLLECTIVE R15, `(.L_x_1538) ;  /* 0x000000000f0c7348 */ /* 0x000fea0003c00000 */
[----:B------:R-:W-:Y:S02]  /*a4b0*/  ELECT P6, UR62, PT ;  /* 0x00000000003e782f */ /* 0x000fe400038c0000 */
[----:B------:R-:W-:Y:S01]  /*a4c0*/  MOV R14, UR62 ;  /* 0x0000003e000e7c02 */ /* 0x000fe20008000f00 */
[----:B------:R-:W-:Y:S10]  /*a4d0*/  ENDCOLLECTIVE ;  /* 0x000000000000791b */ /* 0x000ff40003800000 */
.L_x_1538:
[----:B------:R-:W-:Y:S05]  /*a4e0*/  BSYNC B0 ;  /* 0x0000000000007941 */ /* 0x000fea0003800000 */
.L_x_1537:
[----:B------:R-:W-:Y:S05]  /*a4f0*/  BRA `(.L_x_1539) ;  /* 0xfffffff400bc7947 */ /* 0x000fea000383ffff */
.L_x_1506:
[----:B-1----:R1:W2:Y:S02]  /*a500*/  SYNCS.PHASECHK.TRANS64.TRYWAIT P0, [R6+URZ], R5 ;  /* 0x00000005060075a7 */ /* 0x0022a4000800017f */
[----:B--2---:R-:W-:Y:S05]  /*a510*/  @!P0 NANOSLEEP.SYNCS 0x989680 ;  /* 0x009896800000895d */ /* 0x004fea0003900000 */
[----:B------:R-:W2:Y:S02]  /*a520*/  @!P0 SYNCS.PHASECHK.TRANS64 P0, [R6+URZ], R5 ;  /* 0x00000005060085a7 */ /* 0x000ea4000800007f */
[----:B--2---:R-:W-:Y:S05]  /*a530*/  @!P0 BRA `(.L_x_1506) ;  /* 0xfffffffc00f08947 */ /* 0x004fea000383ffff */
[----:B------:R-:W-:Y:S05]  /*a540*/  BRA `(.L_x_1540) ;  /* 0xfffffff400fc7947 */ /* 0x000fea000383ffff */
.L_x_1507:
[----:B--2---:R2:W3:Y:S02]  /*a550*/  SYNCS.PHASECHK.TRANS64.TRYWAIT P0, [R3+URZ], R2 ;  /* 0x00000002030075a7 */ /* 0x0044e4000800017f */
[----:B---3--:R-:W-:Y:S05]  /*a560*/  @!P0 NANOSLEEP.SYNCS 0x989680 ;  /* 0x009896800000895d */ /* 0x008fea0003900000 */
[----:B------:R-:W3:Y:S02]  /*a570*/  @!P0 SYNCS.PHASECHK.TRANS64 P0, [R3+URZ], R2 ;  /* 0x00000002030085a7 */ /* 0x000ee4000800007f */
[----:B---3--:R-:W-:Y:S05]  /*a580*/  @!P0 BRA `(.L_x_1507) ;  /* 0xfffffffc00f08947 */ /* 0x008fea000383ffff */
[----:B------:R-:W-:Y:S05]  /*a590*/  BRA `(.L_x_1541) ;  /* 0xfffffff400f07947 */ /* 0x000fea000383ffff */
.L_x_1509:
[----:B--2---:R2:W3:Y:S02]  /*a5a0*/  SYNCS.PHASECHK.TRANS64.TRYWAIT P0, [R0+URZ], R5 ;  /* 0x00000005000075a7 */ /* 0x0044e4000800017f */
[----:B---3--:R-:W-:Y:S05]  /*a5b0*/  @!P0 NANOSLEEP.SYNCS 0x989680 ;  /* 0x009896800000895d */ /* 0x008fea0003900000 */
[----:B------:R-:W3:Y:S02]  /*a5c0*/  @!P0 SYNCS.PHASECHK.TRANS64 P0, [R0+URZ], R5 ;  /* 0x00000005000085a7 */ /* 0x000ee4000800007f */
[----:B---3--:R-:W-:Y:S05]  /*a5d0*/  @!P0 BRA `(.L_x_1509) ;  /* 0xfffffffc00f08947 */ /* 0x008fea000383ffff */
[----:B------:R-:W-:Y:S05]  /*a5e0*/  BRA `(.L_x_1542) ;  /* 0xfffffff400f47947 */ /* 0x000fea000383ffff */
.L_x_1543:
        /* <DEDUP_REMOVED lines=9> */
.L_x_3306:


//--------------------- .text._ZN7cutlass13device_kernelIN5flash11enable_sm90INS1_16FlashAttnBwdSm90INS1_25CollectiveMainloopBwdSm90ILi2ELi2ELi2EN4cute5tupleIJNS5_1CILi1EEES8_S8_EEENS6_IJNS7_ILi64EEENS7_ILi128EEENS7_ILi96EEEEEENS_6half_tEfNS_4arch4Sm90ELb0ELb1ELb1ELb1ELb0ELb1ELb0ELb0ELi2ELi1ELi2ELi1ELb1EEENS1_21CollectiveEpilogueBwdISD_SE_SG_Li256ELb1ELb0ELi1EEENS1_19SingleTileSchedulerILb1ELb0ELb0ELi128EEEEEEEEEvNT_6ParamsE --------------------------
	.section	.text._ZN7cutlass13device_kernelIN5flash11enable_sm90INS1_16FlashAttnBwdSm90INS1_25CollectiveMainloopBwdSm90ILi2ELi2ELi2EN4cute5tupleIJNS5_1CILi1EEES8_S8_EEENS6_IJNS7_ILi64EEENS7_ILi128EEENS7_ILi96EEEEEENS_6half_tEfNS_4arch4Sm90ELb0ELb1ELb1ELb1ELb0ELb1ELb0ELb0ELi2ELi1ELi2ELi1ELb1EEENS1_21CollectiveEpilogueBwdISD_SE_SG_Li256ELb1ELb0ELi1EEENS1_19SingleTileSchedulerILb1ELb0ELb0ELi128EEEEEEEEEvNT_6ParamsE,"ax",@progbits
	.align	128
.text._ZN7cutlass13device_kernelIN5flash11enable_sm90INS1_16FlashAttnBwdSm90INS1_25CollectiveMainloopBwdSm90ILi2ELi2ELi2EN4cute5tupleIJNS5_1CILi1EEES8_S8_EEENS6_IJNS7_ILi64EEENS7_ILi128EEENS7_ILi96EEEEEENS_6half_tEfNS_4arch4Sm90ELb0ELb1ELb1ELb1ELb0ELb1ELb0ELb0ELi2ELi1ELi2ELi1ELb1EEENS1_21CollectiveEpilogueBwdISD_SE_SG_Li256ELb1ELb0ELi1EEENS1_19SingleTileSchedulerILb1ELb0ELb0ELi128EEEEEEEEEvNT_6ParamsE:
        .type           _ZN7cutlass13device_kernelIN5flash11enable_sm90INS1_16FlashAttnBwdSm90INS1_25CollectiveMainloopBwdSm90ILi2ELi2ELi2EN4cute5tupleIJNS5_1CILi1EEES8_S8_EEENS6_IJNS7_ILi64EEENS7_ILi128EEENS7_ILi96EEEEEENS_6half_tEfNS_4arch4Sm90ELb0ELb1ELb1ELb1ELb0ELb1ELb0ELb0ELi2ELi1ELi2ELi1ELb1EEENS1_21CollectiveEpilogueBwdISD_SE_SG_Li256ELb1ELb0ELi1EEENS1_19SingleTileSchedulerILb1ELb0ELb0ELi128EEEEEEEEEvNT_6ParamsE,@function
        .size           _ZN7cutlass13device_kernelIN5flash11enable_sm90INS1_16FlashAttnBwdSm90INS1_25CollectiveMainloopBwdSm90ILi2ELi2ELi2EN4cute5tupleIJNS5_1CILi1EEES8_S8_EEENS6_IJNS7_ILi64EEENS7_ILi128EEENS7_ILi96EEEEEENS_6half_tEfNS_4arch4Sm90ELb0ELb1ELb1ELb1ELb0ELb1ELb0ELb0ELi2ELi1ELi2ELi1ELb1EEENS1_21CollectiveEpilogueBwdISD_SE_SG_Li256ELb1ELb0ELi1EEENS1_19SingleTileSchedulerILb1ELb0ELb0ELi128EEEEEEEEEvNT_6ParamsE,(.L_x_3307 - _ZN7cutlass13device_kernelIN5flash11enable_sm90INS1_16FlashAttnBwdSm90INS1_25CollectiveMainloopBwdSm90ILi2ELi2ELi2EN4cute5tupleIJNS5_1CILi1EEES8_S8_EEENS6_IJNS7_ILi64EEENS7_ILi128EEENS7_ILi96EEEEEENS_6half_tEfNS_4arch4Sm90ELb0ELb1ELb1ELb1ELb0ELb1ELb0ELb0ELi2ELi1ELi2ELi1ELb1EEENS1_21CollectiveEpilogueBwdISD_SE_SG_Li256ELb1ELb0ELi1EEENS1_19SingleTileSchedulerILb1ELb0ELb0ELi128EEEEEEEEEvNT_6ParamsE)
        .other          _ZN7cutlass13device_kernelIN5flash11enable_sm90INS1_16FlashAttnBwdSm90INS1_25CollectiveMainloopBwdSm90ILi2ELi2ELi2EN4cute5tupleIJNS5_1CILi1EEES8_S8_EEENS6_IJNS7_ILi64EEENS7_ILi128EEENS7_ILi96EEEEEENS_6half_tEfNS_4arch4Sm90ELb0ELb1ELb1ELb1ELb0ELb1ELb0ELb0ELi2ELi1ELi2ELi1ELb1EEENS1_21CollectiveEpilogueBwdISD_SE_SG_Li256ELb1ELb0ELi1EEENS1_19SingleTileSchedulerILb1ELb0ELb0ELi128EEEEEEEEEvNT_6ParamsE,@"STO_CUDA_ENTRY STV_DEFAULT"
_ZN7cutlass13device_kernelIN5flash11enable_sm90INS1_16FlashAttnBwdSm90INS1_25CollectiveMainloopBwdSm90ILi2ELi2ELi2EN4cute5tupleIJNS5_1CILi1EEES8_S8_EEENS6_IJNS7_ILi64EEENS7_ILi128EEENS7_ILi96EEEEEENS_6half_tEfNS_4arch4Sm90ELb0ELb1ELb1ELb1ELb0ELb1ELb0ELb0ELi2ELi1ELi2ELi1ELb1EEENS1_21CollectiveEpilogueBwdISD_SE_SG_Li256ELb1ELb0ELi1EEENS1_19SingleTileSchedulerILb1ELb0ELb0ELi128EEEEEEEEEvNT_6ParamsE:
        /* <DEDUP_REMOVED lines=24> */
.L_x_1545:
[----:B------:R-:W-:Y:S05]  /*0180*/  BSYNC B0 ;  /* 0x0000000000007941 */ /* 0x000fea0003800000 */
.L_x_1544:
        /* <DEDUP_REMOVED lines=37> */
.L_x_1546:
        /* <DEDUP_REMOVED lines=22> */
.L_x_1547:
[----:B------:R-:W-:Y:S01]  /*0540*/  PLOP3.LUT P0, PT, PT, PT, UP0, 0x80, 0x0 ;  /* 0x000000000000781c */ /* 0x000fe20003f0f008 */
[----:B------:R-:W-:Y:S01]  /*0550*/  NOP ;  /* 0x0000000000007918 */ /* 0x000fe20000000000 */
[----:B------:R-:W-:Y:S01]  /*0560*/  ULDC.64 UR46, c[0x0][0x208] ;  /* 0x00008200002e7ab9 */ /* 0x000fe20000000a00 */
[----:B------:R-:W-:Y:S01]  /*0570*/  BSSY B6, `(.L_x_1548) ;  /* 0x0000aa2000067945 */ /* 0x000fe20003800000 */
[----:B-12-4-:R-:W-:Y:S09]  /*0580*/  BAR.SYNC.DEFER_BLOCKING 0x0 ;  /* 0x0000000000007b1d */ /* 0x016ff20000010000 */
[----:B------:R-:W-:Y:S05]  /*0590*/  @!P0 BRA `(.L_x_1549) ;  /* 0x0000006800688947 */ /* 0x000fea0003800000 */
.L_x_1550:
[----:B------:R-:W-:-:S08]  /*05a0*/  NOP ;  /* 0x0000000000007918 */ /* 0x000fd00000000000 */
[----:B------:R-:W1:Y:S02]  /*05b0*/  USETMAXREG.TRY_ALLOC.CTAPOOL UP0, 0xf0 ;  /* 0x000000f0000079c8 */ /* 0x000e640008000600 */
[----:B-1----:R-:W-:-:S13]  /*05c0*/  PLOP3.LUT P0, PT, PT, PT, UP0, 0x80, 0x0 ;  /* 0x000000000000781c */ /* 0x002fda0003f0f008 */
[----:B------:R-:W-:Y:S05]  /*05d0*/  @!P0 BRA `(.L_x_1550) ;  /* 0xfffffffc00f08947 */ /* 0x000fea000383ffff */
[----:B------:R-:W-:Y:S01]  /*05e0*/  LOP3.LUT R0, R0, 0x3, RZ, 0xc0, !PT ;  /* 0x0000000300007812 */ /* 0x000fe200078ec0ff */
[----:B------:R-:W1:Y:S01]  /*05f0*/  S2R R2, SR_TID.X ;  /* 0x0000000000027919 */ /* 0x000e620000002100 */
[----:B------:R-:W-:Y:S01]  /*0600*/  ULDC.64 UR4, c[0x0][0x8d8] ;  /* 0x0002360000047ab9 */ /* 0x000fe20000000a00 */
[----:B------:R-:W2:Y:S03]  /*0610*/  S2UR UR6, SR_CTAID.X ;  /* 0x00000000000679c3 */ /* 0x000ea60000002500 */
[----:B------:R-:W3:Y:S05]  /*0620*/  SHFL.IDX PT, R0, R0, RZ, 0x1f ;  /* 0x00001fff00007589 */ /* 0x000eea00000e0000 */
[----:B------:R-:W4:Y:S01]  /*0630*/  S2UR UR36, SR_CTAID.Z ;  /* 0x00000000002479c3 */ /* 0x000f220000002700 */
[----:B---3--:R-:W-:-:S02]  /*0640*/  ISETP.NE.AND P0, PT, R0, RZ, PT ;  /* 0x000000ff0000720c */ /* 0x008fc40003f05270 */
[----:B-1----:R-:W-:-:S11]  /*0650*/  SHF.R.U32.HI R2, RZ, 0x7, R2 ;  /* 0x00000007ff027819 */ /* 0x002fd60000011602 */
[----:B------:R-:W-:-:S05]  /*0660*/  @!P0 VIADD R2, R2, 0x9 ;  /* 0x0000000902028836 */ /* 0x000fca0000000000 */
[----:B------:R1:W-:Y:S06]  /*0670*/  @!P0 BAR.ARV R2, 0xa0 ;  /* 0x000280020000851d */ /* 0x0003ec0000002000 */
[----:B------:R-:W-:-:S04]  /*0680*/  ISETP.NE.U32.AND P0, PT, RZ, UR4, PT ;  /* 0x00000004ff007c0c */ /* 0x000fc8000bf05070 */
[----:B------:R-:W-:-:S13]  /*0690*/  ISETP.NE.AND.EX P0, PT, RZ, UR5, PT, P0 ;  /* 0x00000005ff007c0c */ /* 0x000fda000bf05300 */
[----:B-12-4-:R-:W-:Y:S05]  /*06a0*/  @!P0 BRA `(.L_x_1551) ;  /* 0x00000000001c8947 */ /* 0x016fea0003800000 */
[----:B------:R-:W-:Y:S02]  /*06b0*/  ULDC.64 UR4, c[0x0][0x8d8] ;  /* 0x0002360000047ab9 */ /* 0x000fe40000000a00 */
[----:B------:R-:W-:-:S06]  /*06c0*/  UIMAD.WIDE UR4, UR36, 0x4, UR4 ;  /* 0x00000004240478a5 */ /* 0x000fcc000f8e0204 */
[----:B------:R-:W-:Y:S02]  /*06d0*/  IMAD.U32 R2, RZ, RZ, UR4 ;  /* 0x00000004ff027e24 */ /* 0x000fe4000f8e00ff */
[----:B------:R-:W-:-:S05]  /*06e0*/  IMAD.U32 R3, RZ, RZ, UR5 ;  /* 0x00000005ff037e24 */ /* 0x000fca000f8e00ff */
[----:B------:R-:W2:Y:S02]  /*06f0*/  LDG.E R2, desc[UR46][R2.64] ;  /* 0x0000002e02027981 */ /* 0x000ea4000c1e1900 */
[----:B--2---:R-:W-:Y:S01]  /*0700*/  R2UR UR4, R2 ;  /* 0x00000000020472ca */ /* 0x004fe200000e0000 */
[----:B------:R-:W-:-:S14]  /*0710*/  BRA `(.L_x_1552) ;  /* 0x00000000003c7947 */ /* 0x000fdc0003800000 */
.L_x_1551:
        /* <DEDUP_REMOVED lines=14> */
.L_x_1553:
[----:B------:R-:W-:-:S05]  /*0800*/  ULDC UR4, c[0x0][0x8bc] ;  /* 0x00022f0000047ab9 */ /* 0x000fca0000000800 */
.L_x_1552:
[----:B------:R-:W-:-:S04]  /*0810*/  USHF.L.U32 UR42, UR6, 0x7, URZ ;  /* 0x00000007062a7899 */ /* 0x000fc8000800063f */
[----:B------:R-:W-:-:S04]  /*0820*/  UISETP.GE.AND UP0, UPT, UR42, UR4, UPT ;  /* 0x000000042a00728c */ /* 0x000fc8000bf06270 */
[----:B------:R-:W-:-:S06]  /*0830*/  USEL UR36, UR36, 0xffffffff, !UP0 ;  /* 0xffffffff24247887 */ /* 0x000fcc000c000000 */
[----:B------:R-:W-:-:S13]  /*0840*/  ISETP.LE.AND P0, PT, RZ, UR36, PT ;  /* 0x00000024ff007c0c */ /* 0x000fda000bf03270 */
[----:B------:R-:W-:Y:S05]  /*0850*/  @!P0 BRA `(.L_x_1554) ;  /* 0x000000a400cc8947 */ /* 0x000fea0003800000 */
[----:B------:R-:W1:Y:S01]  /*0860*/  S2R R0, SR_TID.X ;  /* 0x0000000000007919 */ /* 0x000e620000002100 */
[----:B------:R-:W-:Y:S01]  /*0870*/  ULDC.64 UR4, c[0x0][0x780] ;  /* 0x0001e00000047ab9 */ /* 0x000fe20000000a00 */
[----:B------:R-:W-:Y:S01]  /*0880*/  ULDC UR41, c[0x0][0x290] ;  /* 0x0000a40000297ab9 */ /* 0x000fe20000000800 */
[----:B------:R-:W-:-:S04]  /*0890*/  ISETP.NE.U32.AND P0, PT, RZ, UR4, PT ;  /* 0x00000004ff007c0c */ /* 0x000fc8000bf05070 */
        /* <DEDUP_REMOVED lines=10> */
.L_x_1555:
        /* <DEDUP_REMOVED lines=14> */
.L_x_1556:
        /* <DEDUP_REMOVED lines=11> */
.L_x_1557:
        /* <DEDUP_REMOVED lines=13> */
.L_x_1558:
[----:B------:R-:W-:Y:S01]  /*0ba0*/  UIADD3 UR5, UR42, UR37, -UR41 ;  /* 0x000000252a057290 */ /* 0x000fe2000fffe829 */
[----:B------:R-:W-:Y:S01]  /*0bb0*/  ISETP.LE.AND P1, PT, RZ, UR6, PT ;  /* 0x00000006ff007c0c */ /* 0x000fe2000bf23270 */
[----:B------:R-:W-:Y:S01]  /*0bc0*/  ULDC UR6, c[0x0][0x74c] ;  /* 0x0001d30000067ab9 */ /* 0x000fe20000000800 */
[----:B------:R-:W-:Y:S01]  /*0bd0*/  UIADD3 UR4, UR37, 0x3f, URZ ;  /* 0x0000003f25047890 */ /* 0x000fe2000fffe03f */
[----:B------:R-:W-:Y:S01]  /*0be0*/  PLOP3.LUT P0, PT, PT, PT, PT, 0x80, 0x0 ;  /* 0x000000000000781c */ /* 0x000fe20003f0f070 */
[----:B------:R-:W-:Y:S01]  /*0bf0*/  UIADD3 UR5, UR5, -UR6, URZ ;  /* 0x8000000605057290 */ /* 0x000fe2000fffe03f */
[----:B------:R-:W-:Y:S02]  /*0c00*/  CS2R R70, SRZ ;  /* 0x0000000000467805 */ /* 0x000fe4000001ff00 */
[----:B------:R-:W-:Y:S02]  /*0c10*/  CS2R R68, SRZ ;  /* 0x0000000000447805 */ /* 0x000fe4000001ff00 */
[----:B------:R-:W-:Y:S01]  /*0c20*/  CS2R R66, SRZ ;  /* 0x0000000000427805 */ /* 0x000fe2000001ff00 */
[----:B------:R-:W-:Y:S01]  /*0c30*/  USHF.R.S32.HI UR6, URZ, 0x1f, UR5 ;  /* 0x0000001f3f067899 */ /* 0x000fe20008011405 */
[----:B------:R-:W-:-:S02]  /*0c40*/  CS2R R64, SRZ ;  /* 0x0000000000407805 */ /* 0x000fc4000001ff00 */
[----:B------:R-:W-:Y:S02]  /*0c50*/  CS2R R62, SRZ ;  /* 0x00000000003e7805 */ /* 0x000fe4000001ff00 */
[----:B------:R-:W-:Y:S01]  /*0c60*/  CS2R R60, SRZ ;  /* 0x00000000003c7805 */ /* 0x000fe2000001ff00 */
[----:B------:R-:W-:Y:S01]  /*0c70*/  ULEA.HI UR6, UR6, UR5, URZ, 0x6 ;  /* 0x0000000506067291 */ /* 0x000fe2000f8f303f */
[----:B------:R-:W-:Y:S01]  /*0c80*/  CS2R R58, SRZ ;  /* 0x00000000003a7805 */ /* 0x000fe2000001ff00 */
[----:B------:R-:W-:Y:S01]  /*0c90*/  USHF.R.S32.HI UR5, URZ, 0x1f, UR4 ;  /* 0x0000001f3f057899 */ /* 0x000fe20008011404 */
[----:B------:R-:W-:Y:S01]  /*0ca0*/  CS2R R56, SRZ ;  /* 0x0000000000387805 */ /* 0x000fe2000001ff00 */
[----:B------:R-:W-:Y:S01]  /*0cb0*/  USHF.R.S32.HI UR6, URZ, 0x6, UR6 ;  /* 0x000000063f067899 */ /* 0x000fe20008011406 */
[----:B------:R-:W-:Y:S01]  /*0cc0*/  CS2R R54, SRZ ;  /* 0x0000000000367805 */ /* 0x000fe2000001ff00 */
[----:B------:R-:W-:Y:S01]  /*0cd0*/  ULEA.HI UR5, UR5, UR4, URZ, 0x6 ;  /* 0x0000000405057291 */ /* 0x000fe2000f8f303f */
[----:B------:R-:W-:Y:S01]  /*0ce0*/  CS2R R52, SRZ ;  /* 0x0000000000347805 */ /* 0x000fe2000001ff00 */
[----:B------:R-:W-:Y:S01]  /*0cf0*/  UISETP.LT.AND UP0, UPT, URZ, UR6, UPT ;  /* 0x000000063f00728c */ /* 0x000fe2000bf01270 */
[----:B------:R-:W-:Y:S01]  /*0d00*/  CS2R R50, SRZ ;  /* 0x0000000000327805 */ /* 0x000fe2000001ff00 */
[----:B------:R-:W-:Y:S01]  /*0d10*/  USHF.R.S32.HI UR39, URZ, 0x6, UR5 ;  /* 0x000000063f277899 */ /* 0x000fe20008011405 */
[----:B------:R-:W-:Y:S01]  /*0d20*/  CS2R R48, SRZ ;  /* 0x0000000000307805 */ /* 0x000fe2000001ff00 */
[----:B------:R-:W-:Y:S01]  /*0d30*/  USEL UR40, URZ, UR6, !UP0 ;  /* 0x000000063f287287 */ /* 0x000fe2000c000000 */
        /* <DEDUP_REMOVED lines=29> */
[----:B------:R-:W-:Y:S01]  /*0f10*/  CS2R R84, SRZ ;  /* 0x0000000000547805 */ /* 0x000fe2000001ff00 */
[----:B------:R-:W-:Y:S01]  /*0f20*/  IMAD.MOV.U32 R83, RZ, RZ, RZ ;  /* 0x000000ffff537224 */ /* 0x000fe200078e00ff */
[----:B------:R-:W-:Y:S06]  /*0f30*/  @!P1 BRA `(.L_x_1559) ;  /* 0x0000000000209947 */ /* 0x000fec0003800000 */
[----:B------:R-:W-:Y:S01]  /*0f40*/  UIADD3 UR4, -UR41, 0xbf, UR37 ;  /* 0x000000bf29047890 */ /* 0x000fe2000fffe125 */
[----:B------:R-:W-:-:S03]  /*0f50*/  ULDC UR5, c[0x0][0x748] ;  /* 0x0001d20000057ab9 */ /* 0x000fc60000000800 */
[----:B------:R-:W-:-:S04]  /*0f60*/  UIADD3 UR4, UR4, UR5, UR42 ;  /* 0x0000000504047290 */ /* 0x000fc8000fffe02a */
[----:B------:R-:W-:-:S04]  /*0f70*/  USHF.R.S32.HI UR5, URZ, 0x1f, UR4 ;  /* 0x0000001f3f057899 */ /* 0x000fc80008011404 */
[----:B------:R-:W-:-:S04]  /*0f80*/  ULEA.HI UR5, UR5, UR4, URZ, 0x6 ;  /* 0x0000000405057291 */ /* 0x000fc8000f8f303f */
[----:B------:R-:W-:-:S04]  /*0f90*/  USHF.R.S32.HI UR5, URZ, 0x6, UR5 ;  /* 0x000000063f057899 */ /* 0x000fc80008011405 */
[----:B------:R-:W-:-:S04]  /*0fa0*/  UISETP.LT.AND UP0, UPT, UR39, UR5, UPT ;  /* 0x000000052700728c */ /* 0x000fc8000bf01270 */
[----:B------:R-:W-:-:S12]  /*0fb0*/  USEL UR39, UR39, UR5, UP0 ;  /* 0x0000000527277287 */ /* 0x000fd80008000000 */
.L_x_1559:
        /* <DEDUP_REMOVED lines=28> */
.L_x_1562:
        /* <DEDUP_REMOVED lines=15> */
.L_x_1561:
        /* <DEDUP_REMOVED lines=22> */
.L_x_1564:
        /* <DEDUP_REMOVED lines=15> */
.L_x_1563:
[----:B------:R-:W-:Y:S01]  /*14c0*/  SHF.R.S32.HI R19, RZ, 0x1f, R18 ;  /* 0x0000001fff137819 */ /* 0x000fe20000011412 */
[----:B------:R-:W-:-:S03]  /*14d0*/  UMOV UR4, 0xffffffff ;  /* 0xffffffff00047882 */ /* 0x000fc60000000000 */
[----:B------:R-:W-:-:S04]  /*14e0*/  LEA.HI R0, R19, R18, RZ, 0x7 ;  /* 0x0000001213007211 */ /* 0x000fc800078f38ff */
[----:B------:R-:W-:Y:S01]  /*14f0*/  SHF.R.S32.HI R17, RZ, 0x7, R0 ;  /* 0x00000007ff117819 */ /* 0x000fe20000011400 */
[----:B------:R-:W-:Y:S06]  /*1500*/  BRA.DIV UR4, `(.L_x_1565) ;  /* 0x0000009a04a87947 */ /* 0x000fec000b800000 */
[----:B------:R1:W2:Y:S02]  /*1510*/  SHFL.IDX PT, R14, R17, RZ, 0x1f ;  /* 0x00001fff110e7589 */ /* 0x0002a400000e0000 */
.L_x_1660:
        /* <DEDUP_REMOVED lines=15> */
.L_x_1566:
        /* <DEDUP_REMOVED lines=19> */
.L_x_1568:
        /* <DEDUP_REMOVED lines=44> */
[----:B------:R-:W-:Y:S01]  /*1a00*/  IMAD.U32 R5, RZ, RZ, UR42 ;  /* 0x0000002aff057e24 */ /* 0x000fe2000f8e00ff */
[----:B------:R-:W-:Y:S01]  /*1a10*/  LOP3.LUT R24, R24, 0xfffffff8, RZ, 0xc0, !PT ;  /* 0xfffffff818187812 */ /* 0x000fe200078ec0ff */
[----:B------:R-:W4:Y:S01]  /*1a20*/  LDSM.16.M88.4 R168, [R6+0xa000] ;  /* 0x00a0000006a8783b */ /* 0x000f220000000200 */
[----:B------:R-:W-:-:S02]  /*1a30*/  LOP3.LUT R7, R7, 0x8, R18, 0xf8, !PT ;  /* 0x0000000807077812 */ /* 0x000fc400078ef812 */
[----:B------:R-:W-:Y:S02]  /*1a40*/  CS2R R70, SRZ ;  /* 0x0000000000467805 */ /* 0x000fe4000001ff00 */
[----:B------:R-:W-:Y:S01]  /*1a50*/  SHF.R.U32.HI R8, RZ, 0x3, R0 ;  /* 0x00000003ff087819 */ /* 0x000fe20000011600 */
[----:B------:R-:W-:Y:S01]  /*1a60*/  IMAD.IADD R24, R3, 0x1, -R24 ;  /* 0x0000000103187824 */ /* 0x000fe200078e0a18 */
[----:B------:R-:W-:Y:S02]  /*1a70*/  LEA.HI R3, R17, R17, RZ, 0x1 ;  /* 0x0000001111037211 */ /* 0x000fe400078f08ff */
[----:B------:R-:W-:Y:S02]  /*1a80*/  CS2R R68, SRZ ;  /* 0x0000000000447805 */ /* 0x000fe4000001ff00 */
[----:B------:R-:W-:Y:S02]  /*1a90*/  LOP3.LUT R7, R7, R8, RZ, 0x3c, !PT ;  /* 0x0000000807077212 */ /* 0x000fe400078e3cff */
[----:B------:R-:W-:-:S02]  /*1aa0*/  CS2R R66, SRZ ;  /* 0x0000000000427805 */ /* 0x000fc4000001ff00 */
        /* <DEDUP_REMOVED lines=48> */
[----:B------:R-:W-:-:S02]  /*1db0*/  CS2R R96, SRZ ;  /* 0x0000000000607805 */ /* 0x000fc4000001ff00 */
[----:B-----5:R-:W-:Y:S02]  /*1dc0*/  IADD3 R3, -R0, UR41, -R5 ;  /* 0x0000002900037c10 */ /* 0x020fe4000fffe905 */
        /* <DEDUP_REMOVED lines=12> */
[----:B------:R-:W-:Y:S01]  /*1e90*/  IMAD R4, R4, 0x4, R237 ;  /* 0x0000000404047824 */ /* 0x000fe200078e02ed */
[----:B------:R-:W-:Y:S01]  /*1ea0*/  IADD3 R0, RZ, -UR42, -R0 ;  /* 0x8000002aff007c10 */ /* 0x000fe2000fffe800 */
[----:B------:R-:W-:Y:S01]  /*1eb0*/  ULOP3.LUT UR11, UR38, 0x1, URZ, 0xfc, !UPT ;  /* 0x00000001260b7892 */ /* 0x000fe2000f8efc3f */
[----:B------:R-:W-:Y:S01]  /*1ec0*/  UMOV UR9, URZ ;  /* 0x0000003f00097c82 */ /* 0x000fe20008000000 */
[----:B------:R-:W-:Y:S01]  /*1ed0*/  UMOV UR4, URZ ;  /* 0x0000003f00047c82 */ /* 0x000fe20008000000 */
[----:B------:R-:W-:Y:S01]  /*1ee0*/  ULDC UR5, c[0x0][0x75c] ;  /* 0x0001d70000057ab9 */ /* 0x000fe20000000800 */
[----:B-1234-:R-:W-:-:S08]  /*1ef0*/  ULDC UR6, c[0x0][0x744] ;  /* 0x0001d10000067ab9 */ /* 0x01efd00000000800 */
.L_x_1579:
[----:B------:R-:W-:-:S06]  /*1f00*/  UISETP.NE.AND UP0, UPT, UR11, 0x3, UPT ;  /* 0x000000030b00788c */ /* 0x000fcc000bf05270 */
[----:B------:R-:W-:-:S13]  /*1f10*/  PLOP3.LUT P6, PT, PT, PT, UP0, 0x80, 0x0 ;  /* 0x000000000000781c */ /* 0x000fda0003fcf008 */
[----:B-1----:R-:W-:Y:S05]  /*1f20*/  @!P6 BRA `(.L_x_1569) ;  /* 0x000000000004e947 */ /* 0x002fea0003800000 */
[----:B------:R-:W-:Y:S01]  /*1f30*/  BPT.TRAP 0x1 ;  /* 0x000000040000795c */ /* 0x000fe20000300000 */
.L_x_1569:
[----:B------:R-:W-:Y:S01]  /*1f40*/  R2UR UR7, R237 ;  /* 0x00000000ed0772ca */ /* 0x000fe200000e0000 */
[----:B------:R-:W-:-:S05]  /*1f50*/  IMAD.U32 R120, RZ, RZ, UR9 ;  /* 0x00000009ff787e24 */ /* 0x000fca000f8e00ff */
[----:B------:R-:W-:-:S07]  /*1f60*/  SHF.L.U32 R120, R120, 0x1f, RZ ;  /* 0x0000001f78787819 */ /* 0x000fce00000006ff */
[----:B------:R-:W-:-:S09]  /*1f70*/  ULEA UR7, UR4, UR7, 0x3 ;  /* 0x0000000704077291 */ /* 0x000fd2000f8e183f */
[----:B------:R1:W2:Y:S01]  /*1f80*/  SYNCS.PHASECHK.TRANS64.TRYWAIT P0, [UR7+0x26810], R120 ;  /* 0x02681078ff0075a7 */ /* 0x0002a20008000147 */
[----:B------:R-:W-:Y:S05]  /*1f90*/  @!P6 BRA `(.L_x_1570) ;  /* 0x000000000004e947 */ /* 0x000fea0003800000 */
[----:B------:R-:W-:Y:S01]  /*1fa0*/  BPT.TRAP 0x1 ;  /* 0x000000040000795c */ /* 0x000fe20000300000 */
.L_x_1570:
[----:B--2---:R-:W-:Y:S05]  /*1fb0*/  @P0 BRA `(.L_x_1571) ;  /* 0x0000000000080947 */ /* 0x004fea0003800000 */
[----:B------:R-:W2:Y:S02]  /*1fc0*/  SYNCS.PHASECHK.TRANS64.TRYWAIT P0, [UR7+0x26810], R120 ;  /* 0x02681078ff0075a7 */ /* 0x000ea40008000147 */
[----:B--2---:R-:W-:Y:S05]  /*1fd0*/  @!P0 BRA `(.L_x_1572) ;  /* 0x0000009000288947 */ /* 0x004fea0003800000 */
.L_x_1571:
        /* <DEDUP_REMOVED lines=66> */
.L_x_1573:
[----:B------:R1:W1:Y:S01]  /*2400*/  SYNCS.PHASECHK.TRANS64.TRYWAIT P0, [UR7+0x26830], R120 ;  /* 0x02683078ff0075a7 */ /* 0x0002620008000147 */
[----:B------:R-:W-:Y:S05]  /*2410*/  @!P6 BRA `(.L_x_1574) ;  /* 0x000000000004e947 */ /* 0x000fea0003800000 */
[----:B------:R-:W-:Y:S01]  /*2420*/  BPT.TRAP 0x1 ;  /* 0x000000040000795c */ /* 0x000fe20000300000 */
.L_x_1574:
        /* <DEDUP_REMOVED lines=50> */
.L_x_1575:
[----:B------:R-:W-:Y:S01]  /*2750*/  ULEA UR12, UR40, -UR37, 0x6 ;  /* 0x80000025280c7291 */ /* 0x000fe2000f8e303f */
[C---:B------:R-:W-:Y:S01]  /*2760*/  ISETP.GT.AND P2, PT, R0.reuse, RZ, PT ;  /* 0x000000ff0000720c */ /* 0x040fe20003f44270 */
[----:B------:R-:W-:Y:S01]  /*2770*/  FMUL.FTZ R236, R151, UR5 ;  /* 0x0000000597ec7c20 */ /* 0x000fe20008410000 */
[----:B------:R-:W-:Y:S01]  /*2780*/  ISETP.GT.AND P0, PT, R0, 0x8, PT ;  /* 0x000000080000780c */ /* 0x000fe20003f04270 */
[----:B------:R-:W-:Y:S01]  /*2790*/  FMUL.FTZ R235, R152, UR5 ;  /* 0x0000000598eb7c20 */ /* 0x000fe20008410000 */
[C---:B------:R-:W-:Y:S01]  /*27a0*/  ISETP.GT.AND P1, PT, R3.reuse, RZ, PT ;  /* 0x000000ff0300720c */ /* 0x040fe20003f24270 */
        /* <DEDUP_REMOVED lines=403> */
[----:B------:R-:W-:-:S05]  /*40e0*/  VIADD R129, R237, 0x1e800 ;  /* 0x0001e800ed817836 */ /* 0x000fca0000000000 */
[----:B------:R-:W-:Y:S02]  /*40f0*/  R2UR UR12, R129 ;  /* 0x00000000810c72ca */ /* 0x000fe400000e0000 */
[----:B------:R-:W-:Y:S02]  /*4100*/  F2FP.F16.F32.PACK_AB R130, R134, R131 ;  /* 0x000000838682723e */ /* 0x000fe400000000ff */
[----:B------:R-:W-:Y:S02]  /*4110*/  F2FP.F16.F32.PACK_AB R128, R128, R19 ;  /* 0x000000138080723e */ /* 0x000fe400000000ff */
[----:B------:R-:W-:-:S07]  /*4120*/  F2FP.F16.F32.PACK_AB R129, R21, R20 ;  /* 0x000000141581723e */ /* 0x000fce00000000ff */
[----:B------:R-:W-:Y:S01]  /*4130*/  USHF.R.U32.HI UR12, URZ, 0x4, UR12 ;  /* 0x000000043f0c7899 */ /* 0x000fe2000801160c */
[----:B------:R-:W-:Y:S02]  /*4140*/  WARPGROUP.DEPBAR.LE gsb0, 0x0 ;  /* 0x00008000000079c5 */ /* 0x000fe40000010000 */
[----:B------:R-:W-:Y:S02]  /*4150*/  F2FP.F16.F32.PACK_AB R120, R127, R126 ;  /* 0x0000007e7f78723e */ /* 0x000fe400000000ff */
[----:B------:R-:W-:Y:S02]  /*4160*/  F2FP.F16.F32.PACK_AB R121, R152, R13 ;  /* 0x0000000d9879723e */ /* 0x000fe400000000ff */
[----:B------:R-:W-:Y:S02]  /*4170*/  F2FP.F16.F32.PACK_AB R122, R23, R22 ;  /* 0x00000016177a723e */ /* 0x000fe400000000ff */
[----:B------:R-:W-:-:S04]  /*4180*/  F2FP.F16.F32.PACK_AB R123, R18, R17 ;  /* 0x00000011127b723e */ /* 0x000fc800000000ff */
[----:B------:R-:W-:-:S06]  /*4190*/  WARPGROUP.ARRIVE ;  /* 0x00000000000079c5 */ /* 0x000fcc0000000000 */
[----:B------:R-:W-:Y:S01]  /*41a0*/  HGMMA.64x96x16.F32 R72, R120, gdesc[UR12].tnspB, R72, gsb0 ;  /* 0x4160000c78487df0 */ /* 0x000fe20008000848 */
[----:B------:R-:W-:Y:S01]  /*41b0*/  ULOP3.LUT UR12, UR12, 0x3fff, URZ, 0xc0, !UPT ;  /* 0x00003fff0c0c7892 */ /* 0x000fe2000f8ec03f */
[----:B------:R-:W-:Y:S01]  /*41c0*/  F2FP.F16.F32.PACK_AB R131, R11, R154 ;  /* 0x0000009a0b83723e */ /* 0x000fe200000000ff */
[----:B------:R-:W-:Y:S02]  /*41d0*/  UIADD3 UR14, UR10, 0xc0, URZ ;  /* 0x000000c00a0e7890 */ /* 0x000fe4000fffe03f */
[----:B------:R-:W-:-:S04]  /*41e0*/  ULOP3.LUT UR15, UR12, 0x10000, URZ, 0xfc, !UPT ;  /* 0x000100000c0f7892 */ /* 0x000fc8000f8efc3f */
[----:B------:R-:W-:-:S03]  /*41f0*/  ULEA UR10, UR4, UR15, 0xa ;  /* 0x0000000f040a7291 */ /* 0x000fc6000f8e503f */
[----:B------:R-:W-:Y:S01]  /*4200*/  UMOV UR15, 0x80000020 ;  /* 0x80000020000f7882 */ /* 0x000fe20000000000 */
[----:B------:R-:W-:Y:S02]  /*4210*/  WARPGROUP.DEPBAR.LE gsb0, 0x0 ;  /* 0x00008000000079c5 */ /* 0x000fe40000010000 */
[----:B------:R-:W-:-:S06]  /*4220*/  WARPGROUP.ARRIVE ;  /* 0x00000000000079c5 */ /* 0x000fcc0000000000 */
[----:B------:R-:W-:Y:S01]  /*4230*/  HGMMA.64x96x16.F32 R72, R128, gdesc[UR12].tnspB, R72, gsb0 ;  /* 0x4160000c80487df0 */ /* 0x000fe20008000848 */
[----:B------:R-:W-:-:S05]  /*4240*/  IMAD R5, R16, 0x1000, R237 ;  /* 0x0000100010057824 */ /* 0x000fca00078e02ed */
[----:B------:R-:W-:Y:S01]  /*4250*/  R2UR UR13, R5 ;  /* 0x00000000050d72ca */ /* 0x000fe200000e0000 */
[----:B------:R-:W-:Y:S01]  /*4260*/  UMOV UR19, 0xc0000010 ;  /* 0xc000001000137882 */ /* 0x000fe20000000000 */
[----:B------:R-:W-:-:S11]  /*4270*/  UMOV UR16, UR10 ;  /* 0x0000000a00107c82 */ /* 0x000fd60008000000 */
[----:B------:R-:W-:-:S04]  /*4280*/  USHF.R.U32.HI UR13, URZ, 0x4, UR13 ;  /* 0x000000043f0d7899 */ /* 0x000fc8000801160d */
[----:B------:R-:W-:Y:S01]  /*4290*/  ULOP3.LUT UR12, UR13, 0x3fff, URZ, 0xc0, !UPT ;  /* 0x00003fff0d0c7892 */ /* 0x000fe2000f8ec03f */
[----:B------:R-:W-:-:S06]  /*42a0*/  UMOV UR17, 0x40000040 ;  /* 0x4000004000117882 */ /* 0x000fcc0000000000 */
[----:B------:R-:W-:Y:S01]  /*42b0*/  UMOV UR18, UR12 ;  /* 0x0000000c00127c82 */ /* 0x000fe20008000000 */
        /* <DEDUP_REMOVED lines=11> */
[----:B------:R-:W-:-:S06]  /*4370*/  UMOV UR19, 0xc0000010 ;  /* 0xc000001000137882 */ /* 0x000fcc0000000000 */
[----:B------:R-:W-:Y:S01]  /*4380*/  UMOV UR18, UR13 ;  /* 0x0000000d00127c82 */ /* 0x000fe20008000000 */
[----:B------:R-:W-:Y:S02]  /*4390*/  WARPGROUP.DEPBAR.LE gsb0, 0x0 ;  /* 0x00008000000079c5 */ /* 0x000fe40000010000 */
        /* <DEDUP_REMOVED lines=145> */
.L_x_1577:
        /* <DEDUP_REMOVED lines=48> */
.L_x_1578:
        /* <DEDUP_REMOVED lines=62> */
.L_x_1560:
        /* <DEDUP_REMOVED lines=33> */
[----:B------:R-:W-:Y:S02]  /*55a0*/  SHF.R.S32.HI R11, RZ, 0x5, R7 ;  /* 0x00000005ff0b7819 */ /* 0x000fe40000011407 */
[----:B------:R-:W-:Y:S01]  /*55b0*/  SHF.R.U32.HI R0, RZ, 0x1, R0 ;  /* 0x00000001ff007819 */ /* 0x000fe20000011600 */
[----:B------:R-:W-:Y:S01]  /*55c0*/  IMAD.IADD R3, R8, 0x1, -R3 ;  /* 0x0000000108037824 */ /* 0x000fe200078e0a03 */
[----:B------:R-:W-:Y:S02]  /*55d0*/  F2FP.F16.F32.PACK_AB R105, R107, R106 ;  /* 0x0000006a6b69723e */ /* 0x000fe400000000ff */
[----:B------:R-:W-:Y:S02]  /*55e0*/  F2FP.F16.F32.PACK_AB R112, R113, R112 ;  /* 0x000000707170723e */ /* 0x000fe400000000ff */
[----:B------:R-:W-:Y:S02]  /*55f0*/  LEA.HI R2, R3, R3, RZ, 0x1 ;  /* 0x0000000303027211 */ /* 0x000fe400078f08ff */
[----:B-1----:R-:W-:-:S02]  /*5600*/  SHF.R.S32.HI R6, RZ, 0x1f, R3 ;  /* 0x0000001fff067819 */ /* 0x002fc40000011403 */
        /* <DEDUP_REMOVED lines=19> */
[----:B------:R-:W-:Y:S01]  /*5740*/  F2FP.F16.F32.PACK_AB R114, R117, R116 ;  /* 0x000000747572723e */ /* 0x000fe200000000ff */
[----:B------:R-:W-:Y:S01]  /*5750*/  IMAD.MOV.U32 R2, RZ, RZ, 0x20 ;  /* 0x00000020ff027424 */ /* 0x000fe200078e00ff */
[----:B------:R-:W-:Y:S02]  /*5760*/  LOP3.LUT R0, R7, 0x8, R0, 0xf8, !PT ;  /* 0x0000000807007812 */ /* 0x000fe400078ef800 */
[----:B------:R-:W-:Y:S02]  /*5770*/  SHF.R.U32.HI R7, RZ, 0x3, R7 ;  /* 0x00000003ff077819 */ /* 0x000fe40000011607 */
[----:B------:R-:W-:Y:S02]  /*5780*/  F2FP.F16.F32.PACK_AB R115, R119, R118 ;  /* 0x000000767773723e */ /* 0x000fe400000000ff */
[----:B------:R-:W-:-:S02]  /*5790*/  LOP3.LUT R0, R0, R7, RZ, 0x3c, !PT ;  /* 0x0000000700007212 */ /* 0x000fc400078e3cff */
[----:B------:R-:W-:Y:S02]  /*57a0*/  F2FP.F16.F32.PACK_AB R25, R27, R26 ;  /* 0x0000001a1b19723e */ /* 0x000fe400000000ff */
[----:B------:R-:W-:Y:S01]  /*57b0*/  F2FP.F16.F32.PACK_AB R32, R33, R32 ;  /* 0x000000202120723e */ /* 0x000fe200000000ff */
[----:B------:R-:W-:Y:S01]  /*57c0*/  IMAD.IADD R0, R3, 0x1, R0 ;  /* 0x0000000103007824 */ /* 0x000fe200078e0200 */
[----:B------:R-:W-:Y:S01]  /*57d0*/  SEL R3, R2, 0xffffffe0, !P0 ;  /* 0xffffffe002037807 */ /* 0x000fe20004000000 */
[----:B------:R-:W-:Y:S01]  /*57e0*/  IMAD.U32 R2, RZ, RZ, UR4 ;  /* 0x00000004ff027e24 */ /* 0x000fe2000f8e00ff */
[----:B------:R-:W-:Y:S02]  /*57f0*/  F2FP.F16.F32.PACK_AB R26, R29, R28 ;  /* 0x0000001c1d1a723e */ /* 0x000fe400000000ff */
[----:B------:R-:W-:Y:S02]  /*5800*/  LEA R0, R0, UR6, 0x1 ;  /* 0x0000000600007c11 */ /* 0x000fe4000f8e08ff */
[----:B------:R-:W-:-:S02]  /*5810*/  F2FP.F16.F32.PACK_AB R27, R31, R30 ;  /* 0x0000001e1f1b723e */ /* 0x000fc400000000ff */
[----:B------:R-:W-:Y:S01]  /*5820*/  IADD3 R4, R3, 0x6000, R0 ;  /* 0x0000600003047810 */ /* 0x000fe20007ffe000 */
[----:B------:R-:W-:Y:S01]  /*5830*/  STSM.16.M88.4 [R0+0x6000], R72 ;  /* 0x0060004800007844 */ /* 0x000fe20000000200 */
[----:B------:R-:W-:Y:S01]  /*5840*/  F2FP.F16.F32.PACK_AB R33, R35, R34 ;  /* 0x000000222321723e */ /* 0x000fe200000000ff */
[----:B------:R-:W-:Y:S01]  /*5850*/  IMAD.U32 R3, RZ, RZ, UR5 ;  /* 0x00000005ff037e24 */ /* 0x000fe2000f8e00ff */
[----:B------:R-:W-:Y:S01]  /*5860*/  F2FP.F16.F32.PACK_AB R40, R41, R40 ;  /* 0x000000282928723e */ /* 0x000fe200000000ff */
[----:B------:R-:W-:Y:S01]  /*5870*/  STSM.16.M88.4 [R4], R80 ;  /* 0x0000005004007844 */ /* 0x000fe20000000200 */
[----:B------:R-:W-:Y:S01]  /*5880*/  F2FP.F16.F32.PACK_AB R34, R37, R36 ;  /* 0x000000242522723e */ /* 0x000fe200000000ff */
[----:B------:R-:W-:Y:S01]  /*5890*/  ULDC.64 UR4, c[0x0][0x878] ;  /* 0x00021e0000047ab9 */ /* 0x000fe20000000a00 */
        /* <DEDUP_REMOVED lines=13> */
[----:B------:R-:W-:Y:S01]  /*5970*/  STSM.16.M88.4 [R0], R24 ;  /* 0x0000001800007844 */ /* 0x000fe20000000200 */
        /* <DEDUP_REMOVED lines=9> */
[----:B------:R-:W-:Y:S02]  /*5a10*/  F2FP.F16.F32.PACK_AB R67, R71, R70 ;  /* 0x000000464743723e */ /* 0x000fe400000000ff */
[----:B------:R-:W-:Y:S01]  /*5a20*/  PLOP3.LUT P0, PT, PT, PT, UP0, 0x80, 0x0 ;  /* 0x000000000000781c */ /* 0x000fe20003f0f008 */
[----:B------:R2:W-:Y:S04]  /*5a30*/  STSM.16.M88.4 [R0+0x4000], R56 ;  /* 0x0040003800007844 */ /* 0x0005e80000000200 */
[----:B------:R3:W-:Y:S01]  /*5a40*/  STSM.16.M88.4 [R4+-0x2000], R64 ;  /* 0xffe0004004007844 */ /* 0x0007e20000000200 */
[----:B------:R-:W-:Y:S01]  /*5a50*/  BAR.SYNC.DEFER_BLOCKING 0x1, 0x100 ;  /* 0x0044000000007b1d */ /* 0x000fe20000010000 */
[----:B------:R-:W-:Y:S01]  /*5a60*/  UISETP.NE.U32.AND UP1, UPT, UR4, URZ, UPT ;  /* 0x0000003f0400728c */ /* 0x000fe2000bf25070 */
[----:B------:R-:W-:-:S04]  /*5a70*/  LEA.HI R6, R9, R8, RZ, 0x2 ;  /* 0x0000000809067211 */ /* 0x000fc800078f10ff */
[----:B------:R-:W-:Y:S02]  /*5a80*/  ULDC UR7, c[0x0][0x808] ;  /* 0x0002020000077ab9 */ /* 0x000fe40000000800 */
[----:B-1----:R-:W1:Y:S01]  /*5a90*/  LDC.64 R40, c[0x0][0x850] ;  /* 0x00021400ff287b82 */ /* 0x002e620000000a00 */
[----:B------:R-:W4:Y:S01]  /*5aa0*/  @P0 LDG.E R10, desc[UR46][R2.64] ;  /* 0x0000002e020a0981 */ /* 0x000f22000c1e1900 */
[----:B------:R-:W-:Y:S01]  /*5ab0*/  UISETP.NE.AND.EX UP1, UPT, UR5, URZ, UPT, UP1 ;  /* 0x0000003f0500728c */ /* 0x000fe2000bf25310 */
[----:B------:R-:W-:Y:S01]  /*5ac0*/  LOP3.LUT R7, R6, 0x1ffffffc, RZ, 0xc0, !PT ;  /* 0x1ffffffc06077812 */ /* 0x000fe200078ec0ff */
[----:B--2---:R-:W-:-:S04]  /*5ad0*/  IMAD.U32 R0, RZ, RZ, UR7 ;  /* 0x00000007ff007e24 */ /* 0x004fc8000f8e00ff */
[----:B------:R-:W-:-:S05]  /*5ae0*/  PLOP3.LUT P1, PT, PT, PT, UP1, 0x80, 0x0 ;  /* 0x000000000000781c */ /* 0x000fca0003f2f018 */
[----:B------:R-:W-:Y:S02]  /*5af0*/  @UP1 ULDC.64 UR4, c[0x0][0x878] ;  /* 0x00021e0000041ab9 */ /* 0x000fe40000000a00 */
[----:B------:R-:W-:Y:S01]  /*5b00*/  @UP1 UIMAD.WIDE UR4, UR36, 0x4, UR4 ;  /* 0x00000004240418a5 */ /* 0x000fe2000f8e0204 */
[----:B------:R-:W-:Y:S01]  /*5b10*/  LEA.HI R9, R9, R8, RZ, 0x3 ;  /* 0x0000000809097211 */ /* 0x000fe200078f18ff */
[----:B------:R-:W2:Y:S01]  /*5b20*/  S2R R59, SR_CTAID.X ;  /* 0x00000000003b7919 */ /* 0x000ea20000002500 */
[----:B------:R-:W-:Y:S01]  /*5b30*/  SHF.R.S32.HI R43, RZ, 0x2, R6 ;  /* 0x00000002ff2b7819 */ /* 0x000fe20000011406 */
[----:B------:R-:W-:Y:S02]  /*5b40*/  IMAD.IADD R7, R8, 0x1, -R7 ;  /* 0x0000000108077824 */ /* 0x000fe400078e0a07 */
[----:B---3--:R-:W-:Y:S02]  /*5b50*/  IMAD.U32 R4, RZ, RZ, UR4 ;  /* 0x00000004ff047e24 */ /* 0x008fe4000f8e00ff */
[----:B------:R-:W-:-:S02]  /*5b60*/  IMAD.U32 R5, RZ, RZ, UR5 ;  /* 0x00000005ff057e24 */ /* 0x000fc4000f8e00ff */
[----:B------:R-:W-:Y:S01]  /*5b70*/  IMAD.SHL.U32 R8, R9, 0x8, RZ ;  /* 0x0000000809087824 */ /* 0x000fe200078e00ff */
[----:B------:R-:W-:Y:S01]  /*5b80*/  LEA.HI R6, R6, R43, RZ, 0x1 ;  /* 0x0000002b06067211 */ /* 0x000fe200078f08ff */
[----:B------:R-:W-:Y:S01]  /*5b90*/  IMAD.SHL.U32 R52, R7, 0x8, RZ ;  /* 0x0000000807347824 */ /* 0x000fe200078e00ff */
[----:B------:R3:W5:Y:S01]  /*5ba0*/  @P1 LDG.E R0, desc[UR46][R4.64] ;  /* 0x0000002e04001981 */ /* 0x000762000c1e1900 */
[----:B------:R-:W-:Y:S01]  /*5bb0*/  UMOV UR4, URZ ;  /* 0x0000003f00047c82 */ /* 0x000fe20008000000 */
[----:B------:R-:W-:Y:S01]  /*5bc0*/  LOP3.LUT R6, R6, 0x3fffffe, RZ, 0xc0, !PT ;  /* 0x03fffffe06067812 */ /* 0x000fe200078ec0ff */
[----:B------:R-:W-:Y:S01]  /*5bd0*/  UMOV UR5, URZ ;  /* 0x0000003f00057c82 */ /* 0x000fe20008000000 */
[----:B------:R-:W1:Y:S03]  /*5be0*/  S2UR UR10, SR_CTAID.Y ;  /* 0x00000000000a79c3 */ /* 0x000e660000002600 */
[----:B------:R-:W-:Y:S01]  /*5bf0*/  IMAD.IADD R6, R43, 0x1, -R6 ;  /* 0x000000012b067824 */ /* 0x000fe200078e0a06 */
[----:B---3--:R-:W-:-:S04]  /*5c00*/  LOP3.LUT R5, R8, 0xc0, RZ, 0xc0, !PT ;  /* 0x000000c008057812 */ /* 0x008fc800078ec0ff */
[----:B------:R-:W-:Y:S02]  /*5c10*/  SHF.R.U32.HI R4, RZ, 0x3, R5 ;  /* 0x00000003ff047819 */ /* 0x000fe40000011605 */
[----:B------:R-:W-:-:S04]  /*5c20*/  LOP3.LUT R5, R5, 0x18, R52, 0xf8, !PT ;  /* 0x0000001805057812 */ /* 0x000fc800078ef834 */
[----:B------:R-:W-:Y:S01]  /*5c30*/  LOP3.LUT R4, R5, R4, RZ, 0x3c, !PT ;  /* 0x0000000405047212 */ /* 0x000fe200078e3cff */
[----:B------:R-:W-:-:S04]  /*5c40*/  IMAD R5, R11, 0x8, R6 ;  /* 0x000000080b057824 */ /* 0x000fc800078e0206 */
[----:B------:R-:W-:Y:S01]  /*5c50*/  IMAD.U32 R4, R5, 0x20, R4 ;  /* 0x0000002005047824 */ /* 0x000fe200078e0004 */
[----:B----4-:R-:W-:-:S13]  /*5c60*/  @P0 R2UR UR7, R10 ;  /* 0x000000000a0702ca */ /* 0x010fda00000e0000 */
[----:B------:R-:W-:Y:S02]  /*5c70*/  @UP0 USHF.R.S32.HI UR8, URZ, 0x1f, UR7 ;  /* 0x0000001f3f080899 */ /* 0x000fe40008011407 */
[----:B------:R-:W-:-:S05]  /*5c80*/  @UP0 UMOV UR4, UR7 ;  /* 0x0000000700040c82 */ /* 0x000fca0008000000 */
[----:B------:R-:W-:Y:S01]  /*5c90*/  @UP0 UMOV UR5, UR8 ;  /* 0x0000000800050c82 */ /* 0x000fe20008000000 */
[----:B-12---:R-:W-:Y:S05]  /*5ca0*/  @P1 BRA `(.L_x_1581) ;  /* 0x0000000000101947 */ /* 0x006fea0003800000 */
[----:B------:R-:W-:Y:S05]  /*5cb0*/  @!P0 BRA `(.L_x_1581) ;  /* 0x00000000000c8947 */ /* 0x000fea0003800000 */
[----:B------:R-:W2:Y:S04]  /*5cc0*/  LDG.E R5, desc[UR46][R2.64] ;  /* 0x0000002e02057981 */ /* 0x000ea8000c1e1900 */
[----:B-----5:R-:W2:Y:S02]  /*5cd0*/  LDG.E R0, desc[UR46][R2.64+0x4] ;  /* 0x0000042e02007981 */ /* 0x020ea4000c1e1900 */
[----:B--2---:R-:W-:-:S07]  /*5ce0*/  IMAD.IADD R0, R0, 0x1, -R5 ;  /* 0x0000000100007824 */ /* 0x004fce00078e0a05 */
.L_x_1581:
        /* <DEDUP_REMOVED lines=60> */
.L_x_1583:
[----:B------:R-:W-:Y:S05]  /*60b0*/  BSYNC B0 ;  /* 0x0000000000007941 */ /* 0x000fea0003800000 */
.L_x_1582:
        /* <DEDUP_REMOVED lines=22> */
.L_x_1585:
[----:B------:R-:W-:Y:S05]  /*6220*/  BSYNC B0 ;  /* 0x0000000000007941 */ /* 0x000fea0003800000 */
.L_x_1584:
        /* <DEDUP_REMOVED lines=26> */
.L_x_1587:
[----:B------:R-:W-:Y:S05]  /*63d0*/  BSYNC B0 ;  /* 0x0000000000007941 */ /* 0x000fea0003800000 */
.L_x_1586:
        /* <DEDUP_REMOVED lines=23> */
.L_x_1580:
[----:B------:R-:W-:Y:S01]  /*6550*/  ULDC.64 UR4, c[0x0][0x870] ;  /* 0x00021c0000047ab9 */ /* 0x000fe20000000a00 */
[----:B-1----:R-:W1:Y:S01]  /*6560*/  S2R R6, SR_TID.X ;  /* 0x0000000000067919 */ /* 0x002e620000002100 */
[----:B------:R-:W-:Y:S01]  /*6570*/  UISETP.NE.U32.AND UP0, UPT, UR4, URZ, UPT ;  /* 0x0000003f0400728c */ /* 0x000fe2000bf05070 */
[----:B------:R-:W2:Y:S03]  /*6580*/  S2UR UR8, SR_CTAID.Y ;  /* 0x00000000000879c3 */ /* 0x000ea60000002600 */
[----:B------:R-:W-:-:S03]  /*6590*/  UISETP.NE.AND.EX UP0, UPT, UR5, URZ, UPT, UP0 ;  /* 0x0000003f0500728c */ /* 0x000fc6000bf05300 */
[----:B------:R-:W-:Y:S02]  /*65a0*/  ULDC.64 UR4, c[0x0][0x870] ;  /* 0x00021c0000047ab9 */ /* 0x000fe40000000a00 */
[----:B------:R-:W-:Y:S01]  /*65b0*/  UIMAD.WIDE UR4, UR36, 0x4, UR4 ;  /* 0x00000004240478a5 */ /* 0x000fe2000f8e0204 */
[----:B------:R-:W-:Y:S01]  /*65c0*/  PLOP3.LUT P0, PT, PT, PT, UP0, 0x80, 0x0 ;  /* 0x000000000000781c */ /* 0x000fe20003f0f008 */
[----:B------:R-:W-:Y:S01]  /*65d0*/  ULDC UR6, c[0x0][0x808] ;  /* 0x0002020000067ab9 */ /* 0x000fe20000000800 */
[----:B------:R-:W3:Y:S01]  /*65e0*/  S2R R7, SR_CTAID.X ;  /* 0x0000000000077919 */ /* 0x000ee20000002500 */
[----:B------:R-:W4:Y:S02]  /*65f0*/  LDC.64 R12, c[0x0][0x820] ;  /* 0x00020800ff0c7b82 */ /* 0x000f240000000a00 */
[----:B------:R-:W-:Y:S02]  /*6600*/  IMAD.U32 R2, RZ, RZ, UR4 ;  /* 0x00000004ff027e24 */ /* 0x000fe4000f8e00ff */
[----:B------:R-:W-:Y:S01]  /*6610*/  IMAD.U32 R3, RZ, RZ, UR5 ;  /* 0x00000005ff037e24 */ /* 0x000fe2000f8e00ff */
[----:B------:R-:W-:-:S05]  /*6620*/  ULDC.64 UR4, c[0x0][0x878] ;  /* 0x00021e0000047ab9 */ /* 0x000fca0000000a00 */
[----:B------:R-:W3:Y:S01]  /*6630*/  @P0 LDG.E R8, desc[UR46][R2.64] ;  /* 0x0000002e02080981 */ /* 0x000ee2000c1e1900 */
[----:B------:R-:W-:Y:S01]  /*6640*/  UISETP.NE.U32.AND UP1, UPT, UR4, URZ, UPT ;  /* 0x0000003f0400728c */ /* 0x000fe2000bf25070 */
[----:B------:R-:W-:-:S03]  /*6650*/  IMAD.U32 R0, RZ, RZ, UR6 ;  /* 0x00000006ff007e24 */ /* 0x000fc6000f8e00ff */
[----:B------:R-:W-:Y:S01]  /*6660*/  UISETP.NE.AND.EX UP1, UPT, UR5, URZ, UPT, UP1 ;  /* 0x0000003f0500728c */ /* 0x000fe2000bf25310 */
[----:B-1----:R-:W-:-:S05]  /*6670*/  VIADD R6, R6, 0xffffff80 ;  /* 0xffffff8006067836 */ /* 0x002fca0000000000 */
[----:B------:R-:W-:-:S05]  /*6680*/  PLOP3.LUT P1, PT, PT, PT, UP1, 0x80, 0x0 ;  /* 0x000000000000781c */ /* 0x000fca0003f2f018 */
[----:B------:R-:W-:Y:S02]  /*6690*/  @UP1 ULDC.64 UR4, c[0x0][0x878] ;  /* 0x00021e0000041ab9 */ /* 0x000fe40000000a00 */
[----:B------:R-:W-:Y:S01]  /*66a0*/  @UP1 UIMAD.WIDE UR4, UR36, 0x4, UR4 ;  /* 0x00000004240418a5 */ /* 0x000fe2000f8e0204 */
[----:B------:R-:W-:-:S05]  /*66b0*/  SHF.R.S32.HI R9, RZ, 0x1f, R6 ;  /* 0x0000001fff097819 */ /* 0x000fca0000011406 */
[----:B------:R-:W-:Y:S02]  /*66c0*/  IMAD.U32 R4, RZ, RZ, UR4 ;  /* 0x00000004ff047e24 */ /* 0x000fe4000f8e00ff */
[----:B------:R-:W-:Y:S01]  /*66d0*/  IMAD.U32 R5, RZ, RZ, UR5 ;  /* 0x00000005ff057e24 */ /* 0x000fe2000f8e00ff */
[----:B------:R-:W-:Y:S01]  /*66e0*/  LEA.HI R9, R9, R6, RZ, 0x2 ;  /* 0x0000000609097211 */ /* 0x000fe200078f10ff */
[----:B------:R-:W-:Y:S01]  /*66f0*/  UMOV UR4, URZ ;  /* 0x0000003f00047c82 */ /* 0x000fe20008000000 */
[----:B------:R-:W-:Y:S02]  /*6700*/  UMOV UR5, URZ ;  /* 0x0000003f00057c82 */ /* 0x000fe40008000000 */
[----:B------:R1:W5:Y:S01]  /*6710*/  @P1 LDG.E R0, desc[UR46][R4.64] ;  /* 0x0000002e04001981 */ /* 0x000362000c1e1900 */
[----:B--2---:R-:W-:Y:S01]  /*6720*/  USHF.R.S32.HI UR9, URZ, 0x1f, UR8 ;  /* 0x0000001f3f097899 */ /* 0x004fe20008011408 */
[----:B-1----:R-:W-:-:S05]  /*6730*/  LOP3.LUT R5, R9, 0x1ffffffc, RZ, 0xc0, !PT ;  /* 0x1ffffffc09057812 */ /* 0x002fca00078ec0ff */
[----:B------:R-:W-:Y:S01]  /*6740*/  IMAD.IADD R6, R6, 0x1, -R5 ;  /* 0x0000000106067824 */ /* 0x000fe200078e0a05 */
[----:B---3--:R-:W-:-:S13]  /*6750*/  @P0 R2UR UR6, R8 ;  /* 0x00000000080602ca */ /* 0x008fda00000e0000 */
[----:B------:R-:W-:Y:S02]  /*6760*/  @UP0 USHF.R.S32.HI UR7, URZ, 0x1f, UR6 ;  /* 0x0000001f3f070899 */ /* 0x000fe40008011406 */
[----:B------:R-:W-:-:S05]  /*6770*/  @UP0 UMOV UR4, UR6 ;  /* 0x0000000600040c82 */ /* 0x000fca0008000000 */
[----:B------:R-:W-:Y:S01]  /*6780*/  @UP0 UMOV UR5, UR7 ;  /* 0x0000000700050c82 */ /* 0x000fe20008000000 */
[----:B----4-:R-:W-:Y:S05]  /*6790*/  @P1 BRA `(.L_x_1588) ;  /* 0x0000000000101947 */ /* 0x010fea0003800000 */
[----:B------:R-:W-:Y:S05]  /*67a0*/  @!P0 BRA `(.L_x_1588) ;  /* 0x00000000000c8947 */ /* 0x000fea0003800000 */
[----:B------:R-:W2:Y:S04]  /*67b0*/  LDG.E R5, desc[UR46][R2.64] ;  /* 0x0000002e02057981 */ /* 0x000ea8000c1e1900 */
[----:B-----5:R-:W2:Y:S02]  /*67c0*/  LDG.E R0, desc[UR46][R2.64+0x4] ;  /* 0x0000042e02007981 */ /* 0x020ea4000c1e1900 */
[----:B--2---:R-:W-:-:S07]  /*67d0*/  IMAD.IADD R0, R0, 0x1, -R5 ;  /* 0x0000000100007824 */ /* 0x004fce00078e0a05 */
.L_x_1588:
        /* <DEDUP_REMOVED lines=47> */
.L_x_1590:
[----:B------:R-:W-:Y:S05]  /*6ad0*/  BSYNC B0 ;  /* 0x0000000000007941 */ /* 0x000fea0003800000 */
.L_x_1589:
        /* <DEDUP_REMOVED lines=21> */
.L_x_1592:
[----:B------:R-:W-:Y:S05]  /*6c30*/  BSYNC B0 ;  /* 0x0000000000007941 */ /* 0x000fea0003800000 */
.L_x_1591:
        /* <DEDUP_REMOVED lines=25> */
.L_x_1594:
[----:B------:R-:W-:Y:S05]  /*6dd0*/  BSYNC B0 ;  /* 0x0000000000007941 */ /* 0x000fea0003800000 */
.L_x_1593:
        /* <DEDUP_REMOVED lines=22> */
.L_x_1549:
        /* <DEDUP_REMOVED lines=21> */
.L_x_1596:
        /* <DEDUP_REMOVED lines=13> */
.L_x_1598:
[----:B------:R-:W-:-:S05]  /*7160*/  ULDC UR4, c[0x0][0x8bc] ;  /* 0x00022f0000047ab9 */ /* 0x000fca0000000800 */
.L_x_1597:
[----:B-1----:R-:W-:-:S04]  /*7170*/  USHF.L.U32 UR11, UR14, 0x7, URZ ;  /* 0x000000070e0b7899 */ /* 0x002fc8000800063f */
[----:B------:R-:W-:-:S04]  /*7180*/  UISETP.GE.AND UP0, UPT, UR11, UR4, UPT ;  /* 0x000000040b00728c */ /* 0x000fc8000bf06270 */
[----:B--2---:R-:W-:-:S06]  /*7190*/  USEL UR12, UR12, 0xffffffff, !UP0 ;  /* 0xffffffff0c0c7887 */ /* 0x004fcc000c000000 */
[----:B------:R-:W-:-:S13]  /*71a0*/  ISETP.LE.AND P0, PT, RZ, UR12, PT ;  /* 0x0000000cff007c0c */ /* 0x000fda000bf03270 */
[----:B------:R-:W-:Y:S05]  /*71b0*/  @!P0 BRA `(.L_x_1554) ;  /* 0x0000003c00748947 */ /* 0x000fea0003800000 */
[----:B------:R-:W-:Y:S01]  /*71c0*/  ULDC.64 UR4, c[0x0][0x770] ;  /* 0x0001dc0000047ab9 */ /* 0x000fe20000000a00 */
[----:B------:R-:W1:Y:S01]  /*71d0*/  S2UR UR13, SR_CTAID.Y ;  /* 0x00000000000d79c3 */ /* 0x000e620000002600 */
[----:B------:R-:W-:Y:S01]  /*71e0*/  UISETP.NE.U32.AND UP0, UPT, UR4, URZ, UPT ;  /* 0x0000003f0400728c */ /* 0x000fe2000bf05070 */
[----:B------:R-:W-:-:S03]  /*71f0*/  ULDC.64 UR8, c[0x0][0x788] ;  /* 0x0001e20000087ab9 */ /* 0x000fc60000000a00 */
        /* <DEDUP_REMOVED lines=8> */
[----:B------:R-:W-:-:S04]  /*7280*/  UISETP.NE.U32.AND UP1, UPT, UR4, URZ, UPT ;  /* 0x0000003f0400728c */ /* 0x000fc8000bf25070 */
        /* <DEDUP_REMOVED lines=8> */
[----:B-1----:R-:W-:-:S12]  /*7310*/  USHF.R.S32.HI UR16, URZ, 0x1f, UR13 ;  /* 0x0000001f3f107899 */ /* 0x002fd8000801140d */
[----:B--2---:R-:W-:Y:S02]  /*7320*/  @P0 R2UR UR4, R0 ;  /* 0x00000000000402ca */ /* 0x004fe400000e0000 */
[----:B------:R-:W-:Y:S01]  /*7330*/  ISETP.NE.U32.AND P0, PT, RZ, UR8, PT ;  /* 0x00000008ff007c0c */ /* 0x000fe2000bf05070 */
[----:B------:R-:W-:-:S03]  /*7340*/  ULDC UR8, c[0x0][0x280] ;  /* 0x0000a00000087ab9 */ /* 0x000fc60000000800 */
[----:B------:R-:W-:-:S07]  /*7350*/  ISETP.NE.AND.EX P0, PT, RZ, UR9, PT, P0 ;  /* 0x00000009ff007c0c */ /* 0x000fce000bf05300 */
[----:B------:R-:W-:-:S04]  /*7360*/  @UP0 ULEA UR4, UR12, UR4, 0x6 ;  /* 0x000000040c040291 */ /* 0x000fc8000f8e303f */
[----:B------:R-:W-:-:S04]  /*7370*/  @UP0 USHF.R.S32.HI UR5, URZ, 0x1f, UR4 ;  /* 0x0000001f3f050899 */ /* 0x000fc80008011404 */
[----:B------:R-:W-:-:S04]  /*7380*/  @UP0 ULEA.HI UR5, UR5, UR4, URZ, 0x6 ;  /* 0x0000000405050291 */ /* 0x000fc8000f8f303f */
[----:B------:R-:W-:-:S04]  /*7390*/  @UP0 USHF.R.S32.HI UR5, URZ, 0x6, UR5 ;  /* 0x000000063f050899 */ /* 0x000fc80008011405 */
[----:B------:R-:W-:Y:S01]  /*73a0*/  @UP0 UIMAD UR7, UR5, 0x1800, URZ ;  /* 0x00001800050708a4 */ /* 0x000fe2000f8e023f */
[----:B---3--:R-:W-:-:S03]  /*73b0*/  @P2 R2UR UR8, R4 ;  /* 0x00000000040822ca */ /* 0x008fc600000e0000 */
[----:B------:R-:W-:Y:S01]  /*73c0*/  @UP0 USHF.R.S32.HI UR9, URZ, 0x1f, UR7 ;  /* 0x0000001f3f090899 */ /* 0x000fe20008011407 */
[----:B------:R-:W-:Y:S11]  /*73d0*/  @P2 BRA `(.L_x_1599) ;  /* 0x0000000000142947 */ /* 0x000ff60003800000 */
[----:B------:R-:W-:Y:S05]  /*73e0*/  @!P1 BRA `(.L_x_1599) ;  /* 0x0000000000109947 */ /* 0x000fea0003800000 */
[----:B------:R-:W2:Y:S04]  /*73f0*/  LDG.E R5, desc[UR46][R2.64] ;  /* 0x0000002e02057981 */ /* 0x000ea8000c1e1900 */
[----:B------:R-:W2:Y:S02]  /*7400*/  LDG.E R0, desc[UR46][R2.64+0x4] ;  /* 0x0000042e02007981 */ /* 0x000ea4000c1e1900 */
[----:B--2---:R-:W-:-:S05]  /*7410*/  IMAD.IADD R0, R0, 0x1, -R5 ;  /* 0x0000000100007824 */ /* 0x004fca00078e0a05 */
[----:B------:R-:W-:-:S15]  /*7420*/  R2UR UR8, R0 ;  /* 0x00000000000872ca */ /* 0x000fde00000e0000 */
.L_x_1599:
[----:B------:R-:W-:Y:S01]  /*7430*/  UMOV UR4, URZ ;  /* 0x0000003f00047c82 */ /* 0x000fe20008000000 */
[----:B------:R-:W-:Y:S01]  /*7440*/  UMOV UR5, URZ ;  /* 0x0000003f00057c82 */ /* 0x000fe20008000000 */
[----:B------:R-:W-:Y:S01]  /*7450*/  ULDC UR6, c[0x0][0x290] ;  /* 0x0000a40000067ab9 */ /* 0x000fe20000000800 */
[----:B------:R-:W-:Y:S01]  /*7460*/  @UP0 UMOV UR4, UR7 ;  /* 0x0000000700040c82 */ /* 0x000fe20008000000 */
[----:B------:R-:W-:Y:S01]  /*7470*/  @UP0 UMOV UR5, UR9 ;  /* 0x0000000900050c82 */ /* 0x000fe20008000000 */
        /* <DEDUP_REMOVED lines=8> */
.L_x_1600:
        /* <DEDUP_REMOVED lines=10> */
[----:B--2---:R-:W-:-:S05]  /*75a0*/  IMAD.IADD R0, R5, 0x1, -R0 ;  /* 0x0000000105007824 */ /* 0x004fca00078e0a00 */
[----:B------:R-:W-:-:S15]  /*75b0*/  R2UR UR6, R0 ;  /* 0x00000000000672ca */ /* 0x000fde00000e0000 */
.L_x_1601:
[----:B------:R-:W-:Y:S01]  /*75c0*/  UIADD3 UR7, -UR6, UR8, UR11 ;  /* 0x0000000806077290 */ /* 0x000fe2000fffe10b */
[----:B------:R-:W-:Y:S01]  /*75d0*/  ISETP.LE.AND P0, PT, RZ, UR14, PT ;  /* 0x0000000eff007c0c */ /* 0x000fe2000bf03270 */
[----:B------:R-:W-:Y:S02]  /*75e0*/  ULDC UR9, c[0x0][0x74c] ;  /* 0x0001d30000097ab9 */ /* 0x000fe40000000800 */
[----:B------:R-:W-:Y:S02]  /*75f0*/  UIADD3 UR9, UR7, -UR9, URZ ;  /* 0x8000000907097290 */ /* 0x000fe4000fffe03f */
[----:B------:R-:W-:Y:S02]  /*7600*/  UIADD3 UR7, UR8, 0x3f, URZ ;  /* 0x0000003f08077890 */ /* 0x000fe4000fffe03f */
[----:B------:R-:W-:-:S04]  /*7610*/  USHF.R.S32.HI UR10, URZ, 0x1f, UR9 ;  /* 0x0000001f3f0a7899 */ /* 0x000fc80008011409 */
[----:B------:R-:W-:Y:S02]  /*7620*/  ULEA.HI UR10, UR10, UR9, URZ, 0x6 ;  /* 0x000000090a0a7291 */ /* 0x000fe4000f8f303f */
[----:B------:R-:W-:Y:S02]  /*7630*/  USHF.R.S32.HI UR9, URZ, 0x1f, UR7 ;  /* 0x0000001f3f097899 */ /* 0x000fe40008011407 */
[----:B------:R-:W-:Y:S02]  /*7640*/  USHF.R.S32.HI UR10, URZ, 0x6, UR10 ;  /* 0x000000063f0a7899 */ /* 0x000fe4000801140a */
[----:B------:R-:W-:Y:S02]  /*7650*/  ULEA.HI UR9, UR9, UR7, URZ, 0x6 ;  /* 0x0000000709097291 */ /* 0x000fe4000f8f303f */
[----:B------:R-:W-:Y:S02]  /*7660*/  UISETP.LT.AND UP1, UPT, URZ, UR10, UPT ;  /* 0x0000000a3f00728c */ /* 0x000fe4000bf21270 */
[----:B------:R-:W-:-:S02]  /*7670*/  USHF.R.S32.HI UR9, URZ, 0x6, UR9 ;  /* 0x000000063f097899 */ /* 0x000fc40008011409 */
[----:B------:R-:W-:-:S04]  /*7680*/  USEL UR7, URZ, UR10, !UP1 ;  /* 0x0000000a3f077287 */ /* 0x000fc8000c800000 */
[----:B------:R-:W-:Y:S01]  /*7690*/  IMAD.U32 R2, RZ, RZ, UR9 ;  /* 0x00000009ff027e24 */ /* 0x000fe2000f8e00ff */
[----:B------:R-:W-:Y:S07]  /*76a0*/  @!P0 BRA `(.L_x_1602) ;  /* 0x00000000001c8947 */ /* 0x000fee0003800000 */
[----:B------:R-:W-:Y:S01]  /*76b0*/  UIADD3 UR8, UR11, 0xbf, UR8 ;  /* 0x000000bf0b087890 */ /* 0x000fe2000fffe008 */
[----:B------:R-:W-:-:S03]  /*76c0*/  ULDC UR9, c[0x0][0x748] ;  /* 0x0001d20000097ab9 */ /* 0x000fc60000000800 */
[----:B------:R-:W-:-:S04]  /*76d0*/  UIADD3 UR8, UR8, UR9, -UR6 ;  /* 0x0000000908087290 */ /* 0x000fc8000fffe806 */
[----:B------:R-:W-:-:S04]  /*76e0*/  USHF.R.S32.HI UR6, URZ, 0x1f, UR8 ;  /* 0x0000001f3f067899 */ /* 0x000fc80008011408 */
[----:B------:R-:W-:-:S04]  /*76f0*/  ULEA.HI UR6, UR6, UR8, URZ, 0x6 ;  /* 0x0000000806067291 */ /* 0x000fc8000f8f303f */
[----:B------:R-:W-:-:S06]  /*7700*/  USHF.R.S32.HI UR6, URZ, 0x6, UR6 ;  /* 0x000000063f067899 */ /* 0x000fcc0008011406 */
[----:B------:R-:W-:-:S07]  /*7710*/  VIMNMX R2, R2, UR6, PT ;  /* 0x0000000602027c48 */ /* 0x000fce000bfe0100 */
.L_x_1602:
[----:B------:R-:W-:-:S13]  /*7720*/  ISETP.GT.AND P0, PT, R2, UR7, PT ;  /* 0x0000000702007c0c */ /* 0x000fda000bf04270 */
[----:B------:R-:W-:Y:S05]  /*7730*/  @!P0 BRA `(.L_x_1554) ;  /* 0x0000003800148947 */ /* 0x000fea0003800000 */
[----:B------:R-:W-:Y:S01]  /*7740*/  ULDC.64 UR14, c[0x0][0x2d8] ;  /* 0x0000b600000e7ab9 */ /* 0x000fe20000000a00 */
[----:B------:R-:W-:Y:S01]  /*7750*/  VIADD R0, R2, -UR7 ;  /* 0x8000000702007c36 */ /* 0x000fe20008000000 */
[----:B------:R-:W-:Y:S02]  /*7760*/  UIMAD UR10, UR16, UR14, URZ ;  /* 0x0000000e100a72a4 */ /* 0x000fe4000f8e023f */
[----:B------:R-:W-:Y:S02]  /*7770*/  UIMAD.WIDE.U32 UR8, UR13, UR14, URZ ;  /* 0x0000000e0d0872a5 */ /* 0x000fe4000f8e003f */
[----:B------:R-:W-:Y:S01]  /*7780*/  USHF.R.S32.HI UR6, URZ, 0x1f, UR12 ;  /* 0x0000001f3f067899 */ /* 0x000fe2000801140c */
[----:B------:R-:W-:Y:S01]  /*7790*/  LOP3.LUT R0, R0, 0x1, RZ, 0xc0, !PT ;  /* 0x0000000100007812 */ /* 0x000fe200078ec0ff */
[----:B------:R-:W-:Y:S02]  /*77a0*/  UIMAD UR13, UR13, UR15, UR10 ;  /* 0x0000000f0d0d72a4 */ /* 0x000fe4000f8e020a */
[----:B------:R-:W-:Y:S01]  /*77b0*/  UIADD3 UR10, UP1, UR4, UR8, URZ ;  /* 0x00000008040a7290 */ /* 0x000fe2000ff3e03f */
[----:B------:R-:W-:Y:S01]  /*77c0*/  ISETP.NE.U32.AND P1, PT, R0, 0x1, PT ;  /* 0x000000010000780c */ /* 0x000fe20003f25070 */
[----:B------:R-:W-:-:S02]  /*77d0*/  UIADD3 UR13, UR9, UR13, URZ ;  /* 0x0000000d090d7290 */ /* 0x000fc4000fffe03f */
[----:B------:R-:W-:Y:S01]  /*77e0*/  USEL UR6, UR6, URZ, !UP0 ;  /* 0x0000003f06067287 */ /* 0x000fe2000c000000 */
[----:B------:R-:W-:Y:S01]  /*77f0*/  ULDC.64 UR26, c[0x0][0x2e0] ;  /* 0x0000b800001a7ab9 */ /* 0x000fe20000000a00 */
[----:B------:R-:W-:Y:S02]  /*7800*/  USEL UR12, UR12, URZ, !UP0 ;  /* 0x0000003f0c0c7287 */ /* 0x000fe4000c000000 */
[----:B------:R-:W-:Y:S02]  /*7810*/  UIADD3.X UR11, UR5, UR13, URZ, UP1, !UPT ;  /* 0x0000000d050b7290 */ /* 0x000fe40008ffe43f */
[----:B------:R-:W-:Y:S02]  /*7820*/  UIMAD UR14, UR6, UR26, URZ ;  /* 0x0000001a060e72a4 */ /* 0x000fe4000f8e023f */
[----:B------:R-:W-:Y:S02]  /*7830*/  UIMAD.WIDE.U32 UR10, UR12, UR26, UR10 ;  /* 0x0000001a0c0a72a5 */ /* 0x000fe4000f8e000a */
[----:B------:R-:W-:Y:S01]  /*7840*/  UIMAD UR14, UR12, UR27, UR14 ;  /* 0x0000001b0c0e72a4 */ /* 0x000fe2000f8e020e */
[----:B------:R-:W-:-:S03]  /*7850*/  ELECT P0, URZ, PT ;  /* 0x00000000003f782f */ /* 0x000fc60003800000 */
        /* <DEDUP_REMOVED lines=20> */
.L_x_1605:
[----:B------:R-:W-:Y:S05]  /*79a0*/  BSYNC B0 ;  /* 0x0000000000007941 */ /* 0x000fea0003800000 */
.L_x_1604:
        /* <DEDUP_REMOVED lines=19> */
.L_x_1607:
[----:B------:R-:W-:Y:S05]  /*7ae0*/  BSYNC B0 ;  /* 0x0000000000007941 */ /* 0x000fea0003800000 */
.L_x_1606:
[----:B------:R-:W-:Y:S06]  /*7af0*/  BAR.ARV 0xa, 0xa0 ;  /* 0x0282800000007b1d */ /* 0x000fec0000002000 */
[----:B------:R-:W-:Y:S04]  /*7b00*/  BSSY B0, `(.L_x_1608) ;  /* 0x0000003000007945 */ /* 0x000fe80003800000 */
[----:B------:R-:W-:Y:S05]  /*7b10*/  @!P0 BRA `(.L_x_1609) ;  /* 0x0000000000048947 */ /* 0x000fea0003800000 */
[----:B------:R-:W-:-:S04]  /*7b20*/  DEPBAR.LE SB0, 0x0 ;  /* 0x000080000000791a */ /* 0x000fc80000000000 */
.L_x_1609:
[----:B------:R-:W-:Y:S05]  /*7b30*/  BSYNC B0 ;  /* 0x0000000000007941 */ /* 0x000fea0003800000 */
.L_x_1608:
[----:B------:R-:W-:Y:S06]  /*7b40*/  BAR.ARV 0xb, 0xa0 ;  /* 0x02c2800000007b1d */ /* 0x000fec0000002000 */
[----:B------:R-:W-:Y:S01]  /*7b50*/  UIADD3 UR15, UR7, 0x1, URZ ;  /* 0x00000001070f7890 */ /* 0x000fe2000fffe03f */
[----:B------:R-:W-:Y:S11]  /*7b60*/  BRA `(.L_x_1610) ;  /* 0x0000000000047947 */ /* 0x000ff60003800000 */
.L_x_1603:
[----:B------:R-:W-:-:S05]  /*7b70*/  UMOV UR15, UR7 ;  /* 0x00000007000f7c82 */ /* 0x000fca0008000000 */
.L_x_1610:
[----:B------:R-:W-:-:S06]  /*7b80*/  UIADD3 UR6, UR7, 0x1, URZ ;  /* 0x0000000107067890 */ /* 0x000fcc000fffe03f */
[----:B------:R-:W-:-:S13]  /*7b90*/  ISETP.NE.AND P1, PT, R2, UR6, PT ;  /* 0x0000000602007c0c */ /* 0x000fda000bf25270 */
[----:B------:R-:W-:Y:S05]  /*7ba0*/  @!P1 BRA `(.L_x_1554) ;  /* 0x0000003000f89947 */ /* 0x000fea0003800000 */
[----:B------:R-:W-:Y:S01]  /*7bb0*/  UMOV UR16, UR8 ;  /* 0x0000000800107c82 */ /* 0x000fe20008000000 */
[----:B------:R-:W-:Y:S01]  /*7bc0*/  UMOV UR17, UR13 ;  /* 0x0000000d00117c82 */ /* 0x000fe20008000000 */
[----:B------:R-:W-:Y:S01]  /*7bd0*/  ULDC.64 UR18, c[0x0][0x2c0] ;  /* 0x0000b00000127ab9 */ /* 0x000fe20000000a00 */
[----:B------:R-:W-:Y:S01]  /*7be0*/  UIMAD.WIDE.U32 UR16, UR12, UR26, UR16 ;  /* 0x0000001a0c1072a5 */ /* 0x000fe2000f8e0010 */
[----:B------:R-:W-:Y:S01]  /*7bf0*/  UMOV UR6, URZ ;  /* 0x0000003f00067c82 */ /* 0x000fe20008000000 */
[----:B------:R-:W-:Y:S02]  /*7c00*/  ULDC.64 UR30, c[0x0][0x2c0] ;  /* 0x0000b000001e7ab9 */ /* 0x000fe40000000a00 */
[----:B------:R-:W-:-:S04]  /*7c10*/  UIADD3 UR25, UP0, UR4, UR16, URZ ;  /* 0x0000001004197290 */ /* 0x000fc8000ff1e03f */
[----:B------:R-:W-:Y:S02]  /*7c20*/  UIADD3.X UR16, UR5, UR14, UR17, UP0, !UPT ;  /* 0x0000000e05107290 */ /* 0x000fe400087fe411 */
[----:B------:R-:W-:Y:S02]  /*7c30*/  ULEA UR24, UP0, UR25, UR18, 0x2 ;  /* 0x0000001219187291 */ /* 0x000fe4000f80103f */
[----:B------:R-:W-:Y:S02]  /*7c40*/  UIMAD UR18, UR15, 0x1800, URZ ;  /* 0x000018000f1278a4 */ /* 0x000fe4000f8e023f */
        /* <DEDUP_REMOVED lines=8> */
.L_x_1623:
        /* <DEDUP_REMOVED lines=11> */
[----:B------:R-:W-:Y:S02]  /*7d80*/  ULEA.HI.X.SX32 UR39, UR19, UR27, 0x1, UP0 ;  /* 0x0000001b13277291 */ /* 0x000fe400080f0e3f */
[----:B------:R-:W-:Y:S01]  /*7d90*/  ULEA UR36, UP0, UR37, UR30, 0x2 ;  /* 0x0000001e25247291 */ /* 0x000fe2000f80103f */
[----:B------:R-:W-:-:S03]  /*7da0*/  UMOV UR41, 0x14f00000 ;  /* 0x14f0000000297882 */ /* 0x000fc60000000000 */
[----:B------:R-:W-:Y:S02]  /*7db0*/  ULEA.HI.X UR37, UR37, UR31, UR39, 0x2, UP0 ;  /* 0x0000001f25257291 */ /* 0x000fe400080f1427 */
[----:B-1----:R-:W-:-:S03]  /*7dc0*/  ULEA UR28, UR29, UR28, 0x18 ;  /* 0x0000001c1d1c7291 */ /* 0x002fc6000f8ec03f */
[----:B------:R-:W-:Y:S01]  /*7dd0*/  UMOV UR29, 0x300 ;  /* 0x00000300001d7882 */ /* 0x000fe20000000000 */
[----:B------:R-:W-:-:S09]  /*7de0*/  UIADD3 UR28, UR28, 0xc000, URZ ;  /* 0x0000c0001c1c7890 */ /* 0x000fd2000fffe03f */
[----:B------:R1:W-:Y:S02]  /*7df0*/  UBLKRED.G.S.ADD.F32.RN [UR36], [UR28], UR29, desc[UR40] ;  /* 0x000028241c0073bb */ /* 0x0003e400080a141d */
[----:B-1----:R0:W-:Y:S02]  /*7e00*/  UTMACMDFLUSH ;  /* 0x00000000000079b7 */ /* 0x0021e40000000000 */
.L_x_1612:
[----:B------:R-:W-:Y:S05]  /*7e10*/  BSYNC B0 ;  /* 0x0000000000007941 */ /* 0x000fea0003800000 */
.L_x_1611:
        /* <DEDUP_REMOVED lines=13> */
.L_x_1614:
[----:B------:R-:W-:Y:S05]  /*7ef0*/  BSYNC B0 ;  /* 0x0000000000007941 */ /* 0x000fea0003800000 */
.L_x_1613:
[----:B------:R-:W-:Y:S06]  /*7f00*/  BAR.ARV 0xa, 0xa0 ;  /* 0x0282800000007b1d */ /* 0x000fec0000002000 */
[----:B------:R-:W-:Y:S04]  /*7f10*/  BSSY B0, `(.L_x_1615) ;  /* 0x0000003000007945 */ /* 0x000fe80003800000 */
[----:B------:R-:W-:Y:S05]  /*7f20*/  @!P0 BRA `(.L_x_1616) ;  /* 0x0000000000048947 */ /* 0x000fea0003800000 */
[----:B------:R-:W-:-:S04]  /*7f30*/  DEPBAR.LE SB0, 0x0 ;  /* 0x000080000000791a */ /* 0x000fc80000000000 */
.L_x_1616:
[----:B------:R-:W-:Y:S05]  /*7f40*/  BSYNC B0 ;  /* 0x0000000000007941 */ /* 0x000fea0003800000 */
.L_x_1615:
        /* <DEDUP_REMOVED lines=13> */
.L_x_1618:
[----:B------:R-:W-:Y:S05]  /*8020*/  BSYNC B0 ;  /* 0x0000000000007941 */ /* 0x000fea0003800000 */
.L_x_1617:
        /* <DEDUP_REMOVED lines=13> */
.L_x_1620:
[----:B------:R-:W-:Y:S05]  /*8100*/  BSYNC B0 ;  /* 0x0000000000007941 */ /* 0x000fea0003800000 */
.L_x_1619:
[----:B------:R-:W-:Y:S01]  /*8110*/  UIADD3 UR15, UR15, 0x2, URZ ;  /* 0x000000020f0f7890 */ /* 0x000fe2000fffe03f */
[----:B------:R-:W-:Y:S06]  /*8120*/  BAR.ARV 0xa, 0xa0 ;  /* 0x0282800000007b1d */ /* 0x000fec0000002000 */
[----:B------:R-:W-:Y:S01]  /*8130*/  BSSY B0, `(.L_x_1621) ;  /* 0x0000004000007945 */ /* 0x000fe20003800000 */
[----:B------:R-:W-:-:S03]  /*8140*/  ISETP.LE.AND P1, PT, R2, UR15, PT ;  /* 0x0000000f02007c0c */ /* 0x000fc6000bf23270 */
[----:B------:R-:W-:Y:S10]  /*8150*/  @!P0 BRA `(.L_x_1622) ;  /* 0x0000000000048947 */ /* 0x000ff40003800000 */
[----:B------:R-:W-:-:S04]  /*8160*/  DEPBAR.LE SB0, 0x0 ;  /* 0x000080000000791a */ /* 0x000fc80000000000 */
.L_x_1622:
[----:B------:R-:W-:Y:S05]  /*8170*/  BSYNC B0 ;  /* 0x0000000000007941 */ /* 0x000fea0003800000 */
.L_x_1621:
[----:B------:R-:W-:Y:S06]  /*8180*/  BAR.ARV 0xb, 0xa0 ;  /* 0x02c2800000007b1d */ /* 0x000fec0000002000 */
[----:B------:R-:W-:Y:S02]  /*8190*/  UIADD3 UR19, UR19, 0x3000, URZ ;  /* 0x0000300013137890 */ /* 0x000fe4000fffe03f */
[----:B------:R-:W-:Y:S01]  /*81a0*/  UIADD3 UR6, UR6, 0x3000, URZ ;  /* 0x0000300006067890 */ /* 0x000fe2000fffe03f */
[----:B------:R-:W-:Y:S11]  /*81b0*/  @!P1 BRA `(.L_x_1623) ;  /* 0xfffffff800c49947 */ /* 0x000ff6000383ffff */
[----:B------:R-:W-:Y:S05]  /*81c0*/  BRA `(.L_x_1554) ;  /* 0x0000002c00707947 */ /* 0x000fea0003800000 */
.L_x_1595:
[----:B------:R-:W-:Y:S01]  /*81d0*/  ULDC.64 UR4, c[0x0][0x8d8] ;  /* 0x0002360000047ab9 */ /* 0x000fe20000000a00 */
[----:B------:R-:W1:Y:S01]  /*81e0*/  S2UR UR21, SR_CTAID.X ;  /* 0x00000000001579c3 */ /* 0x000e620000002500 */
[----:B------:R-:W-:-:S04]  /*81f0*/  ISETP.NE.U32.AND P0, PT, RZ, UR4, PT ;  /* 0x00000004ff007c0c */ /* 0x000fc8000bf05070 */
[----:B------:R-:W-:-:S03]  /*8200*/  ISETP.NE.AND.EX P0, PT, RZ, UR5, PT, P0 ;  /* 0x00000005ff007c0c */ /* 0x000fc6000bf05300 */
[----:B------:R-:W2:Y:S08]  /*8210*/  S2UR UR13, SR_CTAID.Z ;  /* 0x00000000000d79c3 */ /* 0x000eb00000002700 */
[----:B------:R-:W3:Y:S02]  /*8220*/  S2UR UR20, SR_CTAID.Y ;  /* 0x00000000001479c3 */ /* 0x000ee40000002600 */
        /* <DEDUP_REMOVED lines=8> */
.L_x_1624:
        /* <DEDUP_REMOVED lines=9> */
[----:B------:R-:W4:Y:S01]  /*8340*/  LDG.E R4, desc[UR46][R2.64+0x4] ;  /* 0x0000042e02047981 */ /* 0x000f22000c1e1900 */
[----:B--2---:R-:W-:Y:S02]  /*8350*/  R2UR UR4, R0 ;  /* 0x00000000000472ca */ /* 0x004fe400000e0000 */
[----:B----4-:R-:W-:-:S13]  /*8360*/  R2UR UR5, R4 ;  /* 0x00000000040572ca */ /* 0x010fda00000e0000 */
[----:B------:R-:W-:Y:S01]  /*8370*/  UIADD3 UR4, -UR4, UR5, URZ ;  /* 0x0000000504047290 */ /* 0x000fe2000fffe13f */
[----:B------:R-:W-:Y:S11]  /*8380*/  BRA `(.L_x_1625) ;  /* 0x0000000000047947 */ /* 0x000ff60003800000 */
.L_x_1626:
[----:B------:R-:W-:-:S05]  /*8390*/  ULDC UR4, c[0x0][0x8bc] ;  /* 0x00022f0000047ab9 */ /* 0x000fca0000000800 */
.L_x_1625:
[----:B-1----:R-:W-:Y:S01]  /*83a0*/  USHF.L.U32 UR8, UR21, 0x7, URZ ;  /* 0x0000000715087899 */ /* 0x002fe2000800063f */
[----:B------:R-:W-:Y:S02]  /*83b0*/  IMAD.MOV.U32 R10, RZ, RZ, 0x1 ;  /* 0x00000001ff0a7424 */ /* 0x000fe400078e00ff */
[----:B------:R-:W-:Y:S01]  /*83c0*/  IMAD.MOV.U32 R0, RZ, RZ, RZ ;  /* 0x000000ffff007224 */ /* 0x000fe200078e00ff */
[----:B------:R-:W-:-:S04]  /*83d0*/  UISETP.GE.AND UP0, UPT, UR8, UR4, UPT ;  /* 0x000000040800728c */ /* 0x000fc8000bf06270 */
[----:B--2---:R-:W-:-:S06]  /*83e0*/  USEL UR13, UR13, 0xffffffff, !UP0 ;  /* 0xffffffff0d0d7887 */ /* 0x004fcc000c000000 */
[----:B------:R-:W-:-:S13]  /*83f0*/  ISETP.LE.AND P0, PT, RZ, UR13, PT ;  /* 0x0000000dff007c0c */ /* 0x000fda000bf03270 */
[----:B------:R-:W-:Y:S05]  /*8400*/  @!P0 BRA `(.L_x_1627) ;  /* 0x00000028004c8947 */ /* 0x000fea0003800000 */
[----:B------:R-:W-:Y:S01]  /*8410*/  ULDC.64 UR18, c[0x0][0x770] ;  /* 0x0001dc0000127ab9 */ /* 0x000fe20000000a00 */
[----:B------:R-:W-:Y:S01]  /*8420*/  ULDC.64 UR14, c[0x0][0x770] ;  /* 0x0001dc00000e7ab9 */ /* 0x000fe20000000a00 */
[----:B------:R-:W-:Y:S02]  /*8430*/  UISETP.NE.U32.AND UP1, UPT, UR18, URZ, UPT ;  /* 0x0000003f1200728c */ /* 0x000fe4000bf25070 */
[----:B------:R-:W-:Y:S02]  /*8440*/  UIMAD.WIDE UR14, UR13, 0x4, UR14 ;  /* 0x000000040d0e78a5 */ /* 0x000fe4000f8e020e */
[----:B------:R-:W-:Y:S01]  /*8450*/  UISETP.NE.AND.EX UP1, UPT, UR19, URZ, UPT, UP1 ;  /* 0x0000003f1300728c */ /* 0x000fe2000bf25310 */
[----:B------:R-:W-:Y:S01]  /*8460*/  ULDC.64 UR4, c[0x0][0x778] ;  /* 0x0001de0000047ab9 */ /* 0x000fe20000000a00 */
[----:B------:R-:W-:Y:S02]  /*8470*/  ULDC.64 UR6, c[0x0][0x780] ;  /* 0x0001e00000067ab9 */ /* 0x000fe40000000a00 */
[----:B------:R-:W-:Y:S01]  /*8480*/  IMAD.U32 R2, RZ, RZ, UR14 ;  /* 0x0000000eff027e24 */ /* 0x000fe2000f8e00ff */
[----:B------:R-:W-:Y:S01]  /*8490*/  ULDC.64 UR16, c[0x0][0x778] ;  /* 0x0001de0000107ab9 */ /* 0x000fe20000000a00 */
[----:B------:R-:W-:Y:S01]  /*84a0*/  PLOP3.LUT P1, PT, PT, PT, UP1, 0x80, 0x0 ;  /* 0x000000000000781c */ /* 0x000fe20003f2f018 */
[----:B------:R-:W-:Y:S01]  /*84b0*/  IMAD.U32 R3, RZ, RZ, UR15 ;  /* 0x0000000fff037e24 */ /* 0x000fe2000f8e00ff */
[----:B------:R-:W-:-:S02]  /*84c0*/  UISETP.NE.U32.AND UP0, UPT, UR4, URZ, UPT ;  /* 0x0000003f0400728c */ /* 0x000fc4000bf05070 */
[----:B------:R-:W-:Y:S02]  /*84d0*/  UISETP.NE.U32.AND UP2, UPT, UR6, URZ, UPT ;  /* 0x0000003f0600728c */ /* 0x000fe4000bf45070 */
[----:B------:R-:W-:Y:S02]  /*84e0*/  UISETP.NE.AND.EX UP0, UPT, UR5, URZ, UPT, UP0 ;  /* 0x0000003f0500728c */ /* 0x000fe4000bf05300 */
[----:B------:R-:W-:Y:S01]  /*84f0*/  UISETP.NE.AND.EX UP2, UPT, UR7, URZ, UPT, UP2 ;  /* 0x0000003f0700728c */ /* 0x000fe2000bf45320 */
[----:B------:R-:W-:-:S04]  /*8500*/  ULDC.64 UR22, c[0x0][0x788] ;  /* 0x0001e20000167ab9 */ /* 0x000fc80000000a00 */
[----:B------:R-:W2:Y:S01]  /*8510*/  @P1 LDG.E R6, desc[UR46][R2.64] ;  /* 0x0000002e02061981 */ /* 0x000ea2000c1e1900 */
[----:B------:R-:W-:Y:S01]  /*8520*/  PLOP3.LUT P2, PT, PT, PT, UP0, 0x80, 0x0 ;  /* 0x000000000000781c */ /* 0x000fe20003f4f008 */
[----:B------:R-:W-:Y:S01]  /*8530*/  UIMAD.WIDE UR16, UR13, 0x4, UR16 ;  /* 0x000000040d1078a5 */ /* 0x000fe2000f8e0210 */
[----:B------:R-:W-:Y:S01]  /*8540*/  PLOP3.LUT P3, PT, PT, PT, UP2, 0x80, 0x0 ;  /* 0x000000000000781c */ /* 0x000fe20003f6f028 */
[----:B------:R1:W4:Y:S02]  /*8550*/  @P1 LDG.E R0, desc[UR46][R2.64] ;  /* 0x0000002e02001981 */ /* 0x000324000c1e1900 */
[----:B------:R-:W-:Y:S02]  /*8560*/  @UP2 ULDC.64 UR4, c[0x0][0x780] ;  /* 0x0001e00000042ab9 */ /* 0x000fe40000000a00 */
[----:B------:R-:W-:Y:S01]  /*8570*/  @UP2 UIMAD.WIDE UR4, UR13, 0x4, UR4 ;  /* 0x000000040d0428a5 */ /* 0x000fe2000f8e0204 */
[----:B-1----:R-:W-:Y:S02]  /*8580*/  IMAD.U32 R2, RZ, RZ, UR16 ;  /* 0x00000010ff027e24 */ /* 0x002fe4000f8e00ff */
[----:B------:R-:W-:-:S05]  /*8590*/  IMAD.U32 R3, RZ, RZ, UR17 ;  /* 0x00000011ff037e24 */ /* 0x000fca000f8e00ff */
[----:B------:R1:W5:Y:S02]  /*85a0*/  @P2 LDG.E R4, desc[UR46][R2.64] ;  /* 0x0000002e02042981 */ /* 0x000364000c1e1900 */
[----:B-1----:R-:W-:Y:S02]  /*85b0*/  IMAD.U32 R2, RZ, RZ, UR4 ;  /* 0x00000004ff027e24 */ /* 0x002fe4000f8e00ff */
[----:B------:R-:W-:-:S05]  /*85c0*/  IMAD.U32 R3, RZ, RZ, UR5 ;  /* 0x00000005ff037e24 */ /* 0x000fca000f8e00ff */
[----:B------:R-:W3:Y:S01]  /*85d0*/  @P3 LDG.E R5, desc[UR46][R2.64] ;  /* 0x0000002e02053981 */ /* 0x000ee2000c1e1900 */
[----:B------:R-:W-:Y:S01]  /*85e0*/  ISETP.NE.U32.AND P0, PT, RZ, UR22, PT ;  /* 0x00000016ff007c0c */ /* 0x000fe2000bf05070 */
[----:B------:R-:W-:Y:S01]  /*85f0*/  UMOV UR7, URZ ;  /* 0x0000003f00077c82 */ /* 0x000fe20008000000 */
[----:B------:R-:W-:Y:S01]  /*8600*/  UMOV UR11, URZ ;  /* 0x0000003f000b7c82 */ /* 0x000fe20008000000 */
[----:B------:R-:W-:Y:S01]  /*8610*/  ULDC UR9, c[0x0][0x280] ;  /* 0x0000a00000097ab9 */ /* 0x000fe20000000800 */
[----:B------:R-:W-:Y:S02]  /*8620*/  ISETP.NE.AND.EX P0, PT, RZ, UR23, PT, P0 ;  /* 0x00000017ff007c0c */ /* 0x000fe4000bf05300 */
[----:B--2---:R-:W-:Y:S02]  /*8630*/  @P1 R2UR UR4, R6 ;  /* 0x00000000060412ca */ /* 0x004fe400000e0000 */
[----:B----4-:R-:W-:-:S11]  /*8640*/  @P1 R2UR UR7, R0 ;  /* 0x00000000000712ca */ /* 0x010fd600000e0000 */
[----:B------:R-:W-:-:S04]  /*8650*/  @UP1 ULEA UR4, UR13, UR4, 0x6 ;  /* 0x000000040d041291 */ /* 0x000fc8000f8e303f */
[----:B------:R-:W-:-:S04]  /*8660*/  @UP1 USHF.R.S32.HI UR5, URZ, 0x1f, UR4 ;  /* 0x0000001f3f051899 */ /* 0x000fc80008011404 */
[----:B------:R-:W-:Y:S01]  /*8670*/  @UP1 ULEA.HI UR5, UR5, UR4, URZ, 0x6 ;  /* 0x0000000405051291 */ /* 0x000fe2000f8f303f */
[----:B-----5:R-:W-:-:S03]  /*8680*/  @P2 R2UR UR11, R4 ;  /* 0x00000000040b22ca */ /* 0x020fc600000e0000 */
[----:B------:R-:W-:-:S04]  /*8690*/  @UP1 ULOP3.LUT UR6, UR5, 0xffffffc0, URZ, 0xc0, !UPT ;  /* 0xffffffc005061892 */ /* 0x000fc8000f8ec03f */
[----:B------:R-:W-:Y:S01]  /*86a0*/  @UP1 USHF.R.S32.HI UR12, URZ, 0x1f, UR6 ;  /* 0x0000001f3f0c1899 */ /* 0x000fe20008011406 */
[----:B---3--:R-:W-:Y:S01]  /*86b0*/  @P3 R2UR UR9, R5 ;  /* 0x00000000050932ca */ /* 0x008fe200000e0000 */
[----:B------:R-:W-:-:S14]  /*86c0*/  @P3 BRA `(.L_x_1628) ;  /* 0x0000000000203947 */ /* 0x000fdc0003800000 */
        /* <DEDUP_REMOVED lines=8> */
.L_x_1628:
        /* <DEDUP_REMOVED lines=13> */
.L_x_1629:
        /* <DEDUP_REMOVED lines=8> */
.L_x_1630:
        /* <DEDUP_REMOVED lines=9> */
[----:B------:R-:W-:-:S04]  /*8930*/  ULEA.HI UR6, UR12, UR6, URZ, 0x6 ;  /* 0x000000060c067291 */ /* 0x000fc8000f8f303f */
[----:B------:R-:W-:Y:S01]  /*8940*/  VIMNMX R4, RZ, UR14, !PT ;  /* 0x0000000eff047c48 */ /* 0x000fe2000ffe0100 */
[----:B------:R-:W-:Y:S01]  /*8950*/  USHF.R.S32.HI UR6, URZ, 0x6, UR6 ;  /* 0x000000063f067899 */ /* 0x000fe20008011406 */
[----:B------:R-:W-:Y:S11]  /*8960*/  @!P0 BRA `(.L_x_1631) ;  /* 0x0000000000208947 */ /* 0x000ff60003800000 */
[----:B------:R-:W-:Y:S01]  /*8970*/  UIADD3 UR9, UR8, 0xbf, UR9 ;  /* 0x000000bf08097890 */ /* 0x000fe2000fffe009 */
[----:B------:R-:W-:-:S03]  /*8980*/  ULDC UR12, c[0x0][0x748] ;  /* 0x0001d200000c7ab9 */ /* 0x000fc60000000800 */
[----:B------:R-:W-:-:S04]  /*8990*/  UIADD3 UR9, UR9, UR12, -UR10 ;  /* 0x0000000c09097290 */ /* 0x000fc8000fffe80a */
[----:B------:R-:W-:-:S04]  /*89a0*/  USHF.R.S32.HI UR10, URZ, 0x1f, UR9 ;  /* 0x0000001f3f0a7899 */ /* 0x000fc80008011409 */
[----:B------:R-:W-:-:S04]  /*89b0*/  ULEA.HI UR10, UR10, UR9, URZ, 0x6 ;  /* 0x000000090a0a7291 */ /* 0x000fc8000f8f303f */
[----:B------:R-:W-:-:S04]  /*89c0*/  USHF.R.S32.HI UR10, URZ, 0x6, UR10 ;  /* 0x000000063f0a7899 */ /* 0x000fc8000801140a */
[----:B------:R-:W-:-:S04]  /*89d0*/  UISETP.LT.AND UP1, UPT, UR6, UR10, UPT ;  /* 0x0000000a0600728c */ /* 0x000fc8000bf21270 */
[----:B------:R-:W-:-:S12]  /*89e0*/  USEL UR6, UR6, UR10, UP1 ;  /* 0x0000000a06067287 */ /* 0x000fd80008800000 */
.L_x_1631:
[----:B------:R-:W-:Y:S01]  /*89f0*/  ISETP.LT.AND P0, PT, R4, UR6, PT ;  /* 0x0000000604007c0c */ /* 0x000fe2000bf01270 */
[----:B------:R-:W-:-:S12]  /*8a00*/  IMAD.MOV.U32 R0, RZ, RZ, RZ ;  /* 0x000000ffff007224 */ /* 0x000fd800078e00ff */
[----:B------:R-:W-:Y:S05]  /*8a10*/  @!P0 BRA `(.L_x_1627) ;  /* 0x0000002000c88947 */ /* 0x000fea0003800000 */
[----:B------:R-:W-:Y:S01]  /*8a20*/  USHF.R.S32.HI UR10, URZ, 0x1f, UR20 ;  /* 0x0000001f3f0a7899 */ /* 0x000fe20008011414 */
[----:B------:R-:W-:Y:S01]  /*8a30*/  BSSY B0, `(.L_x_1627) ;  /* 0x0000230000007945 */ /* 0x000fe20003800000 */
[----:B------:R-:W-:Y:S01]  /*8a40*/  ULDC.64 UR16, c[0x0][0x718] ;  /* 0x0001c60000107ab9 */ /* 0x000fe20000000a00 */
[----:B------:R-:W-:Y:S01]  /*8a50*/  UISETP.NE.U32.AND UP1, UPT, UR18, URZ, UPT ;  /* 0x0000003f1200728c */ /* 0x000fe2000bf25070 */
[----:B------:R-:W-:Y:S01]  /*8a60*/  IMAD.MOV.U32 R0, RZ, RZ, RZ ;  /* 0x000000ffff007224 */ /* 0x000fe200078e00ff */
[----:B------:R-:W-:Y:S01]  /*8a70*/  UIMAD UR9, UR10, UR16, URZ ;  /* 0x000000100a0972a4 */ /* 0x000fe2000f8e023f */
[----:B------:R-:W-:Y:S01]  /*8a80*/  ULDC UR12, c[0x0][0x2e8] ;  /* 0x0000ba00000c7ab9 */ /* 0x000fe20000000800 */
[----:B------:R-:W-:Y:S01]  /*8a90*/  UMOV UR14, UR4 ;  /* 0x00000004000e7c82 */ /* 0x000fe20008000000 */
[----:B------:R-:W-:Y:S01]  /*8aa0*/  UMOV UR15, UR5 ;  /* 0x00000005000f7c82 */ /* 0x000fe20008000000 */
[----:B------:R-:W-:Y:S02]  /*8ab0*/  UIMAD UR22, UR20, UR17, UR9 ;  /* 0x00000011141672a4 */ /* 0x000fe4000f8e0209 */
[----:B------:R-:W-:-:S02]  /*8ac0*/  UISETP.NE.AND.EX UP1, UPT, UR19, URZ, UPT, UP1 ;  /* 0x0000003f1300728c */ /* 0x000fc4000bf25310 */
[----:B------:R-:W-:Y:S02]  /*8ad0*/  USHF.R.S32.HI UR9, URZ, 0x1f, UR13 ;  /* 0x0000001f3f097899 */ /* 0x000fe4000801140d */
[----:B------:R-:W-:Y:S02]  /*8ae0*/  UISETP.NE.AND UP2, UPT, UR12, 0x1, UPT ;  /* 0x000000010c00788c */ /* 0x000fe4000bf45270 */
[----:B------:R-:W-:Y:S01]  /*8af0*/  UIMAD.WIDE.U32 UR4, UR20, UR16, UR14 ;  /* 0x00000010140472a5 */ /* 0x000fe2000f8e000e */
[----:B------:R-:W-:Y:S01]  /*8b00*/  ULDC.64 UR18, c[0x0][0x730] ;  /* 0x0001cc0000127ab9 */ /* 0x000fe20000000a00 */
[----:B------:R-:W-:Y:S02]  /*8b10*/  USEL UR9, UR9, URZ, !UP1 ;  /* 0x0000003f09097287 */ /* 0x000fe4000c800000 */
[----:B------:R-:W-:Y:S01]  /*8b20*/  UIMAD UR10, UR10, UR18, URZ ;  /* 0x000000120a0a72a4 */ /* 0x000fe2000f8e023f */
[----:B------:R-:W-:Y:S01]  /*8b30*/  ELECT P0, URZ, PT ;  /* 0x00000000003f782f */ /* 0x000fe20003800000 */
[----:B------:R-:W-:Y:S01]  /*8b40*/  ULDC.64 UR16, c[0x0][0x720] ;  /* 0x0001c80000107ab9 */ /* 0x000fe20000000a00 */
[----:B------:R-:W-:-:S02]  /*8b50*/  USEL UR21, UR13, URZ, !UP1 ;  /* 0x0000003f0d157287 */ /* 0x000fc4000c800000 */
[----:B------:R-:W-:Y:S02]  /*8b60*/  UIADD3 UR23, UR5, UR22, URZ ;  /* 0x0000001605177290 */ /* 0x000fe4000fffe03f */
[----:B------:R-:W-:Y:S01]  /*8b70*/  UIMAD UR5, UR9, UR16, URZ ;  /* 0x00000010090572a4 */ /* 0x000fe2000f8e023f */
[----:B------:R-:W-:Y:S01]  /*8b80*/  UMOV UR22, UR4 ;  /* 0x0000000400167c82 */ /* 0x000fe20008000000 */
[----:B------:R-:W-:Y:S02]  /*8b90*/  UIMAD.WIDE.U32 UR14, UR20, UR18, UR14 ;  /* 0x00000012140e72a5 */ /* 0x000fe4000f8e000e */
[----:B------:R-:W-:Y:S02]  /*8ba0*/  UIMAD UR10, UR20, UR19, UR10 ;  /* 0x00000013140a72a4 */ /* 0x000fe4000f8e020a */
[----:B------:R-:W-:Y:S01]  /*8bb0*/  UIMAD.WIDE.U32 UR22, UR16, UR21, UR22 ;  /* 0x00000015101672a5 */ /* 0x000fe2000f8e0016 */
[----:B------:R-:W-:Y:S02]  /*8bc0*/  ULDC.64 UR18, c[0x0][0x738] ;  /* 0x0001ce0000127ab9 */ /* 0x000fe40000000a00 */
[----:B------:R-:W-:Y:S01]  /*8bd0*/  @UP2 ULDC UR16, c[0x0][0x2ec] ;  /* 0x0000bb0000102ab9 */ /* 0x000fe20000000800 */
[----:B------:R-:W-:-:S02]  /*8be0*/  UIMAD UR5, UR17, UR21, UR5 ;  /* 0x00000015110572a4 */ /* 0x000fc4000f8e0205 */
[----:B------:R-:W-:Y:S02]  /*8bf0*/  UIADD3 UR15, UR15, UR10, URZ ;  /* 0x0000000a0f0f7290 */ /* 0x000fe4000fffe03f */
[----:B------:R-:W-:Y:S02]  /*8c00*/  UIMAD UR9, UR9, UR18, URZ ;  /* 0x00000012090972a4 */ /* 0x000fe4000f8e023f */
[----:B------:R-:W-:Y:S02]  /*8c10*/  UIMAD.WIDE.U32 UR16, UR20, UR16, URZ ;  /* 0x00000010141072a5 */ /* 0x000fe4000f8e003f */
[----:B------:R-:W-:Y:S01]  /*8c20*/  UIADD3 UR11, UR8, UR11, URZ ;  /* 0x0000000b080b7290 */ /* 0x000fe2000fffe03f */
[----:B------:R-:W-:Y:S02]  /*8c30*/  UMOV UR12, UR20 ;  /* 0x00000014000c7c82 */ /* 0x000fe40008000000 */
[----:B------:R-:W-:Y:S01]  /*8c40*/  @UP2 ULDC UR8, c[0x0][0x2f0] ;  /* 0x0000bc0000082ab9 */ /* 0x000fe20000000800 */
[----:B------:R-:W-:-:S02]  /*8c50*/  UIMAD UR4, UR19, UR21, UR9 ;  /* 0x00000015130472a4 */ /* 0x000fc4000f8e0209 */
[----:B------:R-:W-:Y:S02]  /*8c60*/  UIMAD.WIDE.U32 UR14, UR18, UR21, UR14 ;  /* 0x00000015120e72a5 */ /* 0x000fe4000f8e000e */
[----:B------:R-:W-:Y:S02]  /*8c70*/  USEL UR13, UR13, URZ, !UP0 ;  /* 0x0000003f0d0d7287 */ /* 0x000fe4000c000000 */
        /* <DEDUP_REMOVED lines=9> */
.L_x_1661:
        /* <DEDUP_REMOVED lines=15> */
.L_x_1634:
[----:B------:R-:W-:Y:S01]  /*8e00*/  R2UR UR19, R4 ;  /* 0x00000000041372ca */ /* 0x000fe200000e0000 */
[----:B------:R-:W2:Y:S01]  /*8e10*/  LDC.64 R12, c[0x0][0x198] ;  /* 0x00006600ff0c7b82 */ /* 0x000ea20000000a00 */
        /* <DEDUP_REMOVED lines=10> */
[----:B------:R-:W-:Y:S01]  /*8ec0*/  UMOV UR36, UR20 ;  /* 0x0000001400247c82 */ /* 0x000fe20008000000 */
[----:B------:R-:W-:Y:S01]  /*8ed0*/  USHF.L.U32 UR19, UR19, 0x6, URZ ;  /* 0x0000000613137899 */ /* 0x000fe2000800063f */
[----:B------:R-:W-:Y:S01]  /*8ee0*/  IMAD.MOV.U32 R16, RZ, RZ, RZ ;  /* 0x000000ffff107224 */ /* 0x000fe200078e00ff */
[----:B------:R-:W-:Y:S01]  /*8ef0*/  UMOV UR37, UR21 ;  /* 0x0000001500257c82 */ /* 0x000fe20008000000 */
[----:B------:R-:W-:Y:S01]  /*8f00*/  UMOV UR9, 0x10 ;  /* 0x0000001000097882 */ /* 0x000fe20000000000 */
[----:B------:R-:W-:-:S02]  /*8f10*/  UIADD3 UR8, UP0, UR19, UR22, URZ ;  /* 0x0000001613087290 */ /* 0x000fc4000ff1e03f */
[----:B------:R-:W-:Y:S01]  /*8f20*/  IMAD.U32 R3, RZ, RZ, UR19 ;  /* 0x00000013ff037e24 */ /* 0x000fe2000f8e00ff */
[----:B------:R-:W-:Y:S01]  /*8f30*/  UIADD3 UR19, UR19, UR7, URZ ;  /* 0x0000000713137290 */ /* 0x000fe2000fffe03f */
[----:B------:R-:W-:Y:S02]  /*8f40*/  UMOV UR10, UR18 ;  /* 0x00000012000a7c82 */ /* 0x000fe40008000000 */
[----:B------:R-:W-:Y:S01]  /*8f50*/  PLOP3.LUT P1, PT, PT, PT, UP0, 0x80, 0x0 ;  /* 0x000000000000781c */ /* 0x000fe20003f2f008 */
[----:B-1----:R-:W-:Y:S01]  /*8f60*/  IMAD.U32 R0, RZ, RZ, UR8 ;  /* 0x00000008ff007e24 */ /* 0x002fe2000f8e00ff */
[----:B------:R-:W-:Y:S01]  /*8f70*/  R2UR UR8, R15 ;  /* 0x000000000f0872ca */ /* 0x000fe200000e0000 */
[----:B--2---:R-:W-:Y:S01]  /*8f80*/  IMAD.MOV.U32 R7, RZ, RZ, R12 ;  /* 0x000000ffff077224 */ /* 0x004fe200078e000c */
[----:B------:R-:W-:Y:S01]  /*8f90*/  LEA.HI.X.SX32 R3, R3, R14, 0x1, P1 ;  /* 0x0000000e03037211 */ /* 0x000fe200008f0eff */
[----:B------:R-:W-:Y:S01]  /*8fa0*/  IMAD.MOV.U32 R6, RZ, RZ, R13 ;  /* 0x000000ffff067224 */ /* 0x000fe200078e000d */
[C---:B------:R-:W-:Y:S01]  /*8fb0*/  LEA R2, P1, R0.reuse, R9, 0x2 ;  /* 0x0000000900027211 */ /* 0x040fe200078210ff */
[----:B------:R-:W-:Y:S01]  /*8fc0*/  UMOV UR43, UR19 ;  /* 0x00000013002b7c82 */ /* 0x000fe20008000000 */
[----:B------:R-:W-:Y:S01]  /*8fd0*/  UMOV UR35, UR19 ;  /* 0x0000001300237c82 */ /* 0x000fe20008000000 */
[----:B------:R-:W-:Y:S01]  /*8fe0*/  UMOV UR26, 0x10 ;  /* 0x00000010001a7882 */ /* 0x000fe20000000000 */
[----:B------:R-:W-:Y:S01]  /*8ff0*/  LEA.HI.X R0, R0, R8, R3, 0x2, P1 ;  /* 0x0000000800007211 */ /* 0x000fe200008f1403 */
[----:B------:R-:W-:Y:S01]  /*9000*/  UMOV UR27, UR11 ;  /* 0x0000000b001b7c82 */ /* 0x000fe20008000000 */
[----:B------:R-:W-:Y:S01]  /*9010*/  R2UR UR24, R2 ;  /* 0x00000000021872ca */ /* 0x000fe200000e0000 */
[----:B------:R-:W-:Y:S01]  /*9020*/  UMOV UR28, UR12 ;  /* 0x0000000c001c7c82 */ /* 0x000fe20008000000 */
[----:B------:R-:W-:Y:S01]  /*9030*/  R2UR UR25, R0 ;  /* 0x00000000001972ca */ /* 0x000fe200000e0000 */
[----:B------:R-:W-:Y:S01]  /*9040*/  UIADD3 UR16, UR8, 0x12000, URZ ;  /* 0x0001200008107890 */ /* 0x000fe2000fffe03f */
[----:B------:R-:W-:Y:S01]  /*9050*/  IADD3 R0, P1, R7, 0x2f0, RZ ;  /* 0x000002f007007810 */ /* 0x000fe20007f3e0ff */
[----:B------:R-:W-:-:S02]  /*9060*/  UIADD3 UR17, UR8, 0x26810, URZ ;  /* 0x0002681008117890 */ /* 0x000fc4000fffe03f */
[----:B------:R-:W-:Y:S01]  /*9070*/  UIADD3 UR40, UR8, 0x13000, URZ ;  /* 0x0001300008287890 */ /* 0x000fe2000fffe03f */
[----:B------:R-:W-:Y:S01]  /*9080*/  R2UR UR54, R0 ;  /* 0x00000000003672ca */ /* 0x000fe200000e0000 */
[----:B------:R-:W-:Y:S01]  /*9090*/  UIADD3 UR32, UR8, 0x14000, URZ ;  /* 0x0001400008207890 */ /* 0x000fe2000fffe03f */
[C---:B------:R-:W-:Y:S01]  /*90a0*/  IADD3 R0, P2, R7.reuse, 0x3f0, RZ ;  /* 0x000003f007007810 */ /* 0x040fe20007f5e0ff */
[----:B------:R-:W-:Y:S01]  /*90b0*/  UIADD3 UR52, UR8, 0x1e000, URZ ;  /* 0x0001e00008347890 */ /* 0x000fe2000fffe03f */
[----:B------:R-:W-:Y:S02]  /*90c0*/  UMOV UR41, UR17 ;  /* 0x0000001100297c82 */ /* 0x000fe40008000000 */
[----:B------:R-:W-:Y:S01]  /*90d0*/  R2UR UR30, R0 ;  /* 0x00000000001e72ca */ /* 0x000fe200000e0000 */
[--C-:B------:R-:W-:Y:S01]  /*90e0*/  IMAD.X R0, RZ, RZ, R6.reuse, P1 ;  /* 0x000000ffff007224 */ /* 0x100fe200008e0606 */
[----:B------:R-:W-:Y:S01]  /*90f0*/  IADD3 R2, P1, R7, 0xf0, RZ ;  /* 0x000000f007027810 */ /* 0x000fe20007f3e0ff */
[----:B------:R-:W-:Y:S01]  /*9100*/  UMOV UR33, UR17 ;  /* 0x0000001100217c82 */ /* 0x000fe20008000000 */
[----:B------:R-:W-:Y:S01]  /*9110*/  UMOV UR53, UR17 ;  /* 0x0000001100357c82 */ /* 0x000fe20008000000 */
[----:B------:R-:W-:Y:S01]  /*9120*/  UMOV UR29, UR13 ;  /* 0x0000000d001d7c82 */ /* 0x000fe20008000000 */
[----:B------:R-:W-:Y:S01]  /*9130*/  R2UR UR48, R2 ;  /* 0x00000000023072ca */ /* 0x000fe200000e0000 */
[--C-:B------:R-:W-:Y:S01]  /*9140*/  IMAD.X R3, RZ, RZ, R6.reuse, P1 ;  /* 0x000000ffff037224 */ /* 0x100fe200008e0606 */
[----:B------:R-:W-:Y:S01]  /*9150*/  R2UR UR55, R0 ;  /* 0x00000000003772ca */ /* 0x000fe200000e0000 */
[----:B------:R-:W-:Y:S01]  /*9160*/  IMAD.X R0, RZ, RZ, R6, P2 ;  /* 0x000000ffff007224 */ /* 0x000fe200010e0606 */
[----:B------:R-:W-:-:S02]  /*9170*/  UIADD3 UR56, UR8, 0x3000, URZ ;  /* 0x0000300008387890 */ /* 0x000fc4000fffe03f */
[----:B------:R-:W-:Y:S01]  /*9180*/  R2UR UR49, R3 ;  /* 0x00000000033172ca */ /* 0x000fe200000e0000 */
[----:B------:R-:W-:Y:S01]  /*9190*/  UMOV UR58, 0x30 ;  /* 0x00000030003a7882 */ /* 0x000fe20000000000 */
[----:B------:R-:W-:Y:S01]  /*91a0*/  R2UR UR31, R0 ;  /* 0x00000000001f72ca */ /* 0x000fe200000e0000 */
[----:B------:R-:W-:Y:S01]  /*91b0*/  IMAD.MOV.U32 R0, RZ, RZ, 0xc000 ;  /* 0x0000c000ff007424 */ /* 0x000fe200078e00ff */
[----:B------:R-:W-:Y:S01]  /*91c0*/  UMOV UR59, UR11 ;  /* 0x0000000b003b7c82 */ /* 0x000fe20008000000 */
[----:B------:R-:W-:Y:S01]  /*91d0*/  UMOV UR60, UR12 ;  /* 0x0000000c003c7c82 */ /* 0x000fe20008000000 */
[----:B------:R-:W-:-:S07]  /*91e0*/  UMOV UR61, UR13 ;  /* 0x0000000d003d7c82 */ /* 0x000fce0008000000 */
        /* <DEDUP_REMOVED lines=8> */
[----:B----4-:R-:W-:Y:S01]  /*9270*/  IMAD.U32 R0, RZ, RZ, UR6 ;  /* 0x00000006ff007e24 */ /* 0x010fe2000f8e00ff */
[----:B------:R-:W-:Y:S01]  /*9280*/  UMOV UR42, 0x50 ;  /* 0x00000050002a7882 */ /* 0x000fe20000000000 */
[----:B------:R-:W-:Y:S01]  /*9290*/  UMOV UR43, UR11 ;  /* 0x0000000b002b7c82 */ /* 0x000fe20008000000 */
[----:B------:R-:W-:Y:S01]  /*92a0*/  UMOV UR44, UR12 ;  /* 0x0000000c002c7c82 */ /* 0x000fe20008000000 */
[----:B------:R-:W-:Y:S01]  /*92b0*/  VIADD R5, R0, 0xffffffff ;  /* 0xffffffff00057836 */ /* 0x000fe20000000000 */
[----:B---3--:R-:W-:-:S02]  /*92c0*/  UIADD3 UR9, UR8, 0x26800, URZ ;  /* 0x0002680008097890 */ /* 0x008fc4000fffe03f */
[----:B------:R-:W-:Y:S02]  /*92d0*/  UIADD3 UR24, UR8, 0x1000, URZ ;  /* 0x0000100008187890 */ /* 0x000fe4000fffe03f */
[----:B------:R-:W-:Y:S01]  /*92e0*/  UIADD3 UR32, UR8, 0x2000, URZ ;  /* 0x0000200008207890 */ /* 0x000fe2000fffe03f */
[----:B------:R1:W-:Y:S01]  /*92f0*/  STL [R1+0x4], R5 ;  /* 0x0000040501007387 */ /* 0x0003e20000100800 */
[----:B------:R-:W-:Y:S01]  /*9300*/  UMOV UR34, 0x20 ;  /* 0x0000002000227882 */ /* 0x000fe20000000000 */
[----:B------:R-:W-:Y:S01]  /*9310*/  UMOV UR25, UR9 ;  /* 0x0000000900197c82 */ /* 0x000fe20008000000 */
[----:B------:R-:W-:Y:S01]  /*9320*/  UMOV UR35, UR11 ;  /* 0x0000000b00237c82 */ /* 0x000fe20008000000 */
[----:B------:R-:W-:Y:S01]  /*9330*/  UMOV UR36, UR12 ;  /* 0x0000000c00247c82 */ /* 0x000fe20008000000 */
[----:B------:R-:W-:Y:S01]  /*9340*/  UMOV UR37, UR13 ;  /* 0x0000000d00257c82 */ /* 0x000fe20008000000 */
[----:B------:R2:W-:Y:S01]  /*9350*/  UTMALDG.4D [UR8], [UR54], desc[UR16] ;  /* 0x00001008360075b4 */ /* 0x0005e20008019000 */
[----:B------:R-:W-:Y:S01]  /*9360*/  UMOV UR33, UR9 ;  /* 0x0000000900217c82 */ /* 0x000fe20008000000 */
[----:B------:R-:W-:Y:S01]  /*9370*/  UIADD3 UR48, UR8, 0x4000, URZ ;  /* 0x0000400008307890 */ /* 0x000fe2000fffe03f */
[----:B------:R-:W-:Y:S01]  /*9380*/  ISETP.GE.AND P1, PT, R4, R5, PT ;  /* 0x000000050400720c */ /* 0x000fe20003f26270 */
[----:B------:R-:W-:Y:S01]  /*9390*/  UMOV UR57, UR9 ;  /* 0x0000000900397c82 */ /* 0x000fe20008000000 */
[----:B------:R-:W-:Y:S01]  /*93a0*/  UMOV UR50, 0x40 ;  /* 0x0000004000327882 */ /* 0x000fe20000000000 */
[----:B------:R-:W-:Y:S01]  /*93b0*/  UMOV UR51, UR11 ;  /* 0x0000000b00337c82 */ /* 0x000fe20008000000 */
[----:B------:R-:W-:Y:S01]  /*93c0*/  UMOV UR52, UR12 ;  /* 0x0000000c00347c82 */ /* 0x000fe20008000000 */
[----:B------:R3:W-:Y:S01]  /*93d0*/  UTMALDG.4D [UR24], [UR54], desc[UR16] ;  /* 0x00001018360075b4 */ /* 0x0007e20008019000 */
[----:B------:R-:W-:Y:S01]  /*93e0*/  UMOV UR53, UR13 ;  /* 0x0000000d00357c82 */ /* 0x000fe20008000000 */
[----:B------:R-:W-:Y:S01]  /*93f0*/  UMOV UR49, UR9 ;  /* 0x0000000900317c82 */ /* 0x000fe20008000000 */
[----:B------:R-:W-:Y:S01]  /*9400*/  UMOV UR45, UR13 ;  /* 0x0000000d002d7c82 */ /* 0x000fe20008000000 */
[----:B------:R-:W-:Y:S01]  /*9410*/  UMOV UR41, UR9 ;  /* 0x0000000900297c82 */ /* 0x000fe20008000000 */
[----:B------:R4:W-:Y:S01]  /*9420*/  UTMALDG.4D [UR32], [UR54], desc[UR16] ;  /* 0x00001020360075b4 */ /* 0x0009e20008019000 */
[----:B------:R1:W-:Y:S01]  /*9430*/  UTMALDG.4D [UR56], [UR54], desc[UR16] ;  /* 0x00001038360075b4 */ /* 0x0003e20008019000 */
[----:B--2---:R-:W-:Y:S01]  /*9440*/  UMOV UR10, 0x40 ;  /* 0x00000040000a7882 */ /* 0x004fe20000000000 */
        /* <DEDUP_REMOVED lines=11> */
[----:B------:R-:W-:Y:S01]  /*9500*/  UIADD3 UR9, UR6, -0x2, URZ ;  /* 0xfffffffe06097890 */ /* 0x000fe2000fffe03f */
[----:B------:R-:W-:-:S05]  /*9510*/  IMAD.MOV.U32 R10, RZ, RZ, 0x1 ;  /* 0x00000001ff0a7424 */ /* 0x000fca00078e00ff */
[----:B------:R-:W-:-:S06]  /*9520*/  ISETP.NE.AND P1, PT, R4, UR9, PT ;  /* 0x0000000904007c0c */ /* 0x000fcc000bf25270 */
[----:B------:R-:W-:-:S04]  /*9530*/  ULOP3.LUT UR8, URZ, UR8, URZ, 0x33, !UPT ;  /* 0x000000083f087292 */ /* 0x000fc8000f8e333f */
[----:B------:R-:W-:-:S06]  /*9540*/  UIADD3 UR8, UR8, UR6, URZ ;  /* 0x0000000608087290 */ /* 0x000fcc000fffe03f */
[----:B------:R-:W-:-:S05]  /*9550*/  IMAD.U32 R0, RZ, RZ, UR8 ;  /* 0x00000008ff007e24 */ /* 0x000fca000f8e00ff */
[----:B------:R-:W-:Y:S01]  /*9560*/  LOP3.LUT R5, R0, 0x1, RZ, 0xc0, !PT ;  /* 0x0000000100057812 */ /* 0x000fe200078ec0ff */
[----:B------:R-:W-:-:S04]  /*9570*/  IMAD.MOV.U32 R0, RZ, RZ, R4 ;  /* 0x000000ffff007224 */ /* 0x000fc800078e0004 */
[----:B------:R1:W-:Y:S01]  /*9580*/  STL [R1+0x8], R5 ;  /* 0x0000080501007387 */ /* 0x0003e20000100800 */
[----:B------:R-:W-:Y:S05]  /*9590*/  @!P1 BRA `(.L_x_1636) ;  /* 0x0000000c00489947 */ /* 0x000fea0003800000 */
[----:B------:R-:W-:Y:S01]  /*95a0*/  R2UR UR9, R5 ;  /* 0x00000000050972ca */ /* 0x000fe200000e0000 */
[----:B------:R-:W-:Y:S02]  /*95b0*/  IMAD.MOV.U32 R0, RZ, RZ, R4 ;  /* 0x000000ffff007224 */ /* 0x000fe400078e0004 */
[----:B------:R-:W-:-:S10]  /*95c0*/  IMAD.MOV.U32 R10, RZ, RZ, 0x1 ;  /* 0x00000001ff0a7424 */ /* 0x000fd400078e00ff */
[----:B------:R-:W-:-:S06]  /*95d0*/  UIADD3 UR8, UR8, -UR9, URZ ;  /* 0x8000000908087290 */ /* 0x000fcc000fffe03f */
[----:B------:R-:W-:-:S07]  /*95e0*/  IMAD.U32 R17, RZ, RZ, UR8 ;  /* 0x00000008ff117e24 */ /* 0x000fce000f8e00ff */
.L_x_1645:
[----:B-123--:R-:W-:-:S04]  /*95f0*/  SHF.L.U32 R18, R10, 0x1f, RZ ;  /* 0x0000001f0a127819 */ /* 0x00efc800000006ff */
[----:B------:R-:W2:Y:S02]  /*9600*/  SYNCS.PHASECHK.TRANS64.TRYWAIT P1, [R15+URZ+0x26840], R18 ;  /* 0x026840120f0075a7 */ /* 0x000ea4000802017f */
[----:B--2---:R-:W-:Y:S05]  /*9610*/  @!P1 BRA `(.L_x_1637) ;  /* 0x0000001800dc9947 */ /* 0x004fea0003800000 */
.L_x_1662:
[----:B------:R-:W-:Y:S05]  /*9620*/  @P0 BRA `(.L_x_1638) ;  /* 0x00000000001c0947 */ /* 0x000fea0003800000 */
[----:B------:R-:W3:Y:S02]  /*9630*/  S2R R2, SR_TID.X ;  /* 0x0000000000027919 */ /* 0x000ee40000002100 */
[----:B---3--:R-:W-:Y:S01]  /*9640*/  LOP3.LUT R3, R2, 0x1f, RZ, 0xc0, !PT ;  /* 0x0000001f02037812 */ /* 0x008fe200078ec0ff */
[----:B------:R-:W-:-:S03]  /*9650*/  IMAD.MOV.U32 R2, RZ, RZ, 0x3100 ;  /* 0x00003100ff027424 */ /* 0x000fc600078e00ff */
[----:B------:R-:W-:Y:S01]  /*9660*/  ISETP.NE.AND P1, PT, R3, RZ, PT ;  /* 0x000000ff0300720c */ /* 0x000fe20003f25270 */
[----:B------:R3:W-:-:S12]  /*9670*/  SYNCS.ARRIVE.TRANS64 RZ, [R15+URZ+0x26830], R2 ;  /* 0x026830020fff79a7 */ /* 0x0007d8000800003f */
[----:B---3--:R-:W-:Y:S05]  /*9680*/  @!P1 BRA `(.L_x_1638) ;  /* 0x0000000000049947 */ /* 0x008fea0003800000 */
[----:B------:R-:W-:Y:S01]  /*9690*/  BPT.TRAP 0x1 ;  /* 0x000000040000795c */ /* 0x000fe20000300000 */
.L_x_1638:
        /* <DEDUP_REMOVED lines=8> */
[----:B-1----:R-:W1:Y:S01]  /*9720*/  LDC.64 R4, c[0x0][0x198] ;  /* 0x00006600ff047b82 */ /* 0x002e620000000a00 */
        /* <DEDUP_REMOVED lines=10> */
[----:B------:R-:W-:Y:S01]  /*97d0*/  UIADD3 UR19, UR19, UR7, URZ ;  /* 0x0000000713137290 */ /* 0x000fe2000fffe03f */
[C---:B---3--:R-:W-:Y:S01]  /*97e0*/  LEA R3, P2, R2.reuse, R12, 0x2 ;  /* 0x0000000c02037211 */ /* 0x048fe200078410ff */
[----:B------:R-:W-:Y:S01]  /*97f0*/  UIADD3 UR40, UR40, 0x1e200, URZ ;  /* 0x0001e20028287890 */ /* 0x000fe2000fffe03f */
[----:B------:R-:W-:Y:S02]  /*9800*/  UMOV UR33, UR17 ;  /* 0x0000001100217c82 */ /* 0x000fe40008000000 */
[----:B------:R-:W-:Y:S01]  /*9810*/  R2UR UR42, R3 ;  /* 0x00000000032a72ca */ /* 0x000fe200000e0000 */
[----:B------:R-:W-:Y:S01]  /*9820*/  UMOV UR25, UR17 ;  /* 0x0000001100197c82 */ /* 0x000fe20008000000 */
[----:B------:R-:W-:Y:S01]  /*9830*/  LEA.HI.X.SX32 R3, R19, R11, 0x1, P1 ;  /* 0x0000000b13037211 */ /* 0x000fe200008f0eff */
[----:B------:R-:W-:Y:S01]  /*9840*/  UMOV UR35, UR19 ;  /* 0x0000001300237c82 */ /* 0x000fe20008000000 */
[----:B-1----:R-:W-:Y:S01]  /*9850*/  IMAD.MOV.U32 R7, RZ, RZ, R4 ;  /* 0x000000ffff077224 */ /* 0x002fe200078e0004 */
[----:B------:R-:W-:Y:S01]  /*9860*/  UMOV UR27, UR19 ;  /* 0x00000013001b7c82 */ /* 0x000fe20008000000 */
[----:B------:R-:W-:Y:S01]  /*9870*/  IMAD.MOV.U32 R6, RZ, RZ, R5 ;  /* 0x000000ffff067224 */ /* 0x000fe200078e0005 */
[----:B------:R-:W-:Y:S01]  /*9880*/  LEA.HI.X R2, R2, R13, R3, 0x2, P2 ;  /* 0x0000000d02027211 */ /* 0x000fe200010f1403 */
[----:B------:R-:W-:Y:S01]  /*9890*/  UMOV UR10, 0x10 ;  /* 0x00000010000a7882 */ /* 0x000fe20000000000 */
[----:B------:R-:W-:Y:S01]  /*98a0*/  IADD3 R4, P1, R7, 0x1f0, RZ ;  /* 0x000001f007047810 */ /* 0x000fe20007f3e0ff */
[----:B------:R-:W-:Y:S01]  /*98b0*/  UMOV UR41, UR17 ;  /* 0x0000001100297c82 */ /* 0x000fe20008000000 */
[----:B------:R-:W-:-:S02]  /*98c0*/  R2UR UR43, R2 ;  /* 0x00000000022b72ca */ /* 0x000fc400000e0000 */
        /* <DEDUP_REMOVED lines=8> */
[----:B-1-3--:R-:W-:Y:S05]  /*9950*/  @!P1 BRA `(.L_x_1639) ;  /* 0x0000001800209947 */ /* 0x00afea0003800000 */
.L_x_1663:
        /* <DEDUP_REMOVED lines=8> */
.L_x_1640:
[----:B------:R-:W-:Y:S01]  /*99e0*/  VIADD R19, R19, 0x40 ;  /* 0x0000004013137836 */ /* 0x000fe20000000000 */
[----:B------:R-:W-:Y:S01]  /*99f0*/  ULDC.64 UR8, c[0x0][0x700] ;  /* 0x0001c00000087ab9 */ /* 0x000fe20000000a00 */
[----:B------:R-:W-:Y:S01]  /*9a00*/  R2UR UR40, R15 ;  /* 0x000000000f2872ca */ /* 0x000fe200000e0000 */
[----:B------:R-:W-:Y:S01]  /*9a10*/  IMAD.U32 R9, RZ, RZ, UR8 ;  /* 0x00000008ff097e24 */ /* 0x000fe2000f8e00ff */
[----:B------:R-:W-:Y:S01]  /*9a20*/  UMOV UR30, 0x0 ;  /* 0x00000000001e7882 */ /* 0x000fe20000000000 */
[C---:B------:R-:W-:Y:S01]  /*9a30*/  IADD3 R2, P1, R19.reuse, UR22, RZ ;  /* 0x0000001613027c10 */ /* 0x040fe2000ff3e0ff */
[----:B------:R-:W-:Y:S01]  /*9a40*/  IMAD.U32 R8, RZ, RZ, UR9 ;  /* 0x00000009ff087e24 */ /* 0x000fe2000f8e00ff */
[----:B------:R-:W-:Y:S01]  /*9a50*/  SHF.R.S32.HI R20, RZ, 0x1f, R19 ;  /* 0x0000001fff147819 */ /* 0x000fe20000011413 */
[----:B------:R-:W-:Y:S01]  /*9a60*/  VIADD R21, R19, UR7 ;  /* 0x0000000713157c36 */ /* 0x000fe20008000000 */
[----:B------:R-:W-:Y:S01]  /*9a70*/  LEA R3, P2, R2, R9, 0x2 ;  /* 0x0000000902037211 */ /* 0x000fe200078410ff */
[----:B------:R-:W-:Y:S01]  /*9a80*/  UMOV UR31, 0x14f00000 ;  /* 0x14f00000001f7882 */ /* 0x000fe20000000000 */
[----:B------:R-:W-:Y:S01]  /*9a90*/  UMOV UR34, URZ ;  /* 0x0000003f00227c82 */ /* 0x000fe20008000000 */
[----:B------:R-:W-:Y:S01]  /*9aa0*/  UMOV UR36, UR20 ;  /* 0x0000001400247c82 */ /* 0x000fe20008000000 */
[----:B------:R-:W-:Y:S01]  /*9ab0*/  R2UR UR42, R3 ;  /* 0x00000000032a72ca */ /* 0x000fe200000e0000 */
[----:B------:R-:W-:Y:S01]  /*9ac0*/  IMAD.X R3, R20, 0x1, R14, P1 ;  /* 0x0000000114037824 */ /* 0x000fe200008e060e */
[----:B------:R-:W-:Y:S01]  /*9ad0*/  R2UR UR35, R21 ;  /* 0x00000000152372ca */ /* 0x000fe200000e0000 */
[----:B------:R-:W-:-:S02]  /*9ae0*/  UIADD3 UR33, UR40, 0x26818, URZ ;  /* 0x0002681828217890 */ /* 0x000fc4000fffe03f */
[----:B------:R-:W-:Y:S01]  /*9af0*/  UIADD3 UR32, UR40, 0x15000, URZ ;  /* 0x0001500028207890 */ /* 0x000fe2000fffe03f */
        /* <DEDUP_REMOVED lines=26> */
.L_x_1664:
[----:B------:R-:W-:Y:S05]  /*9ca0*/  @P0 BRA `(.L_x_1642) ;  /* 0x00000000001c0947 */ /* 0x000fea0003800000 */
[----:B-123--:R-:W-:-:S04]  /*9cb0*/  IMAD.MOV.U32 R18, RZ, RZ, 0x3100 ;  /* 0x00003100ff127424 */ /* 0x00efc800078e00ff */
[----:B------:R1:W-:Y:S02]  /*9cc0*/  SYNCS.ARRIVE.TRANS64 RZ, [R15+URZ+0x26838], R18 ;  /* 0x026838120fff79a7 */ /* 0x0003e4000800003f */
[----:B-1----:R-:W1:Y:S02]  /*9cd0*/  S2R R18, SR_TID.X ;  /* 0x0000000000127919 */ /* 0x002e640000002100 */
[----:B-1----:R-:W-:-:S04]  /*9ce0*/  LOP3.LUT R18, R18, 0x1f, RZ, 0xc0, !PT ;  /* 0x0000001f12127812 */ /* 0x002fc800078ec0ff */
[----:B------:R-:W-:-:S13]  /*9cf0*/  ISETP.NE.AND P1, PT, R18, RZ, PT ;  /* 0x000000ff1200720c */ /* 0x000fda0003f25270 */
[----:B------:R-:W-:Y:S05]  /*9d00*/  @!P1 BRA `(.L_x_1642) ;  /* 0x0000000000049947 */ /* 0x000fea0003800000 */
[----:B------:R-:W-:Y:S01]  /*9d10*/  BPT.TRAP 0x1 ;  /* 0x000000040000795c */ /* 0x000fe20000300000 */
.L_x_1642:
        /* <DEDUP_REMOVED lines=37> */
[----:B----45:R-:W-:Y:S05]  /*9f70*/  @!P1 BRA `(.L_x_1643) ;  /* 0x0000001000c09947 */ /* 0x030fea0003800000 */
.L_x_1666:
[----:B------:R-:W-:Y:S05]  /*9f80*/  @P0 BRA `(.L_x_1644) ;  /* 0x00000000001c0947 */ /* 0x000fea0003800000 */
[----:B------:R-:W5:Y:S01]  /*9f90*/  S2R R5, SR_TID.X ;  /* 0x0000000000057919 */ /* 0x000f620000002100 */
[----:B----4-:R-:W-:-:S04]  /*9fa0*/  IMAD.MOV.U32 R4, RZ, RZ, 0x3100 ;  /* 0x00003100ff047424 */ /* 0x010fc800078e00ff */
[----:B------:R4:W-:Y:S01]  /*9fb0*/  SYNCS.ARRIVE.TRANS64 RZ, [R15+URZ+0x26810], R4 ;  /* 0x026810040fff79a7 */ /* 0x0009e2000800003f */
[----:B-----5:R-:W-:-:S04]  /*9fc0*/  LOP3.LUT R5, R5, 0x1f, RZ, 0xc0, !PT ;  /* 0x0000001f05057812 */ /* 0x020fc800078ec0ff */
[----:B------:R-:W-:-:S13]  /*9fd0*/  ISETP.NE.AND P1, PT, R5, RZ, PT ;  /* 0x000000ff0500720c */ /* 0x000fda0003f25270 */
[----:B----4-:R-:W-:Y:S05]  /*9fe0*/  @!P1 BRA `(.L_x_1644) ;  /* 0x0000000000049947 */ /* 0x010fea0003800000 */
[----:B------:R-:W-:Y:S01]  /*9ff0*/  BPT.TRAP 0x1 ;  /* 0x000000040000795c */ /* 0x000fe20000300000 */
.L_x_1644:
        /* <DEDUP_REMOVED lines=15> */
[----:B------:R-:W-:Y:S02]  /*a0f0*/  USHF.L.U32 UR35, UR10, 0x6, URZ ;  /* 0x000000060a237899 */ /* 0x000fe4000800063f */
[----:B------:R-:W-:Y:S02]  /*a100*/  UIADD3 UR33, UR40, 0x26810, URZ ;  /* 0x0002681028217890 */ /* 0x000fe4000fffe03f */
[----:B------:R-:W-:Y:S02]  /*a110*/  UIADD3 UR8, UP0, UR35, UR22, URZ ;  /* 0x0000001623087290 */ /* 0x000fe4000ff1e03f */
[----:B------:R-:W-:Y:S01]  /*a120*/  IMAD.U32 R5, RZ, RZ, UR35 ;  /* 0x00000023ff057e24 */ /* 0x000fe2000f8e00ff */
[----:B------:R-:W-:Y:S02]  /*a130*/  UIADD3 UR35, UR35, UR7, URZ ;  /* 0x0000000723237290 */ /* 0x000fe4000fffe03f */
[----:B------:R-:W-:Y:S01]  /*a140*/  UIADD3 UR24, UR40, 0x13000, URZ ;  /* 0x0001300028187890 */ /* 0x000fe2000fffe03f */
[----:B------:R-:W-:Y:S01]  /*a150*/  IMAD.U32 R0, RZ, RZ, UR8 ;  /* 0x00000008ff007e24 */ /* 0x000fe2000f8e00ff */
[----:B------:R-:W-:Y:S01]  /*a160*/  PLOP3.LUT P2, PT, PT, PT, UP0, 0x80, 0x0 ;  /* 0x000000000000781c */ /* 0x000fe20003f4f008 */
[----:B------:R-:W-:Y:S01]  /*a170*/  UIADD3 UR16, UR40, 0x14000, URZ ;  /* 0x0001400028107890 */ /* 0x000fe2000fffe03f */
[----:B------:R-:W-:Y:S01]  /*a180*/  R2UR UR8, R2 ;  /* 0x00000000020872ca */ /* 0x000fe200000e0000 */
[----:B------:R-:W-:Y:S01]  /*a190*/  UIADD3 UR40, UR40, 0x1e000, URZ ;  /* 0x0001e00028287890 */ /* 0x000fe2000fffe03f */
[----:B----4-:R-:W-:Y:S01]  /*a1a0*/  LEA R4, P1, R0, R9, 0x2 ;  /* 0x0000000900047211 */ /* 0x010fe200078210ff */
[----:B------:R-:W-:Y:S01]  /*a1b0*/  UMOV UR25, UR33 ;  /* 0x0000002100197c82 */ /* 0x000fe20008000000 */
[----:B------:R-:W-:Y:S01]  /*a1c0*/  LEA.HI.X.SX32 R5, R5, R14, 0x1, P2 ;  /* 0x0000000e05057211 */ /* 0x000fe200010f0eff */
[----:B------:R-:W-:Y:S01]  /*a1d0*/  UMOV UR27, UR35 ;  /* 0x00000023001b7c82 */ /* 0x000fe20008000000 */
[----:B------:R-:W-:Y:S01]  /*a1e0*/  R2UR UR42, R4 ;  /* 0x00000000042a72ca */ /* 0x000fe200000e0000 */
[----:B------:R-:W-:Y:S01]  /*a1f0*/  UMOV UR17, UR33 ;  /* 0x0000002100117c82 */ /* 0x000fe20008000000 */
[----:B------:R-:W-:Y:S01]  /*a200*/  LEA.HI.X R0, R0, R8, R5, 0x2, P1 ;  /* 0x0000000800007211 */ /* 0x000fe200008f1405 */
[----:B------:R-:W-:Y:S01]  /*a210*/  UMOV UR19, UR35 ;  /* 0x0000002300137c82 */ /* 0x000fe20008000000 */
[----:B------:R-:W-:Y:S01]  /*a220*/  ISETP.NE.AND P1, PT, R17, RZ, PT ;  /* 0x000000ff1100720c */ /* 0x000fe20003f25270 */
[----:B------:R-:W-:Y:S01]  /*a230*/  UMOV UR41, UR33 ;  /* 0x0000002100297c82 */ /* 0x000fe20008000000 */
[----:B------:R-:W-:Y:S01]  /*a240*/  R2UR UR43, R0 ;  /* 0x00000000002b72ca */ /* 0x000fe200000e0000 */
[----:B------:R4:W-:Y:S01]  /*a250*/  UTMALDG.4D [UR32], [UR8], desc[UR30] ;  /* 0x00001e20080075b4 */ /* 0x0009e20008019000 */
[----:B------:R-:W-:Y:S01]  /*a260*/  UMOV UR39, 0x10 ;  /* 0x0000001000277882 */ /* 0x000fe20000000000 */
[----:B------:R-:W-:Y:S01]  /*a270*/  IMAD.U32 R0, RZ, RZ, UR10 ;  /* 0x0000000aff007e24 */ /* 0x000fe2000f8e00ff */
[----:B------:R4:W-:Y:S01]  /*a280*/  UTMALDG.4D [UR24], [UR8], desc[UR30] ;  /* 0x00001e18080075b4 */ /* 0x0009e20008019000 */
[----:B------:R4:W-:Y:S08]  /*a290*/  UTMALDG.4D [UR16], [UR8], desc[UR30] ;  /* 0x00001e10080075b4 */ /* 0x0009f00008019000 */
[----:B------:R4:W-:Y:S02]  /*a2a0*/  UBLKCP.S.G [UR40], [UR42], UR39 ;  /* 0x000000282a0073ba */ /* 0x0009e40008000227 */
[----:B----4-:R-:W-:Y:S05]  /*a2b0*/  @P1 BRA `(.L_x_1645) ;  /* 0xfffffff000cc1947 */ /* 0x010fea000383ffff */
.L_x_1636:
[----:B------:R-:W4:Y:S02]  /*a2c0*/  LDL.LU R4, [R1+0x8] ;  /* 0x0000080001047983 */ /* 0x000f240000300800 */
[----:B----4-:R-:W-:Y:S02]  /*a2d0*/  ISETP.NE.AND P1, PT, R4, RZ, PT ;  /* 0x000000ff0400720c */ /* 0x010fe40003f25270 */
[----:B------:R4:W5:Y:S11]  /*a2e0*/  LDL R4, [R1+0x4] ;  /* 0x0000040001047983 */ /* 0x0009760000100800 */
[----:B----4-:R-:W-:Y:S05]  /*a2f0*/  @!P1 BRA `(.L_x_1635) ;  /* 0x0000000400949947 */ /* 0x010fea0003800000 */
[----:B------:R-:W-:-:S04]  /*a300*/  SHF.L.U32 R12, R10, 0x1f, RZ ;  /* 0x0000001f0a0c7819 */ /* 0x000fc800000006ff */
[----:B------:R-:W4:Y:S02]  /*a310*/  SYNCS.PHASECHK.TRANS64.TRYWAIT P1, [R15+URZ+0x26840], R12 ;  /* 0x0268400c0f0075a7 */ /* 0x000f24000802017f */
[----:B----4-:R-:W-:Y:S05]  /*a320*/  @!P1 BRA `(.L_x_1646) ;  /* 0x0000000c00ec9947 */ /* 0x010fea0003800000 */
.L_x_1667:
[----:B------:R-:W-:Y:S05]  /*a330*/  @P0 BRA `(.L_x_1647) ;  /* 0x00000000001c0947 */ /* 0x000fea0003800000 */
[----:B-----5:R-:W1:Y:S02]  /*a340*/  S2R R4, SR_TID.X ;  /* 0x0000000000047919 */ /* 0x020e640000002100 */
[----:B-1----:R-:W-:Y:S01]  /*a350*/  LOP3.LUT R5, R4, 0x1f, RZ, 0xc0, !PT ;  /* 0x0000001f04057812 */ /* 0x002fe200078ec0ff */
[----:B------:R-:W-:-:S03]  /*a360*/  IMAD.MOV.U32 R4, RZ, RZ, 0x3100 ;  /* 0x00003100ff047424 */ /* 0x000fc600078e00ff */
[----:B------:R-:W-:Y:S01]  /*a370*/  ISETP.NE.AND P1, PT, R5, RZ, PT ;  /* 0x000000ff0500720c */ /* 0x000fe20003f25270 */
[----:B------:R1:W-:-:S12]  /*a380*/  SYNCS.ARRIVE.TRANS64 RZ, [R15+URZ+0x26830], R4 ;  /* 0x026830040fff79a7 */ /* 0x0003d8000800003f */
[----:B-1----:R-:W-:Y:S05]  /*a390*/  @!P1 BRA `(.L_x_1647) ;  /* 0x0000000000049947 */ /* 0x002fea0003800000 */
[----:B------:R-:W-:Y:S01]  /*a3a0*/  BPT.TRAP 0x1 ;  /* 0x000000040000795c */ /* 0x000fe20000300000 */
.L_x_1647:
[----:B-1---5:R-:W1:Y:S01]  /*a3b0*/  LDC.64 R4, c[0x0][0x728] ;  /* 0x0001ca00ff047b82 */ /* 0x022e620000000a00 */
        /* <DEDUP_REMOVED lines=17> */
[----:B------:R-:W-:Y:S02]  /*a4d0*/  UIADD3 UR35, UR35, UR7, URZ ;  /* 0x0000000723237290 */ /* 0x000fe4000fffe03f */
[----:B------:R-:W-:Y:S01]  /*a4e0*/  UIADD3 UR24, UR16, 0x19000, URZ ;  /* 0x0001900010187890 */ /* 0x000fe2000fffe03f */
[C---:B-1----:R-:W-:Y:S01]  /*a4f0*/  LEA R4, P2, R13.reuse, R4, 0x2 ;  /* 0x000000040d047211 */ /* 0x042fe200078410ff */
[----:B------:R-:W-:Y:S01]  /*a500*/  UIADD3 UR16, UR16, 0x1a000, URZ ;  /* 0x0001a00010107890 */ /* 0x000fe2000fffe03f */
[----:B------:R-:W-:Y:S02]  /*a510*/  UMOV UR25, UR33 ;  /* 0x0000002100197c82 */ /* 0x000fe40008000000 */
[----:B------:R-:W-:Y:S01]  /*a520*/  R2UR UR40, R4 ;  /* 0x00000000042872ca */ /* 0x000fe200000e0000 */
[----:B------:R-:W-:Y:S01]  /*a530*/  UMOV UR27, UR35 ;  /* 0x00000023001b7c82 */ /* 0x000fe20008000000 */
[----:B------:R-:W-:Y:S01]  /*a540*/  LEA.HI.X.SX32 R4, R0, R11, 0x1, P1 ;  /* 0x0000000b00047211 */ /* 0x000fe200008f0eff */
[----:B------:R-:W-:Y:S01]  /*a550*/  UMOV UR17, UR33 ;  /* 0x0000002100117c82 */ /* 0x000fe20008000000 */
[----:B------:R-:W-:Y:S01]  /*a560*/  UMOV UR19, UR35 ;  /* 0x0000002300137c82 */ /* 0x000fe20008000000 */
[----:B------:R-:W-:Y:S01]  /*a570*/  UMOV UR43, UR33 ;  /* 0x00000021002b7c82 */ /* 0x000fe20008000000 */
        /* <DEDUP_REMOVED lines=10> */
[----:B------:R-:W2:Y:S02]  /*a620*/  SYNCS.PHASECHK.TRANS64.TRYWAIT P1, [R15+URZ+0x26828], R12 ;  /* 0x0268280c0f0075a7 */ /* 0x000ea4000802017f */
[----:B-12---:R-:W-:Y:S05]  /*a630*/  @!P1 BRA `(.L_x_1648) ;  /* 0x0000000c003c9947 */ /* 0x006fea0003800000 */
.L_x_1668:
[----:B------:R-:W-:Y:S05]  /*a640*/  @P0 BRA `(.L_x_1649) ;  /* 0x00000000001c0947 */ /* 0x000fea0003800000 */
[----:B------:R-:W2:Y:S02]  /*a650*/  S2R R4, SR_TID.X ;  /* 0x0000000000047919 */ /* 0x000ea40000002100 */
[----:B--2---:R-:W-:Y:S01]  /*a660*/  LOP3.LUT R5, R4, 0x1f, RZ, 0xc0, !PT ;  /* 0x0000001f04057812 */ /* 0x004fe200078ec0ff */
[----:B------:R-:W-:-:S03]  /*a670*/  IMAD.MOV.U32 R4, RZ, RZ, 0x3100 ;  /* 0x00003100ff047424 */ /* 0x000fc600078e00ff */
[----:B------:R-:W-:Y:S01]  /*a680*/  ISETP.NE.AND P0, PT, R5, RZ, PT ;  /* 0x000000ff0500720c */ /* 0x000fe20003f05270 */
[----:B------:R2:W-:-:S12]  /*a690*/  SYNCS.ARRIVE.TRANS64 RZ, [R15+URZ+0x26818], R4 ;  /* 0x026818040fff79a7 */ /* 0x0005d8000800003f */
[----:B--2---:R-:W-:Y:S05]  /*a6a0*/  @!P0 BRA `(.L_x_1649) ;  /* 0x0000000000048947 */ /* 0x004fea0003800000 */
[----:B------:R-:W-:Y:S01]  /*a6b0*/  BPT.TRAP 0x1 ;  /* 0x000000040000795c */ /* 0x000fe20000300000 */
.L_x_1649:
[----:B------:R2:W5:Y:S01]  /*a6c0*/  LDL.LU R4, [R1+0x4] ;  /* 0x0000040001047983 */ /* 0x0005620000300800 */
        /* <DEDUP_REMOVED lines=15> */
[----:B------:R-:W-:Y:S01]  /*a7c0*/  IMAD.U32 R3, RZ, RZ, UR35 ;  /* 0x00000023ff037e24 */ /* 0x000fe2000f8e00ff */
[----:B------:R-:W-:Y:S02]  /*a7d0*/  UIADD3 UR32, UR40, 0x15000, URZ ;  /* 0x0001500028207890 */ /* 0x000fe4000fffe03f */
[----:B------:R-:W-:Y:S01]  /*a7e0*/  UIADD3 UR33, UR40, 0x26818, URZ ;  /* 0x0002681828217890 */ /* 0x000fe2000fffe03f */
[----:B------:R-:W-:Y:S01]  /*a7f0*/  PLOP3.LUT P0, PT, PT, PT, UP0, 0x80, 0x0 ;  /* 0x000000000000781c */ /* 0x000fe20003f0f008 */
[----:B------:R-:W-:Y:S01]  /*a800*/  IMAD.U32 R0, RZ, RZ, UR10 ;  /* 0x0000000aff007e24 */ /* 0x000fe2000f8e00ff */
[----:B------:R-:W-:Y:S02]  /*a810*/  UIADD3 UR35, UR35, UR7, URZ ;  /* 0x0000000723237290 */ /* 0x000fe4000fffe03f */
[----:B------:R-:W-:Y:S01]  /*a820*/  LEA.HI.X.SX32 R3, R3, R14, 0x1, P0 ;  /* 0x0000000e03037211 */ /* 0x000fe200000f0eff */
[----:B------:R-:W-:Y:S01]  /*a830*/  UIADD3 UR24, UR40, 0x16000, URZ ;  /* 0x0001600028187890 */ /* 0x000fe2000fffe03f */
[----:B------:R-:W-:Y:S01]  /*a840*/  LEA R9, P0, R0, R9, 0x2 ;  /* 0x0000000900097211 */ /* 0x000fe200078010ff */
[----:B------:R-:W-:-:S02]  /*a850*/  UIADD3 UR16, UR40, 0x17000, URZ ;  /* 0x0001700028107890 */ /* 0x000fc4000fffe03f */
[----:B------:R-:W-:Y:S01]  /*a860*/  UIADD3 UR40, UR40, 0x1e100, URZ ;  /* 0x0001e10028287890 */ /* 0x000fe2000fffe03f */
[----:B------:R-:W-:Y:S01]  /*a870*/  LEA.HI.X R8, R0, R8, R3, 0x2, P0 ;  /* 0x0000000800087211 */ /* 0x000fe200000f1403 */
[----:B------:R-:W-:Y:S01]  /*a880*/  UMOV UR25, UR33 ;  /* 0x0000002100197c82 */ /* 0x000fe20008000000 */
[----:B------:R-:W-:Y:S01]  /*a890*/  R2UR UR42, R9 ;  /* 0x00000000092a72ca */ /* 0x000fe200000e0000 */
[----:B------:R-:W-:Y:S01]  /*a8a0*/  UMOV UR27, UR35 ;  /* 0x00000023001b7c82 */ /* 0x000fe20008000000 */
[----:B------:R-:W-:Y:S01]  /*a8b0*/  R2UR UR43, R8 ;  /* 0x00000000082b72ca */ /* 0x000fe200000e0000 */
[----:B------:R-:W-:Y:S01]  /*a8c0*/  UMOV UR17, UR33 ;  /* 0x0000002100117c82 */ /* 0x000fe20008000000 */
[----:B------:R2:W-:Y:S01]  /*a8d0*/  UTMALDG.4D [UR32], [UR8], desc[UR30] ;  /* 0x00001e20080075b4 */ /* 0x0005e20008019000 */
[----:B------:R-:W-:Y:S01]  /*a8e0*/  UMOV UR19, UR35 ;  /* 0x0000002300137c82 */ /* 0x000fe20008000000 */
[----:B------:R-:W-:Y:S01]  /*a8f0*/  UMOV UR41, UR33 ;  /* 0x0000002100297c82 */ /* 0x000fe20008000000 */
[----:B------:R-:W-:Y:S01]  /*a900*/  UMOV UR10, 0x10 ;  /* 0x00000010000a7882 */ /* 0x000fe20000000000 */
[----:B------:R2:W-:Y:S01]  /*a910*/  UTMALDG.4D [UR24], [UR8], desc[UR30] ;  /* 0x00001e18080075b4 */ /* 0x0005e20008019000 */
[----:B------:R2:W-:Y:S06]  /*a920*/  UTMALDG.4D [UR16], [UR8], desc[UR30] ;  /* 0x00001e10080075b4 */ /* 0x0005ec0008019000 */
[----:B------:R2:W-:Y:S02]  /*a930*/  UBLKCP.S.G [UR40], [UR42], UR10 ;  /* 0x000000282a0073ba */ /* 0x0005e4000800020a */
[----:B--2---:R-:W-:-:S07]  /*a940*/  IMAD.MOV.U32 R16, RZ, RZ, 0x1 ;  /* 0x00000001ff107424 */ /* 0x004fce00078e00ff */
.L_x_1635:
[----:B------:R-:W1:Y:S01]  /*a950*/  S2R R0, SR_TID.X ;  /* 0x0000000000007919 */ /* 0x000e620000002100 */
[----:B------:R-:W-:Y:S01]  /*a960*/  IMAD R3, R16, 0x8, R15 ;  /* 0x0000000810037824 */ /* 0x000fe200078e020f */
[----:B-1----:R-:W-:Y:S02]  /*a970*/  LOP3.LUT R2, R0, 0x7f, RZ, 0xc0, !PT ;  /* 0x0000007f00027812 */ /* 0x002fe400078ec0ff */
[----:B------:R-:W-:Y:S02]  /*a980*/  SHF.L.U32 R0, R10, 0x1f, RZ ;  /* 0x0000001f0a007819 */ /* 0x000fe400000006ff */
[----:B------:R-:W-:Y:S02]  /*a990*/  ISETP.NE.AND P1, PT, R2, RZ, PT ;  /* 0x000000ff0200720c */ /* 0x000fe40003f25270 */
[----:B------:R-:W1:Y:S02]  /*a9a0*/  SYNCS.PHASECHK.TRANS64.TRYWAIT P0, [R3+URZ+0x26840], R0 ;  /* 0x02684000030075a7 */ /* 0x000e64000800017f */
[----:B-1----:R-:W-:Y:S09]  /*a9b0*/  @!P0 BRA `(.L_x_1650) ;  /* 0x0000000800708947 */ /* 0x002ff20003800000 */
.L_x_1669:
[----:B------:R-:W-:Y:S05]  /*a9c0*/  @P1 BRA `(.L_x_1651) ;  /* 0x0000000000181947 */ /* 0x000fea0003800000 */
[----:B------:R-:W1:Y:S01]  /*a9d0*/  S2R R2, SR_TID.X ;  /* 0x0000000000027919 */ /* 0x000e620000002100 */
[----:B------:R-:W-:-:S04]  /*a9e0*/  IMAD.MOV.U32 R0, RZ, RZ, 0x3100 ;  /* 0x00003100ff007424 */ /* 0x000fc800078e00ff */
[----:B------:R1:W-:Y:S02]  /*a9f0*/  SYNCS.ARRIVE.TRANS64 RZ, [R3+URZ+0x26830], R0 ;  /* 0x0268300003ff79a7 */ /* 0x0003e4000800003f */
[----:B-1----:R-:W-:-:S13]  /*aa00*/  LOP3.LUT P0, RZ, R2, 0x1f, RZ, 0xc0, !PT ;  /* 0x0000001f02ff7812 */ /* 0x002fda000780c0ff */
[----:B------:R-:W-:Y:S05]  /*aa10*/  @!P0 BRA `(.L_x_1651) ;  /* 0x0000000000048947 */ /* 0x000fea0003800000 */
[----:B------:R-:W-:Y:S01]  /*aa20*/  BPT.TRAP 0x1 ;  /* 0x000000040000795c */ /* 0x000fe20000300000 */
.L_x_1651:
[----:B-----5:R-:W-:Y:S01]  /*aa30*/  R2UR UR35, R4 ;  /* 0x00000000042372ca */ /* 0x020fe200000e0000 */
[C-C-:B------:R-:W-:Y:S01]  /*aa40*/  IMAD R0, R16.reuse, 0x3000, R15.reuse ;  /* 0x0000300010007824 */ /* 0x140fe200078e020f */
[----:B------:R-:W-:Y:S01]  /*aa50*/  R2UR UR17, R11 ;  /* 0x000000000b1172ca */ /* 0x000fe200000e0000 */
[----:B--234-:R-:W-:Y:S01]  /*aa60*/  IMAD R15, R16, 0x100, R15 ;  /* 0x00000100100f7824 */ /* 0x01cfe200078e020f */
[----:B------:R-:W-:Y:S01]  /*aa70*/  IADD3 R7, P0, R7, 0x1f0, RZ ;  /* 0x000001f007077810 */ /* 0x000fe20007f1e0ff */
[----:B------:R-:W-:Y:S01]  /*aa80*/  ULDC.64 UR30, c[0x0][0x728] ;  /* 0x0001ca00001e7ab9 */ /* 0x000fe20000000a00 */
[----:B------:R-:W-:Y:S01]  /*aa90*/  R2UR UR33, R3 ;  /* 0x00000000032172ca */ /* 0x000fe200000e0000 */
[----:B------:R-:W-:Y:S01]  /*aaa0*/  UMOV UR40, 0x0 ;  /* 0x0000000000287882 */ /* 0x000fe20000000000 */
[----:B------:R-:W-:Y:S01]  /*aab0*/  R2UR UR16, R0 ;  /* 0x00000000001072ca */ /* 0x000fe200000e0000 */
[----:B------:R-:W-:Y:S01]  /*aac0*/  IMAD.X R6, RZ, RZ, R6, P0 ;  /* 0x000000ffff067224 */ /* 0x000fe200000e0606 */
        /* <DEDUP_REMOVED lines=10> */
[----:B------:R-:W-:Y:S02]  /*ab70*/  ULEA.HI.X.SX32 UR17, UR35, UR17, 0x1, UP0 ;  /* 0x0000001123117291 */ /* 0x000fe400080f0e3f */
[----:B------:R-:W-:Y:S01]  /*ab80*/  ULEA UR30, UP0, UR18, UR30, 0x2 ;  /* 0x0000001e121e7291 */ /* 0x000fe2000f80103f */
[C---:B------:R-:W-:Y:S01]  /*ab90*/  ISETP.NE.AND P0, PT, R0.reuse, 0x2, PT ;  /* 0x000000020000780c */ /* 0x040fe20003f05270 */
[----:B------:R-:W-:Y:S02]  /*aba0*/  UIADD3 UR35, UR35, UR7, URZ ;  /* 0x0000000723237290 */ /* 0x000fe4000fffe03f */
[----:B------:R-:W-:Y:S01]  /*abb0*/  UIADD3 UR32, UR16, 0x18000, URZ ;  /* 0x0001800010207890 */ /* 0x000fe2000fffe03f */
[----:B------:R-:W-:Y:S01]  /*abc0*/  SEL R3, RZ, 0x1, P0 ;  /* 0x00000001ff037807 */ /* 0x000fe20000000000 */
[----:B------:R-:W-:Y:S01]  /*abd0*/  UIADD3 UR24, UR16, 0x19000, URZ ;  /* 0x0001900010187890 */ /* 0x000fe2000fffe03f */
[----:B------:R-:W-:Y:S01]  /*abe0*/  SEL R0, R0, RZ, P0 ;  /* 0x000000ff00007207 */ /* 0x000fe20000000000 */
[----:B------:R-:W-:Y:S01]  /*abf0*/  UIADD3 UR16, UR16, 0x1a000, URZ ;  /* 0x0001a00010107890 */ /* 0x000fe2000fffe03f */
[----:B------:R-:W-:Y:S01]  /*ac00*/  LOP3.LUT R10, R10, R3, RZ, 0x3c, !PT ;  /* 0x000000030a0a7212 */ /* 0x000fe200078e3cff */
[----:B------:R-:W-:-:S02]  /*ac10*/  ULEA.HI.X UR31, UR18, UR31, UR17, 0x2, UP0 ;  /* 0x0000001f121f7291 */ /* 0x000fc400080f1411 */
        /* <DEDUP_REMOVED lines=17> */
.L_x_1632:
[----:B------:R-:W-:Y:S05]  /*ad30*/  BSYNC B0 ;  /* 0x0000000000007941 */ /* 0x000fea0003800000 */
.L_x_1627:
[----:B------:R-:W-:-:S03]  /*ad40*/  UMOV UR8, 0xffffffff ;  /* 0xffffffff00087882 */ /* 0x000fc60000000000 */
[----:B------:R-:W-:Y:S05]  /*ad50*/  BRA.DIV UR8, `(.L_x_1652) ;  /* 0x00000006089c7947 */ /* 0x000fea000b800000 */
[----:B------:R-:W-:-:S13]  /*ad60*/  ELECT P6, URZ, PT ;  /* 0x00000000003f782f */ /* 0x000fda00038c0000 */
.L_x_1672:
[----:B------:R-:W-:Y:S05]  /*ad70*/  @!P6 BRA `(.L_x_1554) ;  /* 0x000000000084e947 */ /* 0x000fea0003800000 */
[----:B------:R-:W-:-:S06]  /*ad80*/  ULOP3.LUT UR8, UR38, 0x2, URZ, 0xfc, !UPT ;  /* 0x0000000226087892 */ /* 0x000fcc000f8efc3f */
[----:B------:R-:W-:-:S05]  /*ad90*/  IMAD.U32 R2, RZ, RZ, UR8 ;  /* 0x00000008ff027e24 */ /* 0x000fca000f8e00ff */
[----:B------:R-:W-:-:S13]  /*ada0*/  ISETP.NE.AND P2, PT, R2, 0x3, PT ;  /* 0x000000030200780c */ /* 0x000fda0003f45270 */
[----:B------:R-:W-:Y:S05]  /*adb0*/  @!P2 BRA `(.L_x_1653) ;  /* 0x000000000004a947 */ /* 0x000fea0003800000 */
[----:B---3--:R-:W-:Y:S01]  /*adc0*/  BPT.TRAP 0x1 ;  /* 0x000000040000795c */ /* 0x008fe20000300000 */
.L_x_1653:
        /* <DEDUP_REMOVED lines=8> */
[----:B------:R-:W-:Y:S02]  /*ae50*/  SEL R5, RZ, 0x1, P1 ;  /* 0x00000001ff057807 */ /* 0x000fe40000800000 */
[----:B------:R-:W-:Y:S01]  /*ae60*/  SEL R6, R2, RZ, P1 ;  /* 0x000000ff02067207 */ /* 0x000fe20000800000 */
[----:B------:R-:W1:Y:S01]  /*ae70*/  SYNCS.PHASECHK.TRANS64.TRYWAIT P0, [R7+URZ], R4 ;  /* 0x00000004070075a7 */ /* 0x000e62000800017f */
[----:B------:R-:W-:-:S03]  /*ae80*/  LOP3.LUT R5, R10, R5, RZ, 0x3c, !PT ;  /* 0x000000050a057212 */ /* 0x000fc600078e3cff */
[----:B------:R-:W-:Y:S01]  /*ae90*/  IMAD R3, R6, 0x8, R3 ;  /* 0x0000000806037824 */ /* 0x000fe200078e0203 */
[----:B------:R-:W-:Y:S01]  /*aea0*/  SHF.L.U32 R2, R5, 0x1f, RZ ;  /* 0x0000001f05027819 */ /* 0x000fe200000006ff */
[----:B-1----:R-:W-:Y:S06]  /*aeb0*/  @!P0 BRA `(.L_x_1654) ;  /* 0x0000000400648947 */ /* 0x002fec0003800000 */
.L_x_1673:
[----:B------:R-:W2:Y:S02]  /*aec0*/  SYNCS.PHASECHK.TRANS64.TRYWAIT P0, [R3+URZ], R2 ;  /* 0x00000002030075a7 */ /* 0x000ea4000800017f */
[----:B--2---:R-:W-:Y:S05]  /*aed0*/  @!P0 BRA `(.L_x_1655) ;  /* 0x0000000400708947 */ /* 0x004fea0003800000 */
.L_x_1674:
[----:B------:R-:W-:Y:S05]  /*aee0*/  @!P2 BRA `(.L_x_1656) ;  /* 0x000000000004a947 */ /* 0x000fea0003800000 */
[----:B---3--:R-:W-:Y:S01]  /*aef0*/  BPT.TRAP 0x1 ;  /* 0x000000040000795c */ /* 0x008fe20000300000 */
.L_x_1656:
[----:B--2---:R-:W-:-:S04]  /*af00*/  VIADD R3, R8, 0x26840 ;  /* 0x0002684008037836 */ /* 0x004fc80000000000 */
[----:B------:R-:W-:-:S04]  /*af10*/  IMAD R5, R0, 0x8, R3 ;  /* 0x0000000800057824 */ /* 0x000fc800078e0203 */
[----:B------:R-:W2:Y:S02]  /*af20*/  SYNCS.PHASECHK.TRANS64.TRYWAIT P0, [R5+URZ], R4 ;  /* 0x00000004050075a7 */ /* 0x000ea4000800017f */
[----:B--2---:R-:W-:Y:S05]  /*af30*/  @!P0 BRA `(.L_x_1657) ;  /* 0x00000004006c8947 */ /* 0x004fea0003800000 */
.L_x_1675:
[----:B------:R-:W-:-:S07]  /*af40*/  IMAD R3, R6, 0x8, R3 ;  /* 0x0000000806037824 */ /* 0x000fce00078e0203 */
.L_x_1658:
[----:B----4-:R4:W1:Y:S02]  /*af50*/  SYNCS.PHASECHK.TRANS64.TRYWAIT P0, [R3+URZ], R2 ;  /* 0x00000002030075a7 */ /* 0x010864000800017f */
[----:B-1----:R-:W-:Y:S05]  /*af60*/  @!P0 NANOSLEEP.SYNCS 0x989680 ;  /* 0x009896800000895d */ /* 0x002fea0003900000 */
[----:B------:R-:W1:Y:S02]  /*af70*/  @!P0 SYNCS.PHASECHK.TRANS64 P0, [R3+URZ], R2 ;  /* 0x00000002030085a7 */ /* 0x000e64000800007f */
[----:B-1----:R-:W-:Y:S05]  /*af80*/  @!P0 BRA `(.L_x_1658) ;  /* 0xfffffffc00f08947 */ /* 0x002fea000383ffff */
.L_x_1554:
[----:B---3--:R-:W-:Y:S05]  /*af90*/  BSYNC B6 ;  /* 0x0000000000067941 */ /* 0x008fea0003800000 */
.L_x_1548:
[----:B------:R-:W-:Y:S05]  /*afa0*/  EXIT ;  /* 0x000000000000794d */ /* 0x000fea0003800000 */
.L_x_1565:
[----:B------:R-:W-:Y:S02]  /*afb0*/  IMAD.MOV.U32 R13, RZ, RZ, R17 ;  /* 0x000000ffff0d7224 */ /* 0x000fe400078e0011 */
[----:B------:R-:W-:Y:S02]  /*afc0*/  IMAD.MOV.U32 R12, RZ, RZ, RZ ;  /* 0x000000ffff0c7224 */ /* 0x000fe400078e00ff */
[----:B------:R-:W-:Y:S02]  /*afd0*/  IMAD.MOV.U32 R11, RZ, RZ, 0x1f ;  /* 0x0000001fff0b7424 */ /* 0x000fe400078e00ff */
[----:B------:R-:W-:-:S07]  /*afe0*/  IMAD.MOV.U32 R15, RZ, RZ, -0x1 ;  /* 0xffffffffff0f7424 */ /* 0x000fce00078e00ff */
[----:B------:R-:W-:Y:S05]  /*aff0*/  WARPSYNC.COLLECTIVE R15, `(.L_x_1659) ;  /* 0x000000000f087348 */ /* 0x000fea0003c00000 */
[----:B------:R1:W2:Y:S02]  /*b000*/  SHFL.IDX P6, R14, R13, R12, R11 ;  /* 0x0000000c0d0e7389 */ /* 0x0002a400000c000b */
[----:B-12---:R-:W-:Y:S01]  /*b010*/  ENDCOLLECTIVE ;  /* 0x000000000000791b */ /* 0x006fe20003800000 */
.L_x_1659:
[----:B------:R-:W-:Y:S05]  /*b020*/  BRA `(.L_x_1660) ;  /* 0xffffff64003c7947 */ /* 0x000fea000383ffff */
.L_x_1567:
[----:B--2---:R2:W3:Y:S02]  /*b030*/  SYNCS.PHASECHK.TRANS64.TRYWAIT P0, [R237+URZ+0x26800], R4 ;  /* 0x02680004ed0075a7 */ /* 0x0044e4000800017f */
[----:B---3--:R-:W-:Y:S05]  /*b040*/  @!P0 NANOSLEEP.SYNCS 0x989680 ;  /* 0x009896800000895d */ /* 0x008fea0003900000 */
[----:B------:R-:W3:Y:S02]  /*b050*/  @!P0 SYNCS.PHASECHK.TRANS64 P0, [R237+URZ+0x26800], R4 ;  /* 0x02680004ed0085a7 */ /* 0x000ee4000800007f */
[----:B---3--:R-:W-:Y:S05]  /*b060*/  @!P0 BRA `(.L_x_1567) ;  /* 0xfffffffc00f08947 */ /* 0x008fea000383ffff */
[----:B------:R-:W-:Y:S05]  /*b070*/  BRA `(.L_x_1566) ;  /* 0xffffff6400647947 */ /* 0x000fea000383ffff */
.L_x_1572:
[----:B--2---:R-:W-:-:S04]  /*b080*/  IMAD.U32 R5, RZ, RZ, UR7 ;  /* 0x00000007ff057e24 */ /* 0x004fc8000f8e00ff */
[----:B------:R2:W3:Y:S03]  /*b090*/  SYNCS.PHASECHK.TRANS64.TRYWAIT P0, [R5+URZ+0x26810], R120 ;  /* 0x02681078050075a7 */ /* 0x0004e6000800017f */
[----:B---3--:R-:W-:Y:S05]  /*b0a0*/  @!P0 NANOSLEEP.SYNCS 0x989680 ;  /* 0x009896800000895d */ /* 0x008fea0003900000 */
[----:B------:R-:W3:Y:S02]  /*b0b0*/  @!P0 SYNCS.PHASECHK.TRANS64 P0, [R5+URZ+0x26810], R120 ;  /* 0x02681078050085a7 */ /* 0x000ee4000800007f */
[----:B---3--:R-:W-:Y:S05]  /*b0c0*/  @!P0 BRA `(.L_x_1572) ;  /* 0xfffffffc00ec8947 */ /* 0x008fea000383ffff */
[----:B------:R-:W-:Y:S05]  /*b0d0*/  BRA `(.L_x_1571) ;  /* 0xffffff6c00c07947 */ /* 0x000fea000383ffff */
.L_x_1576:
[----:B------:R-:W-:-:S04]  /*b0e0*/  IMAD.U32 R121, RZ, RZ, UR7 ;  /* 0x00000007ff797e24 */ /* 0x000fc8000f8e00ff */
[----:B------:R1:W1:Y:S03]  /*b0f0*/  SYNCS.PHASECHK.TRANS64.TRYWAIT P0, [R121+URZ+0x26830], R120 ;  /* 0x02683078790075a7 */ /* 0x000266000800017f */
[----:B-1----:R-:W-:Y:S05]  /*b100*/  @!P0 NANOSLEEP.SYNCS 0x989680 ;  /* 0x009896800000895d */ /* 0x002fea0003900000 */
[----:B------:R-:W1:Y:S02]  /*b110*/  @!P0 SYNCS.PHASECHK.TRANS64 P0, [R121+URZ+0x26830], R120 ;  /* 0x02683078790085a7 */ /* 0x000e64000800007f */
[----:B-1----:R-:W-:Y:S05]  /*b120*/  @!P0 BRA `(.L_x_1576) ;  /* 0xfffffffc00ec8947 */ /* 0x002fea000383ffff */
[----:B------:R-:W-:Y:S05]  /*b130*/  BRA `(.L_x_1575) ;  /* 0xffffff7400847947 */ /* 0x000fea000383ffff */
.L_x_1633:
[----:B-1----:R1:W2:Y:S02]  /*b140*/  SYNCS.PHASECHK.TRANS64.TRYWAIT P0, [R15+URZ+0x26820], R0 ;  /* 0x026820000f0075a7 */ /* 0x0022a4000800017f */
[----:B--2---:R-:W-:Y:S05]  /*b150*/  @!P0 NANOSLEEP.SYNCS 0x989680 ;  /* 0x009896800000895d */ /* 0x004fea0003900000 */
[----:B------:R-:W2:Y:S02]  /*b160*/  @!P0 SYNCS.PHASECHK.TRANS64 P0, [R15+URZ+0x26820], R0 ;  /* 0x026820000f0085a7 */ /* 0x000ea4000800007f */
[----:B--2---:R-:W-:Y:S05]  /*b170*/  @!P0 BRA `(.L_x_1633) ;  /* 0xfffffffc00f08947 */ /* 0x004fea000383ffff */
[----:B------:R-:W-:Y:S05]  /*b180*/  BRA `(.L_x_1661) ;  /* 0xffffffd800e07947 */ /* 0x000fea000383ffff */
.L_x_1637:
[----:B--2---:R2:W3:Y:S02]  /*b190*/  SYNCS.PHASECHK.TRANS64.TRYWAIT P1, [R15+URZ+0x26840], R18 ;  /* 0x026840120f0075a7 */ /* 0x0044e4000802017f */
[----:B---3--:R-:W-:Y:S05]  /*b1a0*/  @!P1 NANOSLEEP.SYNCS 0x989680 ;  /* 0x009896800000995d */ /* 0x008fea0003900000 */
[----:B------:R-:W3:Y:S02]  /*b1b0*/  @!P1 SYNCS.PHASECHK.TRANS64 P1, [R15+URZ+0x26840], R18 ;  /* 0x026840120f0095a7 */ /* 0x000ee4000802007f */
[----:B---3--:R-:W-:Y:S05]  /*b1c0*/  @!P1 BRA `(.L_x_1637) ;  /* 0xfffffffc00f09947 */ /* 0x008fea000383ffff */
[----:B------:R-:W-:Y:S05]  /*b1d0*/  BRA `(.L_x_1662) ;  /* 0xffffffe400107947 */ /* 0x000fea000383ffff */
.L_x_1639:
[----:B-1----:R1:W3:Y:S02]  /*b1e0*/  SYNCS.PHASECHK.TRANS64.TRYWAIT P1, [R15+URZ+0x26828], R18 ;  /* 0x026828120f0075a7 */ /* 0x0022e4000802017f */
[----:B---3--:R-:W-:Y:S05]  /*b1f0*/  @!P1 NANOSLEEP.SYNCS 0x989680 ;  /* 0x009896800000995d */ /* 0x008fea0003900000 */
[----:B------:R-:W3:Y:S02]  /*b200*/  @!P1 SYNCS.PHASECHK.TRANS64 P1, [R15+URZ+0x26828], R18 ;  /* 0x026828120f0095a7 */ /* 0x000ee4000802007f */
[----:B---3--:R-:W-:Y:S05]  /*b210*/  @!P1 BRA `(.L_x_1639) ;  /* 0xfffffffc00f09947 */ /* 0x008fea000383ffff */
[----:B------:R-:W-:Y:S05]  /*b220*/  BRA `(.L_x_1663) ;  /* 0xffffffe400cc7947 */ /* 0x000fea000383ffff */
.L_x_1641:
[----:B---3--:R3:W4:Y:S02]  /*b230*/  SYNCS.PHASECHK.TRANS64.TRYWAIT P1, [R15+URZ+0x26848], R18 ;  /* 0x026848120f0075a7 */ /* 0x008724000802017f */
[----:B----4-:R-:W-:Y:S05]  /*b240*/  @!P1 NANOSLEEP.SYNCS 0x989680 ;  /* 0x009896800000995d */ /* 0x010fea0003900000 */
[----:B------:R-:W4:Y:S02]  /*b250*/  @!P1 SYNCS.PHASECHK.TRANS64 P1, [R15+URZ+0x26848], R18 ;  /* 0x026848120f0095a7 */ /* 0x000f24000802007f */
[----:B----4-:R-:W-:Y:S05]  /*b260*/  @!P1 BRA `(.L_x_1641) ;  /* 0xfffffffc00f09947 */ /* 0x010fea000383ffff */
[----:B------:R-:W-:Y:S05]  /*b270*/  BRA `(.L_x_1664) ;  /* 0xffffffe800887947 */ /* 0x000fea000383ffff */
.L_x_1643:
[----:B------:R-:W-:-:S07]  /*b280*/  SHF.L.U32 R4, R10, 0x1f, RZ ;  /* 0x0000001f0a047819 */ /* 0x000fce00000006ff */
.L_x_1665:
[----:B----4-:R4:W1:Y:S02]  /*b290*/  SYNCS.PHASECHK.TRANS64.TRYWAIT P1, [R15+URZ+0x26820], R4 ;  /* 0x026820040f0075a7 */ /* 0x010864000802017f */
[----:B-1----:R-:W-:Y:S05]  /*b2a0*/  @!P1 NANOSLEEP.SYNCS 0x989680 ;  /* 0x009896800000995d */ /* 0x002fea0003900000 */
[----:B------:R-:W1:Y:S02]  /*b2b0*/  @!P1 SYNCS.PHASECHK.TRANS64 P1, [R15+URZ+0x26820], R4 ;  /* 0x026820040f0095a7 */ /* 0x000e64000802007f */
[----:B-1----:R-:W-:Y:S05]  /*b2c0*/  @!P1 BRA `(.L_x_1665) ;  /* 0xfffffffc00f09947 */ /* 0x002fea000383ffff */
[----:B------:R-:W-:Y:S05]  /*b2d0*/  BRA `(.L_x_1666) ;  /* 0xffffffec00287947 */ /* 0x000fea000383ffff */
.L_x_1646:
[----:B----4-:R4:W1:Y:S02]  /*b2e0*/  SYNCS.PHASECHK.TRANS64.TRYWAIT P1, [R15+URZ+0x26840], R12 ;  /* 0x0268400c0f0075a7 */ /* 0x010864000802017f */
[----:B-1----:R-:W-:Y:S05]  /*b2f0*/  @!P1 NANOSLEEP.SYNCS 0x989680 ;  /* 0x009896800000995d */ /* 0x002fea0003900000 */
[----:B------:R-:W1:Y:S02]  /*b300*/  @!P1 SYNCS.PHASECHK.TRANS64 P1, [R15+URZ+0x26840], R12 ;  /* 0x0268400c0f0095a7 */ /* 0x000e64000802007f */
[----:B-1----:R-:W-:Y:S05]  /*b310*/  @!P1 BRA `(.L_x_1646) ;  /* 0xfffffffc00f09947 */ /* 0x002fea000383ffff */
[----:B------:R-:W-:Y:S05]  /*b320*/  BRA `(.L_x_1667) ;  /* 0xfffffff000007947 */ /* 0x000fea000383ffff */
.L_x_1648:
[----:B-1----:R1:W2:Y:S02]  /*b330*/  SYNCS.PHASECHK.TRANS64.TRYWAIT P1, [R15+URZ+0x26828], R12 ;  /* 0x0268280c0f0075a7 */ /* 0x0022a4000802017f */
[----:B--2---:R-:W-:Y:S05]  /*b340*/  @!P1 NANOSLEEP.SYNCS 0x989680 ;  /* 0x009896800000995d */ /* 0x004fea0003900000 */
[----:B------:R-:W2:Y:S02]  /*b350*/  @!P1 SYNCS.PHASECHK.TRANS64 P1, [R15+URZ+0x26828], R12 ;  /* 0x0268280c0f0095a7 */ /* 0x000ea4000802007f */
[----:B--2---:R-:W-:Y:S05]  /*b360*/  @!P1 BRA `(.L_x_1648) ;  /* 0xfffffffc00f09947 */ /* 0x004fea000383ffff */
[----:B------:R-:W-:Y:S05]  /*b370*/  BRA `(.L_x_1668) ;  /* 0xfffffff000b07947 */ /* 0x000fea000383ffff */
.L_x_1650:
[----:B------:R1:W1:Y:S02]  /*b380*/  SYNCS.PHASECHK.TRANS64.TRYWAIT P0, [R3+URZ+0x26840], R0 ;  /* 0x02684000030075a7 */ /* 0x000264000800017f */
[----:B-1----:R-:W-:Y:S05]  /*b390*/  @!P0 NANOSLEEP.SYNCS 0x989680 ;  /* 0x009896800000895d */ /* 0x002fea0003900000 */
[----:B------:R-:W1:Y:S02]  /*b3a0*/  @!P0 SYNCS.PHASECHK.TRANS64 P0, [R3+URZ+0x26840], R0 ;  /* 0x02684000030085a7 */ /* 0x000e64000800007f */
[----:B-1----:R-:W-:Y:S05]  /*b3b0*/  @!P0 BRA `(.L_x_1650) ;  /* 0xfffffffc00f08947 */ /* 0x002fea000383ffff */
[----:B------:R-:W-:Y:S05]  /*b3c0*/  BRA `(.L_x_1669) ;  /* 0xfffffff4007c7947 */ /* 0x000fea000383ffff */
.L_x_1652:
[----:B------:R-:W-:Y:S01]  /*b3d0*/  BSSY B0, `(.L_x_1670) ;  /* 0x0000006000007945 */ /* 0x000fe20003800000 */
[----:B------:R-:W-:-:S07]  /*b3e0*/  IMAD.MOV.U32 R15, RZ, RZ, -0x1 ;  /* 0xffffffffff0f7424 */ /* 0x000fce00078e00ff */
[----:B---3--:R-:W-:Y:S05]  /*b3f0*/  WARPSYNC.COLLECTIVE R15, `(.L_x_1671) ;  /* 0x000000000f0c7348 */ /* 0x008fea0003c00000 */
[----:B------:R-:W-:Y:S02]  /*b400*/  ELECT P6, UR62, PT ;  /* 0x00000000003e782f */ /* 0x000fe400038c0000 */
[----:B------:R-:W-:Y:S01]  /*b410*/  MOV R14, UR62 ;  /* 0x0000003e000e7c02 */ /* 0x000fe20008000f00 */
[----:B---3--:R-:W-:Y:S10]  /*b420*/  ENDCOLLECTIVE ;  /* 0x000000000000791b */ /* 0x008ff40003800000 */
.L_x_1671:
[----:B------:R-:W-:Y:S05]  /*b430*/  BSYNC B0 ;  /* 0x0000000000007941 */ /* 0x000fea0003800000 */
.L_x_1670:
[----:B------:R-:W-:Y:S05]  /*b440*/  BRA `(.L_x_1672) ;  /* 0xfffffff800487947 */ /* 0x000fea000383ffff */
.L_x_1654:
[----:B-1----:R1:W2:Y:S02]  /*b450*/  SYNCS.PHASECHK.TRANS64.TRYWAIT P0, [R7+URZ], R4 ;  /* 0x00000004070075a7 */ /* 0x0022a4000800017f */
[----:B--2---:R-:W-:Y:S05]  /*b460*/  @!P0 NANOSLEEP.SYNCS 0x989680 ;  /* 0x009896800000895d */ /* 0x004fea0003900000 */
[----:B------:R-:W2:Y:S02]  /*b470*/  @!P0 SYNCS.PHASECHK.TRANS64 P0, [R7+URZ], R4 ;  /* 0x00000004070085a7 */ /* 0x000ea4000800007f */
[----:B--2---:R-:W-:Y:S05]  /*b480*/  @!P0 BRA `(.L_x_1654) ;  /* 0xfffffffc00f08947 */ /* 0x004fea000383ffff */
[----:B------:R-:W-:Y:S05]  /*b490*/  BRA `(.L_x_1673) ;  /* 0xfffffff800887947 */ /* 0x000fea000383ffff */
.L_x_1655:
[----:B--2---:R2:W4:Y:S02]  /*b4a0*/  SYNCS.PHASECHK.TRANS64.TRYWAIT P0, [R3+URZ], R2 ;  /* 0x00000002030075a7 */ /* 0x004524000800017f */
[----:B----4-:R-:W-:Y:S05]  /*b4b0*/  @!P0 NANOSLEEP.SYNCS 0x989680 ;  /* 0x009896800000895d */ /* 0x010fea0003900000 */
[----:B------:R-:W4:Y:S02]  /*b4c0*/  @!P0 SYNCS.PHASECHK.TRANS64 P0, [R3+URZ], R2 ;  /* 0x00000002030085a7 */ /* 0x000f24000800007f */
[----:B----4-:R-:W-:Y:S05]  /*b4d0*/  @!P0 BRA `(.L_x_1655) ;  /* 0xfffffffc00f08947 */ /* 0x010fea000383ffff */
[----:B------:R-:W-:Y:S05]  /*b4e0*/  BRA `(.L_x_1674) ;  /* 0xfffffff8007c7947 */ /* 0x000fea000383ffff */
.L_x_1657:
[----:B--2---:R2:W4:Y:S02]  /*b4f0*/  SYNCS.PHASECHK.TRANS64.TRYWAIT P0, [R5+URZ], R4 ;  /* 0x00000004050075a7 */ /* 0x004524000800017f */
[----:B----4-:R-:W-:Y:S05]  /*b500*/  @!P0 NANOSLEEP.SYNCS 0x989680 ;  /* 0x009896800000895d */ /* 0x010fea0003900000 */
[----:B------:R-:W4:Y:S02]  /*b510*/  @!P0 SYNCS.PHASECHK.TRANS64 P0, [R5+URZ], R4 ;  /* 0x00000004050085a7 */ /* 0x000f24000800007f */
[----:B----4-:R-:W-:Y:S05]  /*b520*/  @!P0 BRA `(.L_x_1657) ;  /* 0xfffffffc00f08947 */ /* 0x010fea000383ffff */
[----:B------:R-:W-:Y:S05]  /*b530*/  BRA `(.L_x_1675) ;  /* 0xfffffff800807947 */ /* 0x000fea000383ffff */
.L_x_1676:
        /* <DEDUP_REMOVED lines=12> */
.L_x_3307:


//--------------------- .text._ZN7cutlass13device_kernelIN5flash11enable_sm90INS1_16FlashAttnBwdSm90INS1_25CollectiveMainloopBwdSm90ILi2ELi2ELi2EN4cute5tupleIJNS5_1CILi1EEES8_S8_EEENS6_IJNS7_ILi64EEENS7_ILi128EEENS7_ILi96EEEEEENS_6half_tEfNS_4arch4Sm90ELb0ELb1ELb1ELb1ELb1ELb1ELb0ELb0ELi2ELi1ELi2ELi1ELb1EEENS1_21CollectiveEpilogueBwdISD_SE_SG_Li256ELb1ELb0ELi1EEENS1_19SingleTileSchedulerILb1ELb0ELb0ELi128EEEEEEEEEvNT_6ParamsE --------------------------
	.section	.text._ZN7cutlass13device_kernelIN5flash11enable_sm90INS1_16FlashAttnBwdSm90INS1_25CollectiveMainloopBwdSm90ILi2ELi2ELi2EN4cute5tupleIJNS5_1CILi1EEES8_S8_EEENS6_IJNS7_ILi64EEENS7_ILi128EEENS7_ILi96EEEEEENS_6half_tEfNS_4arch4Sm90ELb0ELb1ELb1ELb1ELb1ELb1ELb0ELb0ELi2ELi1ELi2ELi1ELb1EEENS1_21CollectiveEpilogueBwdISD_SE_SG_Li256ELb1ELb0ELi1EEENS1_19SingleTileSchedulerILb1ELb0ELb0ELi128EEEEEEEEEvNT_6ParamsE,"ax",@progbits
	.align	128
.text._ZN7cutlass13device_kernelIN5flash11enable_sm90INS1_16FlashAttnBwdSm90INS1_25CollectiveMainloopBwdSm90ILi2ELi2ELi2EN4cute5tupleIJNS5_1CILi1EEES8_S8_EEENS6_IJNS7_ILi64EEENS7_ILi128EEENS7_ILi96EEEEEENS_6half_tEfNS_4arch4Sm90ELb0ELb1ELb1ELb1ELb1ELb1ELb0ELb0ELi2ELi1ELi2ELi1ELb1EEENS1_21CollectiveEpilogueBwdISD_SE_SG_Li256ELb1ELb0ELi1EEENS1_19SingleTileSchedulerILb1ELb0ELb0ELi128EEEEEEEEEvNT_6ParamsE:
        .type           _ZN7cutlass13device_kernelIN5flash11enable_sm90INS1_16FlashAttnBwdSm90INS1_25CollectiveMainloopBwdSm90ILi2ELi2ELi2EN4cute5tupleIJNS5_1CILi1EEES8_S8_EEENS6_IJNS7_ILi64EEENS7_ILi128EEENS7_ILi96EEEEEENS_6half_tEfNS_4arch4Sm90ELb0ELb1ELb1ELb1ELb1ELb1ELb0ELb0ELi2ELi1ELi2ELi1ELb1EEENS1_21CollectiveEpilogueBwdISD_SE_SG_Li256ELb1ELb0ELi1EEENS1_19SingleTileSchedulerILb1ELb0ELb0ELi128EEEEEEEEEvNT_6ParamsE,@function
        .size           _ZN7cutlass13device_kernelIN5flash11enable_sm90INS1_16FlashAttnBwdSm90INS1_25CollectiveMainloopBwdSm90ILi2ELi2ELi2EN4cute5tupleIJNS5_1CILi1EEES8_S8_EEENS6_IJNS7_ILi64EEENS7_ILi128EEENS7_ILi96EEEEEENS_6half_tEfNS_4arch4Sm90ELb0ELb1ELb1ELb1ELb1ELb1ELb0ELb0ELi2ELi1ELi2ELi1ELb1EEENS1_21CollectiveEpilogueBwdISD_SE_SG_Li256ELb1ELb0ELi1EEENS1_19SingleTileSchedulerILb1ELb0ELb0ELi128EEEEEEEEEvNT_6ParamsE,(.L_x_3308 - _ZN7cutlass13device_kernelIN5flash11enable_sm90INS1_16FlashAttnBwdSm90INS1_25CollectiveMainloopBwdSm90ILi2ELi2ELi2EN4cute5tupleIJNS5_1CILi1EEES8_S8_EEENS6_IJNS7_ILi64EEENS7_ILi128EEENS7_ILi96EEEEEENS_6half_tEfNS_4arch4Sm90ELb0ELb1ELb1ELb1ELb1ELb1ELb0ELb0ELi2ELi1ELi2ELi1ELb1EEENS1_21CollectiveEpilogueBwdISD_SE_SG_Li256ELb1ELb0ELi1EEENS1_19SingleTileSchedulerILb1ELb0ELb0ELi128EEEEEEEEEvNT_6ParamsE)
        .other          _ZN7cutlass13device_kernelIN5flash11enable_sm90INS1_16FlashAttnBwdSm90INS1_25CollectiveMainloopBwdSm90ILi2ELi2ELi2EN4cute5tupleIJNS5_1CILi1EEES8_S8_EEENS6_IJNS7_ILi64EEENS7_ILi128EEENS7_ILi96EEEEEENS_6half_tEfNS_4arch4Sm90ELb0ELb1ELb1ELb1ELb1ELb1ELb0ELb0ELi2ELi1ELi2ELi1ELb1EEENS1_21CollectiveEpilogueBwdISD_SE_SG_Li256ELb1ELb0ELi1EEENS1_19SingleTileSchedulerILb1ELb0ELb0ELi128EEEEEEEEEvNT_6ParamsE,@"STO_CUDA_ENTRY STV_DEFAULT"
_ZN7cutlass13device_kernelIN5flash11enable_sm90INS1_16FlashAttnBwdSm90INS1_25CollectiveMainloopBwdSm90ILi2ELi2ELi2EN4cute5tupleIJNS5_1CILi1EEES8_S8_EEENS6_IJNS7_ILi64EEENS7_ILi128EEENS7_ILi96EEEEEENS_6half_tEfNS_4arch4Sm90ELb0ELb1ELb1ELb1ELb1ELb1ELb0ELb0ELi2ELi1ELi2ELi1ELb1EEENS1_21CollectiveEpilogueBwdISD_SE_SG_Li256ELb1ELb0ELi1EEENS1_19SingleTileSchedulerILb1ELb0ELb0ELi128EEEEEEEEEvNT_6ParamsE:
        /* <DEDUP_REMOVED lines=24> */
.L_x_1678:
[----:B------:R-:W-:Y:S05]  /*0180*/  BSYNC B0 ;  /* 0x0000000000007941 */ /* 0x000fea0003800000 */
.L_x_1677:
        /* <DEDUP_REMOVED lines=37> */
.L_x_1679:
        /* <DEDUP_REMOVED lines=22> */
.L_x_1680:
[----:B------:R-:W-:Y:S01]  /*0540*/  PLOP3.LUT P0, PT, PT, PT, UP0, 0x80, 0x0 ;  /* 0x000000000000781c */ /* 0x000fe20003f0f008 */
[----:B------:R-:W-:Y:S01]  /*0550*/  NOP ;  /* 0x0000000000007918 */ /* 0x000fe20000000000 */
[----:B------:R-:W-:Y:S01]  /*0560*/  ULDC.64 UR46, c[0x0][0x208] ;  /* 0x00008200002e7ab9 */ /* 0x000fe20000000a00 */
[----:B------:R-:W-:Y:S01]  /*0570*/  BSSY B6, `(.L_x_1681) ;  /* 0x0000b96000067945 */ /* 0x000fe20003800000 */
[----:B-12-4-:R-:W-:Y:S09]  /*0580*/  BAR.SYNC.DEFER_BLOCKING 0x0 ;  /* 0x0000000000007b1d */ /* 0x016ff20000010000 */
[----:B------:R-:W-:Y:S05]  /*0590*/  @!P0 BRA `(.L_x_1682) ;  /* 0x0000006800688947 */ /* 0x000fea0003800000 */
.L_x_1683:
        /* <DEDUP_REMOVED lines=24> */
.L_x_1684:
        /* <DEDUP_REMOVED lines=14> */
.L_x_1686:
[----:B------:R-:W-:-:S05]  /*0800*/  ULDC UR4, c[0x0][0x8bc] ;  /* 0x00022f0000047ab9 */ /* 0x000fca0000000800 */
.L_x_1685:
        /* <DEDUP_REMOVED lines=19> */
.L_x_1688:
        /* <DEDUP_REMOVED lines=14> */
.L_x_1689:
        /* <DEDUP_REMOVED lines=11> */
.L_x_1690:
        /* <DEDUP_REMOVED lines=13> */
.L_x_1691:
        /* <DEDUP_REMOVED lines=66> */
.L_x_1692:
        /* <DEDUP_REMOVED lines=28> */
.L_x_1695:
        /* <DEDUP_REMOVED lines=15> */
.L_x_1694:
        /* <DEDUP_REMOVED lines=22> */
.L_x_1697:
        /* <DEDUP_REMOVED lines=15> */
.L_x_1696:
[----:B------:R-:W-:Y:S01]  /*14c0*/  SHF.R.S32.HI R19, RZ, 0x1f, R18 ;  /* 0x0000001fff137819 */ /* 0x000fe20000011412 */
[----:B------:R-:W-:-:S03]  /*14d0*/  UMOV UR4, 0xffffffff ;  /* 0xffffffff00047882 */ /* 0x000fc60000000000 */
[----:B------:R-:W-:-:S04]  /*14e0*/  LEA.HI R0, R19, R18, RZ, 0x7 ;  /* 0x0000001213007211 */ /* 0x000fc800078f38ff */
[----:B------:R-:W-:Y:S01]  /*14f0*/  SHF.R.S32.HI R17, RZ, 0x7, R0 ;  /* 0x00000007ff117819 */ /* 0x000fe20000011400 */
[----:B------:R-:W-:Y:S06]  /*1500*/  BRA.DIV UR4, `(.L_x_1698) ;  /* 0x000000aa04787947 */ /* 0x000fec000b800000 */
[----:B------:R1:W2:Y:S02]  /*1510*/  SHFL.IDX PT, R14, R17, RZ, 0x1f ;  /* 0x00001fff110e7589 */ /* 0x0002a400000e0000 */
.L_x_1821:
        /* <DEDUP_REMOVED lines=15> */
.L_x_1699:
        /* <DEDUP_REMOVED lines=19> */
.L_x_1701:
        /* <DEDUP_REMOVED lines=124> */
.L_x_1712:
[----:B------:R-:W-:-:S06]  /*1f00*/  UISETP.NE.AND UP0, UPT, UR11, 0x3, UPT ;  /* 0x000000030b00788c */ /* 0x000fcc000bf05270 */
[----:B------:R-:W-:-:S13]  /*1f10*/  PLOP3.LUT P6, PT, PT, PT, UP0, 0x80, 0x0 ;  /* 0x000000000000781c */ /* 0x000fda0003fcf008 */
[----:B-1----:R-:W-:Y:S05]  /*1f20*/  @!P6 BRA `(.L_x_1702) ;  /* 0x000000000004e947 */ /* 0x002fea0003800000 */
[----:B------:R-:W-:Y:S01]  /*1f30*/  BPT.TRAP 0x1 ;  /* 0x000000040000795c */ /* 0x000fe20000300000 */
.L_x_1702:
[----:B------:R-:W-:Y:S01]  /*1f40*/  R2UR UR7, R237 ;  /* 0x00000000ed0772ca */ /* 0x000fe200000e0000 */
[----:B------:R-:W-:-:S05]  /*1f50*/  IMAD.U32 R120, RZ, RZ, UR9 ;  /* 0x00000009ff787e24 */ /* 0x000fca000f8e00ff */
[----:B------:R-:W-:-:S07]  /*1f60*/  SHF.L.U32 R120, R120, 0x1f, RZ ;  /* 0x0000001f78787819 */ /* 0x000fce00000006ff */
[----:B------:R-:W-:-:S09]  /*1f70*/  ULEA UR7, UR4, UR7, 0x3 ;  /* 0x0000000704077291 */ /* 0x000fd2000f8e183f */
[----:B------:R1:W2:Y:S01]  /*1f80*/  SYNCS.PHASECHK.TRANS64.TRYWAIT P0, [UR7+0x26810], R120 ;  /* 0x02681078ff0075a7 */ /* 0x0002a20008000147 */
[----:B------:R-:W-:Y:S05]  /*1f90*/  @!P6 BRA `(.L_x_1703) ;  /* 0x000000000004e947 */ /* 0x000fea0003800000 */
[----:B------:R-:W-:Y:S01]  /*1fa0*/  BPT.TRAP 0x1 ;  /* 0x000000040000795c */ /* 0x000fe20000300000 */
.L_x_1703:
[----:B--2---:R-:W-:Y:S05]  /*1fb0*/  @P0 BRA `(.L_x_1704) ;  /* 0x0000000000080947 */ /* 0x004fea0003800000 */
[----:B------:R-:W2:Y:S02]  /*1fc0*/  SYNCS.PHASECHK.TRANS64.TRYWAIT P0, [UR7+0x26810], R120 ;  /* 0x02681078ff0075a7 */ /* 0x000ea40008000147 */
[----:B--2---:R-:W-:Y:S05]  /*1fd0*/  @!P0 BRA `(.L_x_1705) ;  /* 0x0000009c00f88947 */ /* 0x004fea0003800000 */
.L_x_1704:
        /* <DEDUP_REMOVED lines=66> */
.L_x_1706:
[----:B------:R1:W1:Y:S01]  /*2400*/  SYNCS.PHASECHK.TRANS64.TRYWAIT P0, [UR7+0x26830], R120 ;  /* 0x02683078ff0075a7 */ /* 0x0002620008000147 */
[----:B------:R-:W-:Y:S05]  /*2410*/  @!P6 BRA `(.L_x_1707) ;  /* 0x000000000004e947 */ /* 0x000fea0003800000 */
[----:B------:R-:W-:Y:S01]  /*2420*/  BPT.TRAP 0x1 ;  /* 0x000000040000795c */ /* 0x000fe20000300000 */
.L_x_1707:
        /* <DEDUP_REMOVED lines=50> */
.L_x_1708:
        /* <DEDUP_REMOVED lines=598> */
.L_x_1710:
        /* <DEDUP_REMOVED lines=48> */
.L_x_1711:
        /* <DEDUP_REMOVED lines=62> */
.L_x_1693:
        /* <DEDUP_REMOVED lines=150> */
.L_x_1714:
        /* <DEDUP_REMOVED lines=60> */
.L_x_1716:
[----:B------:R-:W-:Y:S05]  /*60b0*/  BSYNC B0 ;  /* 0x0000000000007941 */ /* 0x000fea0003800000 */
.L_x_1715:
        /* <DEDUP_REMOVED lines=22> */
.L_x_1718:
[----:B------:R-:W-:Y:S05]  /*6220*/  BSYNC B0 ;  /* 0x0000000000007941 */ /* 0x000fea0003800000 */
.L_x_1717:
        /* <DEDUP_REMOVED lines=26> */
.L_x_1720:
[----:B------:R-:W-:Y:S05]  /*63d0*/  BSYNC B0 ;  /* 0x0000000000007941 */ /* 0x000fea0003800000 */
.L_x_1719:
        /* <DEDUP_REMOVED lines=23> */
.L_x_1713:
        /* <DEDUP_REMOVED lines=41> */
.L_x_1721:
        /* <DEDUP_REMOVED lines=47> */
.L_x_1723:
[----:B------:R-:W-:Y:S05]  /*6ad0*/  BSYNC B0 ;  /* 0x0000000000007941 */ /* 0x000fea0003800000 */
.L_x_1722:
        /* <DEDUP_REMOVED lines=21> */
.L_x_1725:
[----:B------:R-:W-:Y:S05]  /*6c30*/  BSYNC B0 ;  /* 0x0000000000007941 */ /* 0x000fea0003800000 */
.L_x_1724:
        /* <DEDUP_REMOVED lines=25> */
.L_x_1727:
[----:B------:R-:W-:Y:S05]  /*6dd0*/  BSYNC B0 ;  /* 0x0000000000007941 */ /* 0x000fea0003800000 */
.L_x_1726:
        /* <DEDUP_REMOVED lines=22> */
.L_x_1682:
        /* <DEDUP_REMOVED lines=21> */
.L_x_1729:
        /* <DEDUP_REMOVED lines=13> */
.L_x_1731:
[----:B------:R-:W-:-:S05]  /*7160*/  ULDC UR4, c[0x0][0x8bc] ;  /* 0x00022f0000047ab9 */ /* 0x000fca0000000800 */
.L_x_1730:
        /* <DEDUP_REMOVED lines=26> */
[----:B------:R-:W-:Y:S01]  /*7310*/  ULDC UR10, c[0x0][0x280] ;  /* 0x0000a000000a7ab9 */ /* 0x000fe20000000800 */
[----:B-1----:R-:W-:-:S11]  /*7320*/  USHF.R.S32.HI UR15, URZ, 0x1f, UR7 ;  /* 0x0000001f3f0f7899 */ /* 0x002fd60008011407 */
[----:B--2---:R-:W-:Y:S02]  /*7330*/  @P0 R2UR UR4, R0 ;  /* 0x00000000000402ca */ /* 0x004fe400000e0000 */
[----:B------:R-:W-:-:S04]  /*7340*/  ISETP.NE.U32.AND P0, PT, RZ, UR8, PT ;  /* 0x00000008ff007c0c */ /* 0x000fc8000bf05070 */
        /* <DEDUP_REMOVED lines=14> */
.L_x_1732:
        /* <DEDUP_REMOVED lines=13> */
.L_x_1733:
        /* <DEDUP_REMOVED lines=12> */
.L_x_1734:
[----:B------:R-:W-:Y:S01]  /*75c0*/  UIADD3 UR8, -UR12, UR10, UR6 ;  /* 0x0000000a0c087290 */ /* 0x000fe2000fffe106 */
[----:B------:R-:W-:Y:S01]  /*75d0*/  ISETP.LE.AND P0, PT, RZ, UR22, PT ;  /* 0x00000016ff007c0c */ /* 0x000fe2000bf03270 */
[----:B------:R-:W-:Y:S01]  /*75e0*/  ULDC UR9, c[0x0][0x74c] ;  /* 0x0001d30000097ab9 */ /* 0x000fe20000000800 */
[----:B------:R-:W-:Y:S01]  /*75f0*/  ULDC UR20, c[0x0][0x288] ;  /* 0x0000a20000147ab9 */ /* 0x000fe20000000800 */
[----:B------:R-:W-:Y:S02]  /*7600*/  UIADD3 UR9, UR8, -UR9, URZ ;  /* 0x8000000908097290 */ /* 0x000fe4000fffe03f */
[----:B------:R-:W-:Y:S02]  /*7610*/  UIADD3 UR8, UR10, 0x3f, URZ ;  /* 0x0000003f0a087890 */ /* 0x000fe4000fffe03f */
[----:B------:R-:W-:Y:S02]  /*7620*/  USHF.R.S32.HI UR11, URZ, 0x1f, UR9 ;  /* 0x0000001f3f0b7899 */ /* 0x000fe40008011409 */
[----:B------:R-:W-:-:S02]  /*7630*/  USHF.R.S32.HI UR14, URZ, 0x1f, UR13 ;  /* 0x0000001f3f0e7899 */ /* 0x000fc4000801140d */
[----:B------:R-:W-:Y:S02]  /*7640*/  ULEA.HI UR11, UR11, UR9, URZ, 0x6 ;  /* 0x000000090b0b7291 */ /* 0x000fe4000f8f303f */
[----:B------:R-:W-:Y:S02]  /*7650*/  USHF.R.S32.HI UR9, URZ, 0x1f, UR8 ;  /* 0x0000001f3f097899 */ /* 0x000fe40008011408 */
[----:B------:R-:W-:Y:S02]  /*7660*/  USHF.R.S32.HI UR11, URZ, 0x6, UR11 ;  /* 0x000000063f0b7899 */ /* 0x000fe4000801140b */
[----:B------:R-:W-:Y:S02]  /*7670*/  ULEA.HI UR8, UR9, UR8, URZ, 0x6 ;  /* 0x0000000809087291 */ /* 0x000fe4000f8f303f */
[----:B------:R-:W-:Y:S02]  /*7680*/  UISETP.LT.AND UP1, UPT, URZ, UR11, UPT ;  /* 0x0000000b3f00728c */ /* 0x000fe4000bf21270 */
[----:B------:R-:W-:-:S02]  /*7690*/  USHF.R.S32.HI UR8, URZ, 0x6, UR8 ;  /* 0x000000063f087899 */ /* 0x000fc40008011408 */
[----:B------:R-:W-:Y:S02]  /*76a0*/  USEL UR16, UR13, URZ, !UP0 ;  /* 0x0000003f0d107287 */ /* 0x000fe4000c000000 */
[----:B------:R-:W-:Y:S02]  /*76b0*/  USEL UR9, URZ, UR11, !UP1 ;  /* 0x0000000b3f097287 */ /* 0x000fe4000c800000 */
[----:B------:R-:W-:Y:S01]  /*76c0*/  UIMAD UR13, UR13, UR20, URZ ;  /* 0x000000140d0d72a4 */ /* 0x000fe2000f8e023f */
[----:B------:R-:W-:Y:S01]  /*76d0*/  UMOV UR11, UR8 ;  /* 0x00000008000b7c82 */ /* 0x000fe20008000000 */
[----:B------:R-:W-:Y:S10]  /*76e0*/  @!P0 BRA `(.L_x_1735) ;  /* 0x0000000000208947 */ /* 0x000ff40003800000 */
[----:B------:R-:W-:-:S03]  /*76f0*/  UIADD3 UR6, UR6, 0xbf, UR10 ;  /* 0x000000bf06067890 */ /* 0x000fc6000fffe00a */
[----:B------:R-:W-:Y:S02]  /*7700*/  ULDC UR10, c[0x0][0x748] ;  /* 0x0001d200000a7ab9 */ /* 0x000fe40000000800 */
[----:B------:R-:W-:-:S04]  /*7710*/  UIADD3 UR6, UR6, UR10, -UR12 ;  /* 0x0000000a06067290 */ /* 0x000fc8000fffe80c */
[----:B------:R-:W-:-:S04]  /*7720*/  USHF.R.S32.HI UR10, URZ, 0x1f, UR6 ;  /* 0x0000001f3f0a7899 */ /* 0x000fc80008011406 */
[----:B------:R-:W-:-:S04]  /*7730*/  ULEA.HI UR10, UR10, UR6, URZ, 0x6 ;  /* 0x000000060a0a7291 */ /* 0x000fc8000f8f303f */
[----:B------:R-:W-:-:S04]  /*7740*/  USHF.R.S32.HI UR10, URZ, 0x6, UR10 ;  /* 0x000000063f0a7899 */ /* 0x000fc8000801140a */
[----:B------:R-:W-:-:S04]  /*7750*/  UISETP.LT.AND UP1, UPT, UR8, UR10, UPT ;  /* 0x0000000a0800728c */ /* 0x000fc8000bf21270 */
[----:B------:R-:W-:-:S12]  /*7760*/  USEL UR11, UR8, UR10, UP1 ;  /* 0x0000000a080b7287 */ /* 0x000fd80008800000 */
.L_x_1735:
[----:B------:R-:W-:Y:S02]  /*7770*/  UISETP.GT.AND UP1, UPT, UR11, UR9, UPT ;  /* 0x000000090b00728c */ /* 0x000fe4000bf24270 */
[----:B------:R-:W-:Y:S02]  /*7780*/  USEL UR21, UR14, URZ, !UP0 ;  /* 0x0000003f0e157287 */ /* 0x000fe4000c000000 */
[----:B------:R-:W-:Y:S02]  /*7790*/  UIADD3 UR23, UP0, UR13, UR7, URZ ;  /* 0x000000070d177290 */ /* 0x000fe4000ff1e03f */
[----:B------:R-:W-:Y:S02]  /*77a0*/  PLOP3.LUT P1, PT, PT, PT, UP1, 0x80, 0x0 ;  /* 0x000000000000781c */ /* 0x000fe40003f2f018 */
[----:B------:R-:W-:Y:S01]  /*77b0*/  ELECT P0, URZ, PT ;  /* 0x00000000003f782f */ /* 0x000fe20003800000 */
[----:B------:R-:W-:-:S10]  /*77c0*/  ULEA.HI.X.SX32 UR10, UR13, UR15, 0x1, UP0 ;  /* 0x0000000f0d0a7291 */ /* 0x000fd400080f0e3f */
[----:B------:R-:W-:Y:S05]  /*77d0*/  @!P1 BRA `(.L_x_1736) ;  /* 0x0000001000909947 */ /* 0x000fea0003800000 */
[----:B------:R-:W-:Y:S01]  /*77e0*/  ULDC.64 UR18, c[0x0][0x2d8] ;  /* 0x0000b60000127ab9 */ /* 0x000fe20000000a00 */
[----:B------:R-:W1:Y:S01]  /*77f0*/  S2R R0, SR_TID.X ;  /* 0x0000000000007919 */ /* 0x000e620000002100 */
[----:B------:R-:W-:Y:S02]  /*7800*/  UIMAD UR6, UR15, UR18, URZ ;  /* 0x000000120f0672a4 */ /* 0x000fe4000f8e023f */
[----:B------:R-:W-:Y:S02]  /*7810*/  UIMAD.WIDE.U32 UR12, UR7, UR18, URZ ;  /* 0x00000012070c72a5 */ /* 0x000fe4000f8e003f */
[----:B------:R-:W-:Y:S02]  /*7820*/  UIMAD UR19, UR7, UR19, UR6 ;  /* 0x00000013071372a4 */ /* 0x000fe4000f8e0206 */
[----:B------:R-:W-:Y:S02]  /*7830*/  UIADD3 UR7, -UR9, UR11, URZ ;  /* 0x0000000b09077290 */ /* 0x000fe4000fffe13f */
[----:B------:R-:W-:-:S02]  /*7840*/  UIADD3 UR6, UP0, UR4, UR12, URZ ;  /* 0x0000000c04067290 */ /* 0x000fc4000ff1e03f */
[----:B------:R-:W-:Y:S02]  /*7850*/  UIADD3 UR19, UR13, UR19, URZ ;  /* 0x000000130d137290 */ /* 0x000fe4000fffe03f */
[----:B------:R-:W-:Y:S02]  /*7860*/  ULOP3.LUT UR17, UR7, 0x1, URZ, 0xc0, !UPT ;  /* 0x0000000107117892 */ /* 0x000fe4000f8ec03f */
[----:B------:R-:W-:Y:S02]  /*7870*/  UIADD3.X UR7, UR5, UR19, URZ, UP0, !UPT ;  /* 0x0000001305077290 */ /* 0x000fe400087fe43f */
[----:B------:R-:W-:Y:S01]  /*7880*/  UISETP.NE.U32.AND UP0, UPT, UR17, 0x1, UPT ;  /* 0x000000011100788c */ /* 0x000fe2000bf05070 */
[----:B------:R-:W-:Y:S02]  /*7890*/  ULDC.64 UR14, c[0x0][0x2e0] ;  /* 0x0000b800000e7ab9 */ /* 0x000fe40000000a00 */
[----:B------:R-:W-:-:S03]  /*78a0*/  UIMAD UR18, UR21, UR14, URZ ;  /* 0x0000000e151272a4 */ /* 0x000fc6000f8e023f */
[----:B------:R-:W-:Y:S01]  /*78b0*/  PLOP3.LUT P1, PT, PT, PT, UP0, 0x80, 0x0 ;  /* 0x000000000000781c */ /* 0x000fe20003f2f008 */
[----:B------:R-:W-:Y:S02]  /*78c0*/  UIMAD.WIDE.U32 UR6, UR16, UR14, UR6 ;  /* 0x0000000e100672a5 */ /* 0x000fe4000f8e0006 */
[----:B------:R-:W-:Y:S01]  /*78d0*/  UIMAD UR18, UR16, UR15, UR18 ;  /* 0x0000000f101272a4 */ /* 0x000fe2000f8e0212 */
[----:B------:R-:W-:Y:S02]  /*78e0*/  ULDC UR21, c[0x0][0x760] ;  /* 0x0001d80000157ab9 */ /* 0x000fe40000000800 */
[----:B------:R-:W-:Y:S02]  /*78f0*/  UIMAD UR15, UR20, UR21, URZ ;  /* 0x00000015140f72a4 */ /* 0x000fe4000f8e023f */
[----:B------:R-:W-:Y:S01]  /*7900*/  UIADD3 UR24, UR7, UR18, URZ ;  /* 0x0000001207187290 */ /* 0x000fe2000fffe03f */
[----:B-1----:R-:W-:-:S04]  /*7910*/  LOP3.LUT R9, R0, 0x1f, RZ, 0xc0, !PT ;  /* 0x0000001f00097812 */ /* 0x002fc800078ec0ff */
[----:B------:R-:W-:Y:S07]  /*7920*/  @P1 BRA `(.L_x_1737) ;  /* 0x00000004006c1947 */ /* 0x000fee0003800000 */
        /* <DEDUP_REMOVED lines=11> */
.L_x_1740:
[----:B------:R-:W2:Y:S04]  /*79e0*/  LDG.E.STRONG.GPU R0, desc[UR46][R2.64] ;  /* 0x0000002e02007981 */ /* 0x000ea8000c1ef900 */
[----:B--2---:R-:W-:Y:S01]  /*79f0*/  CCTL.IVALL ;  /* 0x00000000ff00798f */ /* 0x004fe20002000000 */
[----:B------:R-:W-:Y:S05]  /*7a00*/  YIELD ;  /* 0x0000000000007946 */ /* 0x000fea0003800000 */
[----:B------:R-:W-:-:S13]  /*7a10*/  ISETP.NE.AND P1, PT, R0, UR22, PT ;  /* 0x0000001600007c0c */ /* 0x000fda000bf25270 */
[----:B------:R-:W-:Y:S05]  /*7a20*/  @P1 BRA `(.L_x_1740) ;  /* 0xfffffffc00ec1947 */ /* 0x000fea000383ffff */
.L_x_1739:
[----:B------:R-:W-:Y:S05]  /*7a30*/  BSYNC B0 ;  /* 0x0000000000007941 */ /* 0x000fea0003800000 */
.L_x_1738:
[----:B------:R-:W-:-:S03]  /*7a40*/  UMOV UR17, 0xffffffff ;  /* 0xffffffff00117882 */ /* 0x000fc60000000000 */
[----:B------:R-:W-:Y:S05]  /*7a50*/  BRA.DIV UR17, `(.L_x_1741) ;  /* 0x0000004611887947 */ /* 0x000fea000b800000 */
[----:B------:R-:W-:Y:S01]  /*7a60*/  NOP ;  /* 0x0000000000007918 */ /* 0x000fe20000000000 */
.L_x_1824:
        /* <DEDUP_REMOVED lines=22> */
.L_x_1743:
[----:B------:R-:W-:Y:S05]  /*7bd0*/  BSYNC B0 ;  /* 0x0000000000007941 */ /* 0x000fea0003800000 */
.L_x_1742:
        /* <DEDUP_REMOVED lines=20> */
.L_x_1745:
[----:B------:R-:W-:Y:S05]  /*7d20*/  BSYNC B0 ;  /* 0x0000000000007941 */ /* 0x000fea0003800000 */
.L_x_1744:
[----:B------:R-:W-:Y:S06]  /*7d30*/  BAR.ARV 0xa, 0xa0 ;  /* 0x0282800000007b1d */ /* 0x000fec0000002000 */
[----:B------:R-:W-:Y:S04]  /*7d40*/  BSSY B0, `(.L_x_1746) ;  /* 0x0000003000007945 */ /* 0x000fe80003800000 */
[----:B------:R-:W-:Y:S05]  /*7d50*/  @!P0 BRA `(.L_x_1747) ;  /* 0x0000000000048947 */ /* 0x000fea0003800000 */
[----:B------:R-:W-:-:S04]  /*7d60*/  DEPBAR.LE SB0, 0x0 ;  /* 0x000080000000791a */ /* 0x000fc80000000000 */
.L_x_1747:
[----:B------:R-:W-:Y:S05]  /*7d70*/  BSYNC B0 ;  /* 0x0000000000007941 */ /* 0x000fea0003800000 */
.L_x_1746:
        /* <DEDUP_REMOVED lines=19> */
.L_x_1749:
[----:B------:R-:W-:Y:S05]  /*7eb0*/  BSYNC B0 ;  /* 0x0000000000007941 */ /* 0x000fea0003800000 */
.L_x_1748:
[----:B------:R-:W-:Y:S01]  /*7ec0*/  UIADD3 UR17, UR9, 0x1, URZ ;  /* 0x0000000109117890 */ /* 0x000fe2000fffe03f */
[----:B------:R-:W-:Y:S11]  /*7ed0*/  BRA `(.L_x_1750) ;  /* 0x0000000000047947 */ /* 0x000ff60003800000 */
.L_x_1737:
[----:B------:R-:W-:-:S05]  /*7ee0*/  UMOV UR17, UR9 ;  /* 0x0000000900117c82 */ /* 0x000fca0008000000 */
.L_x_1750:
[----:B------:R-:W-:-:S04]  /*7ef0*/  UIADD3 UR9, UR9, 0x1, URZ ;  /* 0x0000000109097890 */ /* 0x000fc8000fffe03f */
[----:B------:R-:W-:-:S03]  /*7f00*/  UISETP.NE.AND UP0, UPT, UR11, UR9, UPT ;  /* 0x000000090b00728c */ /* 0x000fc6000bf05270 */
[----:B------:R-:W-:-:S03]  /*7f10*/  UMOV UR9, UR17 ;  /* 0x0000001100097c82 */ /* 0x000fc60008000000 */
[----:B------:R-:W-:-:S13]  /*7f20*/  PLOP3.LUT P1, PT, PT, PT, UP0, 0x80, 0x0 ;  /* 0x000000000000781c */ /* 0x000fda0003f2f008 */
[----:B------:R-:W-:Y:S05]  /*7f30*/  @!P1 BRA `(.L_x_1736) ;  /* 0x0000000800b89947 */ /* 0x000fea0003800000 */
[----:B------:R-:W-:Y:S01]  /*7f40*/  UMOV UR13, UR19 ;  /* 0x00000013000d7c82 */ /* 0x000fe20008000000 */
[----:B------:R-:W-:Y:S01]  /*7f50*/  ULDC.64 UR20, c[0x0][0x2c0] ;  /* 0x0000b00000147ab9 */ /* 0x000fe20000000a00 */
[----:B------:R-:W-:Y:S01]  /*7f60*/  UIMAD.WIDE.U32 UR12, UR16, UR14, UR12 ;  /* 0x0000000e100c72a5 */ /* 0x000fe2000f8e000c */
[----:B------:R-:W-:-:S03]  /*7f70*/  UMOV UR9, UR17 ;  /* 0x0000001100097c82 */ /* 0x000fc60008000000 */
[----:B------:R-:W-:-:S04]  /*7f80*/  UIADD3 UR4, UP0, UR4, UR12, URZ ;  /* 0x0000000c04047290 */ /* 0x000fc8000ff1e03f */
[----:B------:R-:W-:Y:S02]  /*7f90*/  UIADD3.X UR5, UR5, UR18, UR13, UP0, !UPT ;  /* 0x0000001205057290 */ /* 0x000fe400087fe40d */
[----:B------:R-:W-:-:S04]  /*7fa0*/  ULEA UR14, UP0, UR4, UR20, 0x2 ;  /* 0x00000014040e7291 */ /* 0x000fc8000f80103f */
[----:B------:R-:W-:Y:S02]  /*7fb0*/  ULEA.HI.X UR5, UR4, UR21, UR5, 0x2, UP0 ;  /* 0x0000001504057291 */ /* 0x000fe400080f1405 */
[----:B------:R-:W-:Y:S01]  /*7fc0*/  UIADD3 UR14, UP0, UR14, 0x3000, URZ ;  /* 0x000030000e0e7890 */ /* 0x000fe2000ff1e03f */
[----:B------:R-:W-:-:S03]  /*7fd0*/  UMOV UR4, URZ ;  /* 0x0000003f00047c82 */ /* 0x000fc60008000000 */
[----:B------:R-:W-:-:S12]  /*7fe0*/  UIADD3.X UR5, URZ, UR5, URZ, UP0, !UPT ;  /* 0x000000053f057290 */ /* 0x000fd800087fe43f */
.L_x_1775:
        /* <DEDUP_REMOVED lines=11> */
.L_x_1753:
[----:B------:R-:W2:Y:S04]  /*80a0*/  LDG.E.STRONG.GPU R0, desc[UR46][R2.64] ;  /* 0x0000002e02007981 */ /* 0x000ea8000c1ef900 */
[----:B--2---:R-:W-:Y:S01]  /*80b0*/  CCTL.IVALL ;  /* 0x00000000ff00798f */ /* 0x004fe20002000000 */
[----:B------:R-:W-:Y:S05]  /*80c0*/  YIELD ;  /* 0x0000000000007946 */ /* 0x000fea0003800000 */
[----:B------:R-:W-:-:S13]  /*80d0*/  ISETP.NE.AND P1, PT, R0, UR22, PT ;  /* 0x0000001600007c0c */ /* 0x000fda000bf25270 */
[----:B------:R-:W-:Y:S05]  /*80e0*/  @P1 BRA `(.L_x_1753) ;  /* 0xfffffffc00ec1947 */ /* 0x000fea000383ffff */
.L_x_1752:
[----:B------:R-:W-:Y:S05]  /*80f0*/  BSYNC B0 ;  /* 0x0000000000007941 */ /* 0x000fea0003800000 */
.L_x_1751:
[----:B------:R-:W-:-:S03]  /*8100*/  UMOV UR16, 0xffffffff ;  /* 0xffffffff00107882 */ /* 0x000fc60000000000 */
[----:B------:R-:W-:Y:S05]  /*8110*/  BRA.DIV UR16, `(.L_x_1754) ;  /* 0x0000003e10f47947 */ /* 0x000fea000b800000 */
[----:B------:R-:W-:Y:S01]  /*8120*/  NOP ;  /* 0x0000000000007918 */ /* 0x000fe20000000000 */
.L_x_1827:
        /* <DEDUP_REMOVED lines=9> */
[----:B------:R-:W-:-:S03]  /*81c0*/  UMOV UR27, 0x14f00000 ;  /* 0x14f00000001b7882 */ /* 0x000fc60000000000 */
[----:B------:R-:W-:Y:S02]  /*81d0*/  ULEA.HI.X.SX32 UR16, UR16, UR24, 0x1, UP0 ;  /* 0x0000001810107291 */ /* 0x000fe400080f0e3f */
[----:B------:R-:W-:-:S04]  /*81e0*/  ULEA UR18, UP0, UR26, UR18, 0x2 ;  /* 0x000000121a127291 */ /* 0x000fc8000f80103f */
[----:B------:R-:W-:-:S03]  /*81f0*/  ULEA.HI.X UR19, UR26, UR19, UR16, 0x2, UP0 ;  /* 0x000000131a137291 */ /* 0x000fc600080f1410 */
[----:B------:R-:W-:Y:S01]  /*8200*/  UMOV UR16, 0x300 ;  /* 0x0000030000107882 */ /* 0x000fe20000000000 */
[----:B------:R-:W-:Y:S01]  /*8210*/  UMOV UR26, 0x0 ;  /* 0x00000000001a7882 */ /* 0x000fe20000000000 */
[----:B-1----:R-:W-:-:S04]  /*8220*/  ULEA UR21, UR25, UR21, 0x18 ;  /* 0x0000001519157291 */ /* 0x002fc8000f8ec03f */
[----:B------:R-:W-:-:S09]  /*8230*/  UIADD3 UR21, UR21, 0xc000, URZ ;  /* 0x0000c00015157890 */ /* 0x000fd2000fffe03f */
[----:B------:R1:W-:Y:S02]  /*8240*/  UBLKRED.G.S.ADD.F32.RN [UR18], [UR21], UR16, desc[UR26] ;  /* 0x00001a12150073bb */ /* 0x0003e400080a1410 */
[----:B-1----:R0:W-:Y:S02]  /*8250*/  UTMACMDFLUSH ;  /* 0x00000000000079b7 */ /* 0x0021e40000000000 */
.L_x_1756:
[----:B------:R-:W-:Y:S05]  /*8260*/  BSYNC B0 ;  /* 0x0000000000007941 */ /* 0x000fea0003800000 */
.L_x_1755:
[----:B------:R-:W-:Y:S01]  /*8270*/  UIMAD UR16, UR17, 0x1800, UR4 ;  /* 0x00001800111078a4 */ /* 0x000fe2000f8e0204 */
[----:B------:R-:W-:Y:S06]  /*8280*/  BAR.SYNC.DEFER_BLOCKING 0xe, 0xa0 ;  /* 0x0382800000007b1d */ /* 0x000fec0000010000 */
[----:B------:R-:W-:Y:S01]  /*8290*/  UMOV UR18, UR14 ;  /* 0x0000000e00127c82 */ /* 0x000fe20008000000 */
[----:B------:R-:W-:Y:S01]  /*82a0*/  UMOV UR19, UR5 ;  /* 0x0000000500137c82 */ /* 0x000fe20008000000 */
[----:B------:R-:W-:Y:S01]  /*82b0*/  BSSY B0, `(.L_x_1757) ;  /* 0x000000d000007945 */ /* 0x000fe20003800000 */
[----:B------:R-:W-:-:S03]  /*82c0*/  UIMAD.WIDE UR18, UR16, 0x4, UR18 ;  /* 0x00000004101278a5 */ /* 0x000fc6000f8e0212 */
[----:B------:R-:W-:Y:S09]  /*82d0*/  @!P0 BRA `(.L_x_1758) ;  /* 0x0000000000288947 */ /* 0x000ff20003800000 */
        /* <DEDUP_REMOVED lines=10> */
.L_x_1758:
[----:B------:R-:W-:Y:S05]  /*8380*/  BSYNC B0 ;  /* 0x0000000000007941 */ /* 0x000fea0003800000 */
.L_x_1757:
[----:B------:R-:W-:Y:S06]  /*8390*/  BAR.ARV 0xa, 0xa0 ;  /* 0x0282800000007b1d */ /* 0x000fec0000002000 */
[----:B------:R-:W-:Y:S04]  /*83a0*/  BSSY B0, `(.L_x_1759) ;  /* 0x0000003000007945 */ /* 0x000fe80003800000 */
[----:B------:R-:W-:Y:S05]  /*83b0*/  @!P0 BRA `(.L_x_1760) ;  /* 0x0000000000048947 */ /* 0x000fea0003800000 */
[----:B------:R-:W-:-:S04]  /*83c0*/  DEPBAR.LE SB0, 0x0 ;  /* 0x000080000000791a */ /* 0x000fc80000000000 */
.L_x_1760:
[----:B------:R-:W-:Y:S05]  /*83d0*/  BSYNC B0 ;  /* 0x0000000000007941 */ /* 0x000fea0003800000 */
.L_x_1759:
        /* <DEDUP_REMOVED lines=19> */
.L_x_1762:
[----:B------:R-:W-:Y:S05]  /*8510*/  BSYNC B0 ;  /* 0x0000000000007941 */ /* 0x000fea0003800000 */
.L_x_1761:
        /* <DEDUP_REMOVED lines=9> */
.L_x_1765:
[----:B------:R-:W2:Y:S04]  /*85b0*/  LDG.E.STRONG.GPU R0, desc[UR46][R2.64] ;  /* 0x0000002e02007981 */ /* 0x000ea8000c1ef900 */
[----:B--2---:R-:W-:Y:S01]  /*85c0*/  CCTL.IVALL ;  /* 0x00000000ff00798f */ /* 0x004fe20002000000 */
[----:B------:R-:W-:Y:S05]  /*85d0*/  YIELD ;  /* 0x0000000000007946 */ /* 0x000fea0003800000 */
[----:B------:R-:W-:-:S13]  /*85e0*/  ISETP.NE.AND P1, PT, R0, UR22, PT ;  /* 0x0000001600007c0c */ /* 0x000fda000bf25270 */
[----:B------:R-:W-:Y:S05]  /*85f0*/  @P1 BRA `(.L_x_1765) ;  /* 0xfffffffc00ec1947 */ /* 0x000fea000383ffff */
.L_x_1764:
[----:B------:R-:W-:Y:S05]  /*8600*/  BSYNC B0 ;  /* 0x0000000000007941 */ /* 0x000fea0003800000 */
.L_x_1763:
[----:B------:R-:W-:-:S03]  /*8610*/  UMOV UR12, 0xffffffff ;  /* 0xffffffff000c7882 */ /* 0x000fc60000000000 */
[----:B------:R-:W-:Y:S05]  /*8620*/  BRA.DIV UR12, `(.L_x_1766) ;  /* 0x0000003a0ccc7947 */ /* 0x000fea000b800000 */
[----:B------:R-:W-:Y:S01]  /*8630*/  NOP ;  /* 0x0000000000007918 */ /* 0x000fe20000000000 */
.L_x_1830:
        /* <DEDUP_REMOVED lines=15> */
.L_x_1768:
[----:B------:R-:W-:Y:S05]  /*8730*/  BSYNC B0 ;  /* 0x0000000000007941 */ /* 0x000fea0003800000 */
.L_x_1767:
        /* <DEDUP_REMOVED lines=15> */
.L_x_1770:
[----:B------:R-:W-:Y:S05]  /*8830*/  BSYNC B0 ;  /* 0x0000000000007941 */ /* 0x000fea0003800000 */
.L_x_1769:
[----:B------:R-:W-:Y:S06]  /*8840*/  BAR.ARV 0xa, 0xa0 ;  /* 0x0282800000007b1d */ /* 0x000fec0000002000 */
[----:B------:R-:W-:Y:S04]  /*8850*/  BSSY B0, `(.L_x_1771) ;  /* 0x0000003000007945 */ /* 0x000fe80003800000 */
[----:B------:R-:W-:Y:S05]  /*8860*/  @!P0 BRA `(.L_x_1772) ;  /* 0x0000000000048947 */ /* 0x000fea0003800000 */
[----:B------:R-:W-:-:S04]  /*8870*/  DEPBAR.LE SB0, 0x0 ;  /* 0x000080000000791a */ /* 0x000fc80000000000 */
.L_x_1772:
[----:B------:R-:W-:Y:S05]  /*8880*/  BSYNC B0 ;  /* 0x0000000000007941 */ /* 0x000fea0003800000 */
.L_x_1771:
        /* <DEDUP_REMOVED lines=19> */
.L_x_1774:
[----:B------:R-:W-:Y:S05]  /*89c0*/  BSYNC B0 ;  /* 0x0000000000007941 */ /* 0x000fea0003800000 */
.L_x_1773:
[----:B------:R-:W-:Y:S02]  /*89d0*/  UIADD3 UR9, UR9, 0x2, URZ ;  /* 0x0000000209097890 */ /* 0x000fe4000fffe03f */
[----:B------:R-:W-:Y:S02]  /*89e0*/  UIADD3 UR4, UR4, 0x3000, URZ ;  /* 0x0000300004047890 */ /* 0x000fe4000fffe03f */
[----:B------:R-:W-:-:S06]  /*89f0*/  UISETP.GE.AND UP0, UPT, UR9, UR11, UPT ;  /* 0x0000000b0900728c */ /* 0x000fcc000bf06270 */
[----:B------:R-:W-:-:S13]  /*8a00*/  PLOP3.LUT P1, PT, PT, PT, UP0, 0x80, 0x0 ;  /* 0x000000000000781c */ /* 0x000fda0003f2f008 */
[----:B------:R-:W-:Y:S05]  /*8a10*/  @!P1 BRA `(.L_x_1775) ;  /* 0xfffffff400749947 */ /* 0x000fea000383ffff */
.L_x_1736:
        /* <DEDUP_REMOVED lines=41> */
.L_x_1778:
[----:B------:R-:W-:Y:S05]  /*8cb0*/  BSYNC B0 ;  /* 0x0000000000007941 */ /* 0x000fea0003800000 */
.L_x_1777:
[----:B------:R-:W-:Y:S05]  /*8cc0*/  BRA `(.L_x_1779) ;  /* 0x0000000000047947 */ /* 0x000fea0003800000 */
.L_x_1776:
[----:B------:R-:W-:-:S05]  /*8cd0*/  UMOV UR4, UR9 ;  /* 0x0000000900047c82 */ /* 0x000fca0008000000 */
.L_x_1779:
        /* <DEDUP_REMOVED lines=11> */
.L_x_1784:
        /* <DEDUP_REMOVED lines=24> */
.L_x_1781:
[----:B------:R-:W-:Y:S05]  /*8f10*/  BSYNC B0 ;  /* 0x0000000000007941 */ /* 0x000fea0003800000 */
.L_x_1780:
        /* <DEDUP_REMOVED lines=24> */
.L_x_1783:
[----:B------:R-:W-:Y:S05]  /*90a0*/  BSYNC B0 ;  /* 0x0000000000007941 */ /* 0x000fea0003800000 */
.L_x_1782:
[----:B------:R-:W-:Y:S02]  /*90b0*/  UIADD3 UR7, UR7, 0x2, URZ ;  /* 0x0000000207077890 */ /* 0x000fe4000fffe03f */
[----:B------:R-:W-:Y:S02]  /*90c0*/  ULEA UR5, UR19, UR5, 0x1 ;  /* 0x0000000513057291 */ /* 0x000fe4000f8e083f */
[----:B------:R-:W-:Y:S02]  /*90d0*/  ULEA UR6, UR19, UR6, 0x1 ;  /* 0x0000000613067291 */ /* 0x000fe4000f8e083f */
[----:B------:R-:W-:-:S13]  /*90e0*/  ISETP.NE.AND P0, PT, RZ, UR7, PT ;  /* 0x00000007ff007c0c */ /* 0x000fda000bf05270 */
[----:B------:R-:W-:Y:S05]  /*90f0*/  @!P0 BRA `(.L_x_1687) ;  /* 0x0000002c00748947 */ /* 0x000fea0003800000 */
[----:B------:R-:W-:Y:S05]  /*9100*/  BRA `(.L_x_1784) ;  /* 0xfffffffc00207947 */ /* 0x000fea000383ffff */
.L_x_1728:
        /* <DEDUP_REMOVED lines=14> */
.L_x_1785:
        /* <DEDUP_REMOVED lines=14> */
.L_x_1787:
[----:B------:R-:W-:-:S05]  /*92d0*/  ULDC UR4, c[0x0][0x8bc] ;  /* 0x00022f0000047ab9 */ /* 0x000fca0000000800 */
.L_x_1786:
        /* <DEDUP_REMOVED lines=59> */
.L_x_1789:
        /* <DEDUP_REMOVED lines=13> */
.L_x_1790:
        /* <DEDUP_REMOVED lines=8> */
.L_x_1791:
        /* <DEDUP_REMOVED lines=21> */
.L_x_1792:
        /* <DEDUP_REMOVED lines=50> */
.L_x_1831:
        /* <DEDUP_REMOVED lines=15> */
.L_x_1795:
        /* <DEDUP_REMOVED lines=127> */
.L_x_1806:
[----:B-123--:R-:W-:-:S04]  /*a530*/  SHF.L.U32 R18, R10, 0x1f, RZ ;  /* 0x0000001f0a127819 */ /* 0x00efc800000006ff */
[----:B------:R-:W2:Y:S02]  /*a540*/  SYNCS.PHASECHK.TRANS64.TRYWAIT P1, [R15+URZ+0x26840], R18 ;  /* 0x026840120f0075a7 */ /* 0x000ea4000802017f */
[----:B--2---:R-:W-:Y:S05]  /*a550*/  @!P1 BRA `(.L_x_1798) ;  /* 0x0000001c00309947 */ /* 0x004fea0003800000 */
.L_x_1832:
        /* <DEDUP_REMOVED lines=8> */
.L_x_1799:
        /* <DEDUP_REMOVED lines=44> */
.L_x_1833:
        /* <DEDUP_REMOVED lines=8> */
.L_x_1801:
        /* <DEDUP_REMOVED lines=44> */
.L_x_1834:
        /* <DEDUP_REMOVED lines=8> */
.L_x_1803:
        /* <DEDUP_REMOVED lines=38> */
.L_x_1836:
        /* <DEDUP_REMOVED lines=8> */
.L_x_1805:
        /* <DEDUP_REMOVED lines=44> */
.L_x_1797:
[----:B------:R-:W4:Y:S02]  /*b200*/  LDL.LU R4, [R1+0x8] ;  /* 0x0000080001047983 */ /* 0x000f240000300800 */
[----:B----4-:R-:W-:Y:S02]  /*b210*/  ISETP.NE.AND P1, PT, R4, RZ, PT ;  /* 0x000000ff0400720c */ /* 0x010fe40003f25270 */
[----:B------:R4:W5:Y:S11]  /*b220*/  LDL R4, [R1+0x4] ;  /* 0x0000040001047983 */ /* 0x0009760000100800 */
[----:B----4-:R-:W-:Y:S05]  /*b230*/  @!P1 BRA `(.L_x_1796) ;  /* 0x0000000400949947 */ /* 0x010fea0003800000 */
[----:B------:R-:W-:-:S04]  /*b240*/  SHF.L.U32 R12, R10, 0x1f, RZ ;  /* 0x0000001f0a0c7819 */ /* 0x000fc800000006ff */
[----:B------:R-:W4:Y:S02]  /*b250*/  SYNCS.PHASECHK.TRANS64.TRYWAIT P1, [R15+URZ+0x26840], R12 ;  /* 0x0268400c0f0075a7 */ /* 0x000f24000802017f */
[----:B----4-:R-:W-:Y:S05]  /*b260*/  @!P1 BRA `(.L_x_1807) ;  /* 0x0000001000409947 */ /* 0x010fea0003800000 */
.L_x_1837:
        /* <DEDUP_REMOVED lines=8> */
.L_x_1808:
        /* <DEDUP_REMOVED lines=41> */
.L_x_1838:
        /* <DEDUP_REMOVED lines=8> */
.L_x_1810:
        /* <DEDUP_REMOVED lines=41> */
.L_x_1796:
[----:B------:R-:W1:Y:S01]  /*b890*/  S2R R0, SR_TID.X ;  /* 0x0000000000007919 */ /* 0x000e620000002100 */
[----:B------:R-:W-:Y:S01]  /*b8a0*/  IMAD R3, R16, 0x8, R15 ;  /* 0x0000000810037824 */ /* 0x000fe200078e020f */
[----:B-1----:R-:W-:Y:S02]  /*b8b0*/  LOP3.LUT R2, R0, 0x7f, RZ, 0xc0, !PT ;  /* 0x0000007f00027812 */ /* 0x002fe400078ec0ff */
[----:B------:R-:W-:Y:S02]  /*b8c0*/  SHF.L.U32 R0, R10, 0x1f, RZ ;  /* 0x0000001f0a007819 */ /* 0x000fe400000006ff */
[----:B------:R-:W-:Y:S02]  /*b8d0*/  ISETP.NE.AND P1, PT, R2, RZ, PT ;  /* 0x000000ff0200720c */ /* 0x000fe40003f25270 */
[----:B------:R-:W1:Y:S02]  /*b8e0*/  SYNCS.PHASECHK.TRANS64.TRYWAIT P0, [R3+URZ+0x26840], R0 ;  /* 0x02684000030075a7 */ /* 0x000e64000800017f */
[----:B-1----:R-:W-:Y:S09]  /*b8f0*/  @!P0 BRA `(.L_x_1811) ;  /* 0x0000000800c48947 */ /* 0x002ff20003800000 */
.L_x_1839:
[----:B------:R-:W-:Y:S05]  /*b900*/  @P1 BRA `(.L_x_1812) ;  /* 0x0000000000181947 */ /* 0x000fea0003800000 */
[----:B------:R-:W1:Y:S01]  /*b910*/  S2R R2, SR_TID.X ;  /* 0x0000000000027919 */ /* 0x000e620000002100 */
[----:B------:R-:W-:-:S04]  /*b920*/  IMAD.MOV.U32 R0, RZ, RZ, 0x3100 ;  /* 0x00003100ff007424 */ /* 0x000fc800078e00ff */
[----:B------:R1:W-:Y:S02]  /*b930*/  SYNCS.ARRIVE.TRANS64 RZ, [R3+URZ+0x26830], R0 ;  /* 0x0268300003ff79a7 */ /* 0x0003e4000800003f */
[----:B-1----:R-:W-:-:S13]  /*b940*/  LOP3.LUT P0, RZ, R2, 0x1f, RZ, 0xc0, !PT ;  /* 0x0000001f02ff7812 */ /* 0x002fda000780c0ff */
[----:B------:R-:W-:Y:S05]  /*b950*/  @!P0 BRA `(.L_x_1812) ;  /* 0x0000000000048947 */ /* 0x000fea0003800000 */
[----:B------:R-:W-:Y:S01]  /*b960*/  BPT.TRAP 0x1 ;  /* 0x000000040000795c */ /* 0x000fe20000300000 */
.L_x_1812:
        /* <DEDUP_REMOVED lines=48> */
.L_x_1793:
[----:B------:R-:W-:Y:S05]  /*bc70*/  BSYNC B0 ;  /* 0x0000000000007941 */ /* 0x000fea0003800000 */
.L_x_1788:
[----:B------:R-:W-:-:S03]  /*bc80*/  UMOV UR8, 0xffffffff ;  /* 0xffffffff00087882 */ /* 0x000fc60000000000 */
[----:B------:R-:W-:Y:S05]  /*bc90*/  BRA.DIV UR8, `(.L_x_1813) ;  /* 0x0000000608f07947 */ /* 0x000fea000b800000 */
[----:B------:R-:W-:-:S13]  /*bca0*/  ELECT P6, URZ, PT ;  /* 0x00000000003f782f */ /* 0x000fda00038c0000 */
.L_x_1842:
[----:B------:R-:W-:Y:S05]  /*bcb0*/  @!P6 BRA `(.L_x_1687) ;  /* 0x000000000084e947 */ /* 0x000fea0003800000 */
[----:B------:R-:W-:-:S06]  /*bcc0*/  ULOP3.LUT UR8, UR38, 0x2, URZ, 0xfc, !UPT ;  /* 0x0000000226087892 */ /* 0x000fcc000f8efc3f */
[----:B------:R-:W-:-:S05]  /*bcd0*/  IMAD.U32 R2, RZ, RZ, UR8 ;  /* 0x00000008ff027e24 */ /* 0x000fca000f8e00ff */
[----:B------:R-:W-:-:S13]  /*bce0*/  ISETP.NE.AND P2, PT, R2, 0x3, PT ;  /* 0x000000030200780c */ /* 0x000fda0003f45270 */
[----:B------:R-:W-:Y:S05]  /*bcf0*/  @!P2 BRA `(.L_x_1814) ;  /* 0x000000000004a947 */ /* 0x000fea0003800000 */
[----:B---3--:R-:W-:Y:S01]  /*bd00*/  BPT.TRAP 0x1 ;  /* 0x000000040000795c */ /* 0x008fe20000300000 */
.L_x_1814:
        /* <DEDUP_REMOVED lines=15> */
.L_x_1843:
[----:B------:R-:W2:Y:S02]  /*be00*/  SYNCS.PHASECHK.TRANS64.TRYWAIT P0, [R3+URZ], R2 ;  /* 0x00000002030075a7 */ /* 0x000ea4000800017f */
[----:B--2---:R-:W-:Y:S05]  /*be10*/  @!P0 BRA `(.L_x_1816) ;  /* 0x0000000400c48947 */ /* 0x004fea0003800000 */
.L_x_1844:
[----:B------:R-:W-:Y:S05]  /*be20*/  @!P2 BRA `(.L_x_1817) ;  /* 0x000000000004a947 */ /* 0x000fea0003800000 */
[----:B---3--:R-:W-:Y:S01]  /*be30*/  BPT.TRAP 0x1 ;  /* 0x000000040000795c */ /* 0x008fe20000300000 */
.L_x_1817:
[----:B--2---:R-:W-:-:S04]  /*be40*/  VIADD R3, R8, 0x26840 ;  /* 0x0002684008037836 */ /* 0x004fc80000000000 */
[----:B------:R-:W-:-:S04]  /*be50*/  IMAD R5, R0, 0x8, R3 ;  /* 0x0000000800057824 */ /* 0x000fc800078e0203 */
[----:B------:R-:W2:Y:S02]  /*be60*/  SYNCS.PHASECHK.TRANS64.TRYWAIT P0, [R5+URZ], R4 ;  /* 0x00000004050075a7 */ /* 0x000ea4000800017f */
[----:B--2---:R-:W-:Y:S05]  /*be70*/  @!P0 BRA `(.L_x_1818) ;  /* 0x0000000400c08947 */ /* 0x004fea0003800000 */
.L_x_1845:
[----:B------:R-:W-:-:S07]  /*be80*/  IMAD R3, R6, 0x8, R3 ;  /* 0x0000000806037824 */ /* 0x000fce00078e0203 */
.L_x_1819:
[----:B----4-:R4:W1:Y:S02]  /*be90*/  SYNCS.PHASECHK.TRANS64.TRYWAIT P0, [R3+URZ], R2 ;  /* 0x00000002030075a7 */ /* 0x010864000800017f */
[----:B-1----:R-:W-:Y:S05]  /*bea0*/  @!P0 NANOSLEEP.SYNCS 0x989680 ;  /* 0x009896800000895d */ /* 0x002fea0003900000 */
[----:B------:R-:W1:Y:S02]  /*beb0*/  @!P0 SYNCS.PHASECHK.TRANS64 P0, [R3+URZ], R2 ;  /* 0x00000002030085a7 */ /* 0x000e64000800007f */
[----:B-1----:R-:W-:Y:S05]  /*bec0*/  @!P0 BRA `(.L_x_1819) ;  /* 0xfffffffc00f08947 */ /* 0x002fea000383ffff */
.L_x_1687:
[----:B---3--:R-:W-:Y:S05]  /*bed0*/  BSYNC B6 ;  /* 0x0000000000067941 */ /* 0x008fea0003800000 */
.L_x_1681:
[----:B------:R-:W-:Y:S05]  /*bee0*/  EXIT ;  /* 0x000000000000794d */ /* 0x000fea0003800000 */
.L_x_1698:
[----:B------:R-:W-:Y:S02]  /*bef0*/  IMAD.MOV.U32 R13, RZ, RZ, R17 ;  /* 0x000000ffff0d7224 */ /* 0x000fe400078e0011 */
[----:B------:R-:W-:Y:S02]  /*bf00*/  IMAD.MOV.U32 R12, RZ, RZ, RZ ;  /* 0x000000ffff0c7224 */ /* 0x000fe400078e00ff */
[----:B------:R-:W-:Y:S02]  /*bf10*/  IMAD.MOV.U32 R11, RZ, RZ, 0x1f ;  /* 0x0000001fff0b7424 */ /* 0x000fe400078e00ff */
[----:B------:R-:W-:-:S07]  /*bf20*/  IMAD.MOV.U32 R15, RZ, RZ, -0x1 ;  /* 0xffffffffff0f7424 */ /* 0x000fce00078e00ff */
[----:B------:R-:W-:Y:S05]  /*bf30*/  WARPSYNC.COLLECTIVE R15, `(.L_x_1820) ;  /* 0x000000000f087348 */ /* 0x000fea0003c00000 */
[----:B------:R1:W2:Y:S02]  /*bf40*/  SHFL.IDX P6, R14, R13, R12, R11 ;  /* 0x0000000c0d0e7389 */ /* 0x0002a400000c000b */
[----:B-12---:R-:W-:Y:S01]  /*bf50*/  ENDCOLLECTIVE ;  /* 0x000000000000791b */ /* 0x006fe20003800000 */
.L_x_1820:
[----:B------:R-:W-:Y:S05]  /*bf60*/  BRA `(.L_x_1821) ;  /* 0xffffff54006c7947 */ /* 0x000fea000383ffff */
.L_x_1700:
[----:B--2---:R2:W3:Y:S02]  /*bf70*/  SYNCS.PHASECHK.TRANS64.TRYWAIT P0, [R237+URZ+0x26800], R4 ;  /* 0x02680004ed0075a7 */ /* 0x0044e4000800017f */
[----:B---3--:R-:W-:Y:S05]  /*bf80*/  @!P0 NANOSLEEP.SYNCS 0x989680 ;  /* 0x009896800000895d */ /* 0x008fea0003900000 */
[----:B------:R-:W3:Y:S02]  /*bf90*/  @!P0 SYNCS.PHASECHK.TRANS64 P0, [R237+URZ+0x26800], R4 ;  /* 0x02680004ed0085a7 */ /* 0x000ee4000800007f */
[----:B---3--:R-:W-:Y:S05]  /*bfa0*/  @!P0 BRA `(.L_x_1700) ;  /* 0xfffffffc00f08947 */ /* 0x008fea000383ffff */
[----:B------:R-:W-:Y:S05]  /*bfb0*/  BRA `(.L_x_1699) ;  /* 0xffffff5400947947 */ /* 0x000fea000383ffff */
.L_x_1705:
[----:B--2---:R-:W-:-:S04]  /*bfc0*/  IMAD.U32 R5, RZ, RZ, UR7 ;  /* 0x00000007ff057e24 */ /* 0x004fc8000f8e00ff */
[----:B------:R2:W3:Y:S03]  /*bfd0*/  SYNCS.PHASECHK.TRANS64.TRYWAIT P0, [R5+URZ+0x26810], R120 ;  /* 0x02681078050075a7 */ /* 0x0004e6000800017f */
[----:B---3--:R-:W-:Y:S05]  /*bfe0*/  @!P0 NANOSLEEP.SYNCS 0x989680 ;  /* 0x009896800000895d */ /* 0x008fea0003900000 */
[----:B------:R-:W3:Y:S02]  /*bff0*/  @!P0 SYNCS.PHASECHK.TRANS64 P0, [R5+URZ+0x26810], R120 ;  /* 0x02681078050085a7 */ /* 0x000ee4000800007f */
[----:B---3--:R-:W-:Y:S05]  /*c000*/  @!P0 BRA `(.L_x_1705) ;  /* 0xfffffffc00ec8947 */ /* 0x008fea000383ffff */
[----:B------:R-:W-:Y:S05]  /*c010*/  BRA `(.L_x_1704) ;  /* 0xffffff5c00f07947 */ /* 0x000fea000383ffff */
.L_x_1709:
[----:B------:R-:W-:-:S04]  /*c020*/  IMAD.U32 R121, RZ, RZ, UR7 ;  /* 0x00000007ff797e24 */ /* 0x000fc8000f8e00ff */
[----:B------:R1:W1:Y:S03]  /*c030*/  SYNCS.PHASECHK.TRANS64.TRYWAIT P0, [R121+URZ+0x26830], R120 ;  /* 0x02683078790075a7 */ /* 0x000266000800017f */
[----:B-1----:R-:W-:Y:S05]  /*c040*/  @!P0 NANOSLEEP.SYNCS 0x989680 ;  /* 0x009896800000895d */ /* 0x002fea0003900000 */
[----:B------:R-:W1:Y:S02]  /*c050*/  @!P0 SYNCS.PHASECHK.TRANS64 P0, [R121+URZ+0x26830], R120 ;  /* 0x02683078790085a7 */ /* 0x000e64000800007f */
[----:B-1----:R-:W-:Y:S05]  /*c060*/  @!P0 BRA `(.L_x_1709) ;  /* 0xfffffffc00ec8947 */ /* 0x002fea000383ffff */
[----:B------:R-:W-:Y:S05]  /*c070*/  BRA `(.L_x_1708) ;  /* 0xffffff6400b47947 */ /* 0x000fea000383ffff */
.L_x_1741:
[----:B------:R-:W-:Y:S01]  /*c080*/  BSSY B0, `(.L_x_1822) ;  /* 0x0000005000007945 */ /* 0x000fe20003800000 */
[----:B------:R-:W-:-:S07]  /*c090*/  IMAD.MOV.U32 R15, RZ, RZ, -0x1 ;  /* 0xffffffffff0f7424 */ /* 0x000fce00078e00ff */
[----:B------:R-:W-:Y:S05]  /*c0a0*/  WARPSYNC.COLLECTIVE R15, `(.L_x_1823) ;  /* 0x000000000f087348 */ /* 0x000fea0003c00000 */
[----:B------:R-:W-:Y:S01]  /*c0b0*/  NOP ;  /* 0x0000000000007918 */ /* 0x000fe20000000000 */
[----:B------:R-:W-:Y:S01]  /*c0c0*/  ENDCOLLECTIVE ;  /* 0x000000000000791b */ /* 0x000fe20003800000 */
.L_x_1823:
[----:B------:R-:W-:Y:S05]  /*c0d0*/  BSYNC B0 ;  /* 0x0000000000007941 */ /* 0x000fea0003800000 */
.L_x_1822:
[----:B------:R-:W-:Y:S05]  /*c0e0*/  BRA `(.L_x_1824) ;  /* 0xffffffb800607947 */ /* 0x000fea000383ffff */
.L_x_1754:
[----:B------:R-:W-:Y:S01]  /*c0f0*/  BSSY B0, `(.L_x_1825) ;  /* 0x0000005000007945 */ /* 0x000fe20003800000 */
[----:B------:R-:W-:-:S07]  /*c100*/  IMAD.MOV.U32 R15, RZ, RZ, -0x1 ;  /* 0xffffffffff0f7424 */ /* 0x000fce00078e00ff */
[----:B------:R-:W-:Y:S05]  /*c110*/  WARPSYNC.COLLECTIVE R15, `(.L_x_1826) ;  /* 0x000000000f087348 */ /* 0x000fea0003c00000 */
[----:B------:R-:W-:Y:S01]  /*c120*/  NOP ;  /* 0x0000000000007918 */ /* 0x000fe20000000000 */
[----:B------:R-:W-:Y:S01]  /*c130*/  ENDCOLLECTIVE ;  /* 0x000000000000791b */ /* 0x000fe20003800000 */
.L_x_1826:
[----:B------:R-:W-:Y:S05]  /*c140*/  BSYNC B0 ;  /* 0x0000000000007941 */ /* 0x000fea0003800000 */
.L_x_1825:
[----:B------:R-:W-:Y:S05]  /*c150*/  BRA `(.L_x_1827) ;  /* 0xffffffbc00f47947 */ /* 0x000fea000383ffff */
.L_x_1766:
[----:B------:R-:W-:Y:S01]  /*c160*/  BSSY B0, `(.L_x_1828) ;  /* 0x0000005000007945 */ /* 0x000fe20003800000 */
[----:B------:R-:W-:-:S07]  /*c170*/  IMAD.MOV.U32 R15, RZ, RZ, -0x1 ;  /* 0xffffffffff0f7424 */ /* 0x000fce00078e00ff */
[----:B------:R-:W-:Y:S05]  /*c180*/  WARPSYNC.COLLECTIVE R15, `(.L_x_1829) ;  /* 0x000000000f087348 */ /* 0x000fea0003c00000 */
[----:B------:R-:W-:Y:S01]  /*c190*/  NOP ;  /* 0x0000000000007918 */ /* 0x000fe20000000000 */
[----:B------:R-:W-:Y:S01]  /*c1a0*/  ENDCOLLECTIVE ;  /* 0x000000000000791b */ /* 0x000fe20003800000 */
.L_x_1829:
[----:B------:R-:W-:Y:S05]  /*c1b0*/  BSYNC B0 ;  /* 0x0000000000007941 */ /* 0x000fea0003800000 */
.L_x_1828:
[----:B------:R-:W-:Y:S05]  /*c1c0*/  BRA `(.L_x_1830) ;  /* 0xffffffc4001c7947 */ /* 0x000fea000383ffff */
.L_x_1794:
[----:B-1----:R1:W2:Y:S02]  /*c1d0*/  SYNCS.PHASECHK.TRANS64.TRYWAIT P0, [R15+URZ+0x26820], R0 ;  /* 0x026820000f0075a7 */ /* 0x0022a4000800017f */
[----:B--2---:R-:W-:Y:S05]  /*c1e0*/  @!P0 NANOSLEEP.SYNCS 0x989680 ;  /* 0x009896800000895d */ /* 0x004fea0003900000 */
[----:B------:R-:W2:Y:S02]  /*c1f0*/  @!P0 SYNCS.PHASECHK.TRANS64 P0, [R15+URZ+0x26820], R0 ;  /* 0x026820000f0085a7 */ /* 0x000ea4000800007f */
[----:B--2---:R-:W-:Y:S05]  /*c200*/  @!P0 BRA `(.L_x_1794) ;  /* 0xfffffffc00f08947 */ /* 0x004fea000383ffff */
[----:B------:R-:W-:Y:S05]  /*c210*/  BRA `(.L_x_1831) ;  /* 0xffffffd8008c7947 */ /* 0x000fea000383ffff */
.L_x_1798:
[----:B--2---:R2:W3:Y:S02]  /*c220*/  SYNCS.PHASECHK.TRANS64.TRYWAIT P1, [R15+URZ+0x26840], R18 ;  /* 0x026840120f0075a7 */ /* 0x0044e4000802017f */
[----:B---3--:R-:W-:Y:S05]  /*c230*/  @!P1 NANOSLEEP.SYNCS 0x989680 ;  /* 0x009896800000995d */ /* 0x008fea0003900000 */
[----:B------:R-:W3:Y:S02]  /*c240*/  @!P1 SYNCS.PHASECHK.TRANS64 P1, [R15+URZ+0x26840], R18 ;  /* 0x026840120f0095a7 */ /* 0x000ee4000802007f */
[----:B---3--:R-:W-:Y:S05]  /*c250*/  @!P1 BRA `(.L_x_1798) ;  /* 0xfffffffc00f09947 */ /* 0x008fea000383ffff */
[----:B------:R-:W-:Y:S05]  /*c260*/  BRA `(.L_x_1832) ;  /* 0xffffffe000bc7947 */ /* 0x000fea000383ffff */
.L_x_1800:
[----:B-1----:R1:W3:Y:S02]  /*c270*/  SYNCS.PHASECHK.TRANS64.TRYWAIT P1, [R15+URZ+0x26828], R18 ;  /* 0x026828120f0075a7 */ /* 0x0022e4000802017f */
[----:B---3--:R-:W-:Y:S05]  /*c280*/  @!P1 NANOSLEEP.SYNCS 0x989680 ;  /* 0x009896800000995d */ /* 0x008fea0003900000 */
[----:B------:R-:W3:Y:S02]  /*c290*/  @!P1 SYNCS.PHASECHK.TRANS64 P1, [R15+URZ+0x26828], R18 ;  /* 0x026828120f0095a7 */ /* 0x000ee4000802007f */
[----:B---3--:R-:W-:Y:S05]  /*c2a0*/  @!P1 BRA `(.L_x_1800) ;  /* 0xfffffffc00f09947 */ /* 0x008fea000383ffff */
[----:B------:R-:W-:Y:S05]  /*c2b0*/  BRA `(.L_x_1833) ;  /* 0xffffffe400787947 */ /* 0x000fea000383ffff */
.L_x_1802:
[----:B---3--:R3:W4:Y:S02]  /*c2c0*/  SYNCS.PHASECHK.TRANS64.TRYWAIT P1, [R15+URZ+0x26848], R18 ;  /* 0x026848120f0075a7 */ /* 0x008724000802017f */
[----:B----4-:R-:W-:Y:S05]  /*c2d0*/  @!P1 NANOSLEEP.SYNCS 0x989680 ;  /* 0x009896800000995d */ /* 0x010fea0003900000 */
[----:B------:R-:W4:Y:S02]  /*c2e0*/  @!P1 SYNCS.PHASECHK.TRANS64 P1, [R15+URZ+0x26848], R18 ;  /* 0x026848120f0095a7 */ /* 0x000f24000802007f */
[----:B----4-:R-:W-:Y:S05]  /*c2f0*/  @!P1 BRA `(.L_x_1802) ;  /* 0xfffffffc00f09947 */ /* 0x010fea000383ffff */
[----:B------:R-:W-:Y:S05]  /*c300*/  BRA `(.L_x_1834) ;  /* 0xffffffe800347947 */ /* 0x000fea000383ffff */
.L_x_1804:
[----:B------:R-:W-:-:S07]  /*c310*/  SHF.L.U32 R4, R10, 0x1f, RZ ;  /* 0x0000001f0a047819 */ /* 0x000fce00000006ff */
.L_x_1835:
[----:B----4-:R4:W1:Y:S02]  /*c320*/  SYNCS.PHASECHK.TRANS64.TRYWAIT P1, [R15+URZ+0x26820], R4 ;  /* 0x026820040f0075a7 */ /* 0x010864000802017f */
[----:B-1----:R-:W-:Y:S05]  /*c330*/  @!P1 NANOSLEEP.SYNCS 0x989680 ;  /* 0x009896800000995d */ /* 0x002fea0003900000 */
[----:B------:R-:W1:Y:S02]  /*c340*/  @!P1 SYNCS.PHASECHK.TRANS64 P1, [R15+URZ+0x26820], R4 ;  /* 0x026820040f0095a7 */ /* 0x000e64000802007f */
[----:B-1----:R-:W-:Y:S05]  /*c350*/  @!P1 BRA `(.L_x_1835) ;  /* 0xfffffffc00f09947 */ /* 0x002fea000383ffff */
[----:B------:R-:W-:Y:S05]  /*c360*/  BRA `(.L_x_1836) ;  /* 0xffffffe800d47947 */ /* 0x000fea000383ffff */
.L_x_1807:
[----:B----4-:R4:W1:Y:S02]  /*c370*/  SYNCS.PHASECHK.TRANS64.TRYWAIT P1, [R15+URZ+0x26840], R12 ;  /* 0x0268400c0f0075a7 */ /* 0x010864000802017f */
[----:B-1----:R-:W-:Y:S05]  /*c380*/  @!P1 NANOSLEEP.SYNCS 0x989680 ;  /* 0x009896800000995d */ /* 0x002fea0003900000 */
[----:B------:R-:W1:Y:S02]  /*c390*/  @!P1 SYNCS.PHASECHK.TRANS64 P1, [R15+URZ+0x26840], R12 ;  /* 0x0268400c0f0095a7 */ /* 0x000e64000802007f */
[----:B-1----:R-:W-:Y:S05]  /*c3a0*/  @!P1 BRA `(.L_x_1807) ;  /* 0xfffffffc00f09947 */ /* 0x002fea000383ffff */
[----:B------:R-:W-:Y:S05]  /*c3b0*/  BRA `(.L_x_1837) ;  /* 0xffffffec00ac7947 */ /* 0x000fea000383ffff */
.L_x_1809:
[----:B-1----:R1:W2:Y:S02]  /*c3c0*/  SYNCS.PHASECHK.TRANS64.TRYWAIT P1, [R15+URZ+0x26828], R12 ;  /* 0x0268280c0f0075a7 */ /* 0x0022a4000802017f */
[----:B--2---:R-:W-:Y:S05]  /*c3d0*/  @!P1 NANOSLEEP.SYNCS 0x989680 ;  /* 0x009896800000995d */ /* 0x004fea0003900000 */
[----:B------:R-:W2:Y:S02]  /*c3e0*/  @!P1 SYNCS.PHASECHK.TRANS64 P1, [R15+URZ+0x26828], R12 ;  /* 0x0268280c0f0095a7 */ /* 0x000ea4000802007f */
[----:B--2---:R-:W-:Y:S05]  /*c3f0*/  @!P1 BRA `(.L_x_1809) ;  /* 0xfffffffc00f09947 */ /* 0x004fea000383ffff */
[----:B------:R-:W-:Y:S05]  /*c400*/  BRA `(.L_x_1838) ;  /* 0xfffffff0005c7947 */ /* 0x000fea000383ffff */
.L_x_1811:
[----:B------:R1:W1:Y:S02]  /*c410*/  SYNCS.PHASECHK.TRANS64.TRYWAIT P0, [R3+URZ+0x26840], R0 ;  /* 0x02684000030075a7 */ /* 0x000264000800017f */
[----:B-1----:R-:W-:Y:S05]  /*c420*/  @!P0 NANOSLEEP.SYNCS 0x989680 ;  /* 0x009896800000895d */ /* 0x002fea0003900000 */
[----:B------:R-:W1:Y:S02]  /*c430*/  @!P0 SYNCS.PHASECHK.TRANS64 P0, [R3+URZ+0x26840], R0 ;  /* 0x02684000030085a7 */ /* 0x000e64000800007f */
[----:B-1----:R-:W-:Y:S05]  /*c440*/  @!P0 BRA `(.L_x_1811) ;  /* 0xfffffffc00f08947 */ /* 0x002fea000383ffff */
[----:B------:R-:W-:Y:S05]  /*c450*/  BRA `(.L_x_1839) ;  /* 0xfffffff400287947 */ /* 0x000fea000383ffff */
.L_x_1813:
[----:B------:R-:W-:Y:S01]  /*c460*/  BSSY B0, `(.L_x_1840) ;  /* 0x0000006000007945 */ /* 0x000fe20003800000 */
[----:B------:R-:W-:-:S07]  /*c470*/  IMAD.MOV.U32 R15, RZ, RZ, -0x1 ;  /* 0xffffffffff0f7424 */ /* 0x000fce00078e00ff */
[----:B---3--:R-:W-:Y:S05]  /*c480*/  WARPSYNC.COLLECTIVE R15, `(.L_x_1841) ;  /* 0x000000000f0c7348 */ /* 0x008fea0003c00000 */
[----:B------:R-:W-:Y:S02]  /*c490*/  ELECT P6, UR62, PT ;  /* 0x00000000003e782f */ /* 0x000fe400038c0000 */
[----:B------:R-:W-:Y:S01]  /*c4a0*/  MOV R14, UR62 ;  /* 0x0000003e000e7c02 */ /* 0x000fe20008000f00 */
[----:B---3--:R-:W-:Y:S10]  /*c4b0*/  ENDCOLLECTIVE ;  /* 0x000000000000791b */ /* 0x008ff40003800000 */
.L_x_1841:
[----:B------:R-:W-:Y:S05]  /*c4c0*/  BSYNC B0 ;  /* 0x0000000000007941 */ /* 0x000fea0003800000 */
.L_x_1840:
[----:B------:R-:W-:Y:S05]  /*c4d0*/  BRA `(.L_x_1842) ;  /* 0xfffffff400f47947 */ /* 0x000fea000383ffff */
.L_x_1815:
[----:B-1----:R1:W2:Y:S02]  /*c4e0*/  SYNCS.PHASECHK.TRANS64.TRYWAIT P0, [R7+URZ], R4 ;  /* 0x00000004070075a7 */ /* 0x0022a4000800017f */
[----:B--2---:R-:W-:Y:S05]  /*c4f0*/  @!P0 NANOSLEEP.SYNCS 0x989680 ;  /* 0x009896800000895d */ /* 0x004fea0003900000 */
[----:B------:R-:W2:Y:S02]  /*c500*/  @!P0 SYNCS.PHASECHK.TRANS64 P0, [R7+URZ], R4 ;  /* 0x00000004070085a7 */ /* 0x000ea4000800007f */
[----:B--2---:R-:W-:Y:S05]  /*c510*/  @!P0 BRA `(.L_x_1815) ;  /* 0xfffffffc00f08947 */ /* 0x004fea000383ffff */
[----:B------:R-:W-:Y:S05]  /*c520*/  BRA `(.L_x_1843) ;  /* 0xfffffff800347947 */ /* 0x000fea000383ffff */
.L_x_1816:
[----:B--2---:R2:W4:Y:S02]  /*c530*/  SYNCS.PHASECHK.TRANS64.TRYWAIT P0, [R3+URZ], R2 ;  /* 0x00000002030075a7 */ /* 0x004524000800017f */
[----:B----4-:R-:W-:Y:S05]  /*c540*/  @!P0 NANOSLEEP.SYNCS 0x989680 ;  /* 0x009896800000895d */ /* 0x010fea0003900000 */
[----:B------:R-:W4:Y:S02]  /*c550*/  @!P0 SYNCS.PHASECHK.TRANS64 P0, [R3+URZ], R2 ;  /* 0x00000002030085a7 */ /* 0x000f24000800007f */
[----:B----4-:R-:W-:Y:S05]  /*c560*/  @!P0 BRA `(.L_x_1816) ;  /* 0xfffffffc00f08947 */ /* 0x010fea000383ffff */
[----:B------:R-:W-:Y:S05]  /*c570*/  BRA `(.L_x_1844) ;  /* 0xfffffff800287947 */ /* 0x000fea000383ffff */
.L_x_1818:
[----:B--2---:R2:W4:Y:S02]  /*c580*/  SYNCS.PHASECHK.TRANS64.TRYWAIT P0, [R5+URZ], R4 ;  /* 0x00000004050075a7 */ /* 0x004524000800017f */
[----:B----4-:R-:W-:Y:S05]  /*c590*/  @!P0 NANOSLEEP.SYNCS 0x989680 ;  /* 0x009896800000895d */ /* 0x010fea0003900000 */
[----:B------:R-:W4:Y:S02]  /*c5a0*/  @!P0 SYNCS.PHASECHK.TRANS64 P0, [R5+URZ], R4 ;  /* 0x00000004050085a7 */ /* 0x000f24000800007f */
[----:B----4-:R-:W-:Y:S05]  /*c5b0*/  @!P0 BRA `(.L_x_1818) ;  /* 0xfffffffc00f08947 */ /* 0x010fea000383ffff */
[----:B------:R-:W-:Y:S05]  /*c5c0*/  BRA `(.L_x_1845) ;  /* 0xfffffff8002c7947 */ /* 0x000fea000383ffff */
.L_x_1846:
        /* <DEDUP_REMOVED lines=11> */
.L_x_3308:


//--------------------- .text._ZN7cutlass13device_kernelIN5flash11enable_sm90INS1_16FlashAttnBwdSm90INS1_25CollectiveMainloopBwdSm90ILi2ELi2ELi2EN4cute5tupleIJNS5_1CILi1EEES8_S8_EEENS6_IJNS7_ILi64EEENS7_ILi128EEENS7_ILi96EEEEEENS_6half_tEfNS_4arch4Sm90ELb0ELb1ELb1ELb1ELb0ELb1ELb0ELb0ELi2ELi1ELi2ELi1ELb1EEENS1_24CollectiveEpilogueBwdGQAISD_fSG_Li256ELb1ELb0EEENS1_19SingleTileSchedulerILb1ELb0ELb0ELi128EEEEEEEEEvNT_6ParamsE --------------------------
	.section	.text._ZN7cutlass13device_kernelIN5flash11enable_sm90INS1_16FlashAttnBwdSm90INS1_25CollectiveMainloopBwdSm90ILi2ELi2ELi2EN4cute5tupleIJNS5_1CILi1EEES8_S8_EEENS6_IJNS7_ILi64EEENS7_ILi128EEENS7_ILi96EEEEEENS_6half_tEfNS_4arch4Sm90ELb0ELb1ELb1ELb1ELb0ELb1ELb0ELb0ELi2ELi1ELi2ELi1ELb1EEENS1_24CollectiveEpilogueBwdGQAISD_fSG_Li256ELb1ELb0EEENS1_19SingleTileSchedulerILb1ELb0ELb0ELi128EEEEEEEEEvNT_6ParamsE,"ax",@progbits
	.align	128
.text._ZN7cutlass13device_kernelIN5flash11enable_sm90INS1_16FlashAttnBwdSm90INS1_25CollectiveMainloopBwdSm90ILi2ELi2ELi2EN4cute5tupleIJNS5_1CILi1EEES8_S8_EEENS6_IJNS7_ILi64EEENS7_ILi128EEENS7_ILi96EEEEEENS_6half_tEfNS_4arch4Sm90ELb0ELb1ELb1ELb1ELb0ELb1ELb0ELb0ELi2ELi1ELi2ELi1ELb1EEENS1_24CollectiveEpilogueBwdGQAISD_fSG_Li256ELb1ELb0EEENS1_19SingleTileSchedulerILb1ELb0ELb0ELi128EEEEEEEEEvNT_6ParamsE:
        .type           _ZN7cutlass13device_kernelIN5flash11enable_sm90INS1_16FlashAttnBwdSm90INS1_25CollectiveMainloopBwdSm90ILi2ELi2ELi2EN4cute5tupleIJNS5_1CILi1EEES8_S8_EEENS6_IJNS7_ILi64EEENS7_ILi128EEENS7_ILi96EEEEEENS_6half_tEfNS_4arch4Sm90ELb0ELb1ELb1ELb1ELb0ELb1ELb0ELb0ELi2ELi1ELi2ELi1ELb1EEENS1_24CollectiveEpilogueBwdGQAISD_fSG_Li256ELb1ELb0EEENS1_19SingleTileSchedulerILb1ELb0ELb0ELi128EEEEEEEEEvNT_6ParamsE,@function
        .size           _ZN7cutlass13device_kernelIN5flash11enable_sm90INS1_16FlashAttnBwdSm90INS1_25CollectiveMainloopBwdSm90ILi2ELi2ELi2EN4cute5tupleIJNS5_1CILi1EEES8_S8_EEENS6_IJNS7_ILi64EEENS7_ILi128EEENS7_ILi96EEEEEENS_6half_tEfNS_4arch4Sm90ELb0ELb1ELb1ELb1ELb0ELb1ELb0ELb0ELi2ELi1ELi2ELi1ELb1EEENS1_24CollectiveEpilogueBwdGQAISD_fSG_Li256ELb1ELb0EEENS1_19SingleTileSchedulerILb1ELb0ELb0ELi128EEEEEEEEEvNT_6ParamsE,(.L_x_3309 - _ZN7cutlass13device_kernelIN5flash11enable_sm90INS1_16FlashAttnBwdSm90INS1_25CollectiveMainloopBwdSm90ILi2ELi2ELi2EN4cute5tupleIJNS5_1CILi1EEES8_S8_EEENS6_IJNS7_ILi64EEENS7_ILi128EEENS7_ILi96EEEEEENS_6half_tEfNS_4arch4Sm90ELb0ELb1ELb1ELb1ELb0ELb1ELb0ELb0ELi2ELi1ELi2ELi1ELb1EEENS1_24CollectiveEpilogueBwdGQAISD_fSG_Li256ELb1ELb0EEENS1_19SingleTileSchedulerILb1ELb0ELb0ELi128EEEEEEEEEvNT_6ParamsE)
        .other          _ZN7cutlass13device_kernelIN5flash11enable_sm90INS1_16FlashAttnBwdSm90INS1_25CollectiveMainloopBwdSm90ILi2ELi2ELi2EN4cute5tupleIJNS5_1CILi1EEES8_S8_EEENS6_IJNS7_ILi64EEENS7_ILi128EEENS7_ILi96EEEEEENS_6half_tEfNS_4arch4Sm90ELb0ELb1ELb1ELb1ELb0ELb1ELb0ELb0ELi2ELi1ELi2ELi1ELb1EEENS1_24CollectiveEpilogueBwdGQAISD_fSG_Li256ELb1ELb0EEENS1_19SingleTileSchedulerILb1ELb0ELb0ELi128EEEEEEEEEvNT_6ParamsE,@"STO_CUDA_ENTRY STV_DEFAULT"
_ZN7cutlass13device_kernelIN5flash11enable_sm90INS1_16FlashAttnBwdSm90INS1_25CollectiveMainloopBwdSm90ILi2ELi2ELi2EN4cute5tupleIJNS5_1CILi1EEES8_S8_EEENS6_IJNS7_ILi64EEENS7_ILi128EEENS7_ILi96EEEEEENS_6half_tEfNS_4arch4Sm90ELb0ELb1ELb1ELb1ELb0ELb1ELb0ELb0ELi2ELi1ELi2ELi1ELb1EEENS1_24CollectiveEpilogueBwdGQAISD_fSG_Li256ELb1ELb0EEENS1_19SingleTileSchedulerILb1ELb0ELb0ELi128EEEEEEEEEvNT_6ParamsE:
        /* <DEDUP_REMOVED lines=24> */
.L_x_1848:
[----:B------:R-:W-:Y:S05]  /*0180*/  BSYNC B0 ;  /* 0x0000000000007941 */ /* 0x000fea0003800000 */
.L_x_1847:
        /* <DEDUP_REMOVED lines=37> */
.L_x_1849:
        /* <DEDUP_REMOVED lines=22> */
.L_x_1850:
[----:B------:R-:W-:Y:S01]  /*0540*/  PLOP3.LUT P0, PT, PT, PT, UP0, 0x80, 0x0 ;  /* 0x000000000000781c */ /* 0x000fe20003f0f008 */
[----:B------:R-:W-:Y:S01]  /*0550*/  NOP ;  /* 0x0000000000007918 */ /* 0x000fe20000000000 */
[----:B------:R-:W-:Y:S01]  /*0560*/  ULDC.64 UR46, c[0x0][0x208] ;  /* 0x00008200002e7ab9 */ /* 0x000fe20000000a00 */
[----:B------:R-:W-:Y:S01]  /*0570*/  BSSY B6, `(.L_x_1851) ;  /* 0x000097c000067945 */ /* 0x000fe20003800000 */
[----:B-12-4-:R-:W-:Y:S09]  /*0580*/  BAR.SYNC.DEFER_BLOCKING 0x0 ;  /* 0x0000000000007b1d */ /* 0x016ff20000010000 */
[----:B------:R-:W-:Y:S05]  /*0590*/  @!P0 BRA `(.L_x_1852) ;  /* 0x0000005400c08947 */ /* 0x000fea0003800000 */
.L_x_1853:
        /* <DEDUP_REMOVED lines=24> */
.L_x_1854:
        /* <DEDUP_REMOVED lines=14> */
.L_x_1856:
[----:B------:R-:W-:-:S05]  /*0800*/  ULDC UR4, c[0x0][0x8c4] ;  /* 0x0002310000047ab9 */ /* 0x000fca0000000800 */
.L_x_1855:
        /* <DEDUP_REMOVED lines=19> */
.L_x_1858:
        /* <DEDUP_REMOVED lines=14> */
.L_x_1859:
        /* <DEDUP_REMOVED lines=11> */
.L_x_1860:
        /* <DEDUP_REMOVED lines=13> */
.L_x_1861:
        /* <DEDUP_REMOVED lines=66> */
.L_x_1862:
        /* <DEDUP_REMOVED lines=28> */
.L_x_1865:
        /* <DEDUP_REMOVED lines=15> */
.L_x_1864:
        /* <DEDUP_REMOVED lines=22> */
.L_x_1867:
        /* <DEDUP_REMOVED lines=15> */
.L_x_1866:
[----:B------:R-:W-:Y:S01]  /*14c0*/  SHF.R.S32.HI R19, RZ, 0x1f, R18 ;  /* 0x0000001fff137819 */ /* 0x000fe20000011412 */
[----:B------:R-:W-:-:S03]  /*14d0*/  UMOV UR4, 0xffffffff ;  /* 0xffffffff00047882 */ /* 0x000fc60000000000 */
[----:B------:R-:W-:-:S04]  /*14e0*/  LEA.HI R0, R19, R18, RZ, 0x7 ;  /* 0x0000001213007211 */ /* 0x000fc800078f38ff */
[----:B------:R-:W-:Y:S01]  /*14f0*/  SHF.R.S32.HI R17, RZ, 0x7, R0 ;  /* 0x00000007ff117819 */ /* 0x000fe20000011400 */
[----:B------:R-:W-:Y:S06]  /*1500*/  BRA.DIV UR4, `(.L_x_1868) ;  /* 0x0000008a04107947 */ /* 0x000fec000b800000 */
[----:B------:R1:W2:Y:S02]  /*1510*/  SHFL.IDX PT, R14, R17, RZ, 0x1f ;  /* 0x00001fff110e7589 */ /* 0x0002a400000e0000 */
.L_x_1952:
        /* <DEDUP_REMOVED lines=15> */
.L_x_1869:
        /* <DEDUP_REMOVED lines=19> */
.L_x_1871:
        /* <DEDUP_REMOVED lines=124> */
.L_x_1882:
[----:B------:R-:W-:-:S06]  /*1f00*/  UISETP.NE.AND UP0, UPT, UR11, 0x3, UPT ;  /* 0x000000030b00788c */ /* 0x000fcc000bf05270 */
[----:B------:R-:W-:-:S13]  /*1f10*/  PLOP3.LUT P6, PT, PT, PT, UP0, 0x80, 0x0 ;  /* 0x000000000000781c */ /* 0x000fda0003fcf008 */
[----:B-1----:R-:W-:Y:S05]  /*1f20*/  @!P6 BRA `(.L_x_1872) ;  /* 0x000000000004e947 */ /* 0x002fea0003800000 */
[----:B------:R-:W-:Y:S01]  /*1f30*/  BPT.TRAP 0x1 ;  /* 0x000000040000795c */ /* 0x000fe20000300000 */
.L_x_1872:
[----:B------:R-:W-:Y:S01]  /*1f40*/  R2UR UR7, R237 ;  /* 0x00000000ed0772ca */ /* 0x000fe200000e0000 */
[----:B------:R-:W-:-:S05]  /*1f50*/  IMAD.U32 R120, RZ, RZ, UR9 ;  /* 0x00000009ff787e24 */ /* 0x000fca000f8e00ff */
[----:B------:R-:W-:-:S07]  /*1f60*/  SHF.L.U32 R120, R120, 0x1f, RZ ;  /* 0x0000001f78787819 */ /* 0x000fce00000006ff */
[----:B------:R-:W-:-:S09]  /*1f70*/  ULEA UR7, UR4, UR7, 0x3 ;  /* 0x0000000704077291 */ /* 0x000fd2000f8e183f */
[----:B------:R1:W2:Y:S01]  /*1f80*/  SYNCS.PHASECHK.TRANS64.TRYWAIT P0, [UR7+0x26810], R120 ;  /* 0x02681078ff0075a7 */ /* 0x0002a20008000147 */
[----:B------:R-:W-:Y:S05]  /*1f90*/  @!P6 BRA `(.L_x_1873) ;  /* 0x000000000004e947 */ /* 0x000fea0003800000 */
[----:B------:R-:W-:Y:S01]  /*1fa0*/  BPT.TRAP 0x1 ;  /* 0x000000040000795c */ /* 0x000fe20000300000 */
.L_x_1873:
[----:B--2---:R-:W-:Y:S05]  /*1fb0*/  @P0 BRA `(.L_x_1874) ;  /* 0x0000000000080947 */ /* 0x004fea0003800000 */
[----:B------:R-:W2:Y:S02]  /*1fc0*/  SYNCS.PHASECHK.TRANS64.TRYWAIT P0, [UR7+0x26810], R120 ;  /* 0x02681078ff0075a7 */ /* 0x000ea40008000147 */
[----:B--2---:R-:W-:Y:S05]  /*1fd0*/  @!P0 BRA `(.L_x_1875) ;  /* 0x0000007c00908947 */ /* 0x004fea0003800000 */
.L_x_1874:
        /* <DEDUP_REMOVED lines=66> */
.L_x_1876:
[----:B------:R1:W1:Y:S01]  /*2400*/  SYNCS.PHASECHK.TRANS64.TRYWAIT P0, [UR7+0x26830], R120 ;  /* 0x02683078ff0075a7 */ /* 0x0002620008000147 */
[----:B------:R-:W-:Y:S05]  /*2410*/  @!P6 BRA `(.L_x_1877) ;  /* 0x000000000004e947 */ /* 0x000fea0003800000 */
[----:B------:R-:W-:Y:S01]  /*2420*/  BPT.TRAP 0x1 ;  /* 0x000000040000795c */ /* 0x000fe20000300000 */
.L_x_1877:
        /* <DEDUP_REMOVED lines=50> */
.L_x_1878:
        /* <DEDUP_REMOVED lines=598> */
.L_x_1880:
        /* <DEDUP_REMOVED lines=48> */
.L_x_1881:
        /* <DEDUP_REMOVED lines=62> */
.L_x_1863:
[----:B------:R-:W-:Y:S05]  /*5390*/  @P0 BRA `(.L_x_1857) ;  /* 0x0000004800640947 */ /* 0x000fea0003800000 */
[----:B------:R-:W-:Y:S01]  /*53a0*/  ULDC.64 UR4, c[0x0][0x878] ;  /* 0x00021e0000047ab9 */ /* 0x000fe20000000a00 */
[----:B-1----:R-:W1:Y:S01]  /*53b0*/  S2R R4, SR_TID.X ;  /* 0x0000000000047919 */ /* 0x002e620000002100 */
        /* <DEDUP_REMOVED lines=98> */
.L_x_1885:
[----:B------:R-:W-:Y:S01]  /*59e0*/  @P0 ELECT P1, URZ, PT ;  /* 0x00000000003f082f */ /* 0x000fe20003820000 */
[----:B------:R2:W-:-:S12]  /*59f0*/  UBLKRED.G.S.ADD.F32.RN [UR6], [UR4], UR5, desc[UR8] ;  /* 0x00000806040073bb */ /* 0x0005d800080a1405 */
[----:B------:R-:W-:Y:S02]  /*5a00*/  @P1 PLOP3.LUT P0, PT, P1, PT, PT, 0x8, 0x0 ;  /* 0x000000000000181c */ /* 0x000fe40000f0e170 */
[----:B------:R-:W-:-:S11]  /*5a10*/  PLOP3.LUT P1, PT, PT, PT, PT, 0x8, 0x0 ;  /* 0x000000000000781c */ /* 0x000fd60003f2e170 */
[----:B--2---:R-:W-:Y:S05]  /*5a20*/  @P0 BRA.U.ANY `(.L_x_1885) ;  /* 0xfffffffd00ec0947 */ /* 0x004fea000393ffff */
[----:B------:R0:W-:Y:S01]  /*5a30*/  UTMACMDFLUSH ;  /* 0x00000000000079b7 */ /* 0x0001e20000000000 */
[----:B------:R-:W-:-:S04]  /*5a40*/  DEPBAR.LE SB0, 0x0 ;  /* 0x000080000000791a */ /* 0x000fc80000000000 */
.L_x_1884:
[----:B------:R-:W-:Y:S05]  /*5a50*/  BSYNC B0 ;  /* 0x0000000000007941 */ /* 0x000fea0003800000 */
.L_x_1883:
        /* <DEDUP_REMOVED lines=28> */
.L_x_1886:
        /* <DEDUP_REMOVED lines=8> */
.L_x_1852:
        /* <DEDUP_REMOVED lines=21> */
.L_x_1888:
        /* <DEDUP_REMOVED lines=13> */
.L_x_1890:
[----:B------:R-:W-:-:S05]  /*5ec0*/  ULDC UR4, c[0x0][0x8c4] ;  /* 0x0002310000047ab9 */ /* 0x000fca0000000800 */
.L_x_1889:
        /* <DEDUP_REMOVED lines=44> */
.L_x_1891:
        /* <DEDUP_REMOVED lines=13> */
.L_x_1892:
        /* <DEDUP_REMOVED lines=12> */
.L_x_1893:
[----:B------:R-:W-:Y:S01]  /*6320*/  UIADD3 UR7, -UR6, UR8, UR14 ;  /* 0x0000000806077290 */ /* 0x000fe2000fffe10e */
[----:B------:R-:W-:Y:S01]  /*6330*/  ISETP.LE.AND P0, PT, RZ, UR10, PT ;  /* 0x0000000aff007c0c */ /* 0x000fe2000bf03270 */
[----:B------:R-:W-:Y:S02]  /*6340*/  ULDC UR9, c[0x0][0x74c] ;  /* 0x0001d30000097ab9 */ /* 0x000fe40000000800 */
[----:B------:R-:W-:-:S04]  /*6350*/  UIADD3 UR7, UR7, -UR9, URZ ;  /* 0x8000000907077290 */ /* 0x000fc8000fffe03f */
        /* <DEDUP_REMOVED lines=18> */
.L_x_1894:
[----:B------:R-:W-:-:S06]  /*6480*/  UISETP.GT.AND UP1, UPT, UR12, UR7, UPT ;  /* 0x000000070c00728c */ /* 0x000fcc000bf24270 */
[----:B------:R-:W-:-:S13]  /*6490*/  PLOP3.LUT P0, PT, PT, PT, UP1, 0x80, 0x0 ;  /* 0x000000000000781c */ /* 0x000fda0003f0f018 */
[----:B------:R-:W-:Y:S05]  /*64a0*/  @!P0 BRA `(.L_x_1857) ;  /* 0x0000003800208947 */ /* 0x000fea0003800000 */
[----:B------:R-:W-:Y:S01]  /*64b0*/  ULDC.64 UR14, c[0x0][0x2d8] ;  /* 0x0000b600000e7ab9 */ /* 0x000fe20000000a00 */
[----:B------:R-:W-:Y:S01]  /*64c0*/  ULDC.64 UR28, c[0x0][0x2e0] ;  /* 0x0000b800001c7ab9 */ /* 0x000fe20000000a00 */
[----:B------:R-:W-:Y:S02]  /*64d0*/  UIMAD UR6, UR11, UR14, URZ ;  /* 0x0000000e0b0672a4 */ /* 0x000fe4000f8e023f */
[----:B------:R-:W-:Y:S02]  /*64e0*/  USHF.R.S32.HI UR11, URZ, 0x1f, UR13 ;  /* 0x0000001f3f0b7899 */ /* 0x000fe4000801140d */
[----:B------:R-:W-:Y:S02]  /*64f0*/  UIMAD UR15, UR16, UR15, UR6 ;  /* 0x0000000f100f72a4 */ /* 0x000fe4000f8e0206 */
[----:B------:R-:W-:Y:S02]  /*6500*/  UIADD3 UR6, -UR7, UR12, URZ ;  /* 0x0000000c07067290 */ /* 0x000fe4000fffe13f */
[----:B------:R-:W-:-:S02]  /*6510*/  UIMAD.WIDE.U32 UR8, UR16, UR14, URZ ;  /* 0x0000000e100872a5 */ /* 0x000fc4000f8e003f */
[----:B------:R-:W-:Y:S02]  /*6520*/  ULOP3.LUT UR6, UR6, 0x1, URZ, 0xc0, !UPT ;  /* 0x0000000106067892 */ /* 0x000fe4000f8ec03f */
[----:B------:R-:W-:Y:S02]  /*6530*/  USEL UR13, UR13, URZ, !UP0 ;  /* 0x0000003f0d0d7287 */ /* 0x000fe4000c000000 */
[----:B------:R-:W-:Y:S02]  /*6540*/  USEL UR14, UR11, URZ, !UP0 ;  /* 0x0000003f0b0e7287 */ /* 0x000fe4000c000000 */
[----:B------:R-:W-:Y:S02]  /*6550*/  UISETP.NE.U32.AND UP0, UPT, UR6, 0x1, UPT ;  /* 0x000000010600788c */ /* 0x000fe4000bf05070 */
[----:B------:R-:W-:Y:S02]  /*6560*/  UIADD3 UR10, UP1, UR4, UR8, URZ ;  /* 0x00000008040a7290 */ /* 0x000fe4000ff3e03f */
[----:B------:R-:W-:-:S02]  /*6570*/  UIADD3 UR15, UR9, UR15, URZ ;  /* 0x0000000f090f7290 */ /* 0x000fc4000fffe03f */
[----:B------:R-:W-:Y:S01]  /*6580*/  PLOP3.LUT P1, PT, PT, PT, UP0, 0x80, 0x0 ;  /* 0x000000000000781c */ /* 0x000fe20003f2f008 */
[----:B------:R-:W-:Y:S02]  /*6590*/  UIMAD UR14, UR14, UR28, URZ ;  /* 0x0000001c0e0e72a4 */ /* 0x000fe4000f8e023f */
[----:B------:R-:W-:Y:S02]  /*65a0*/  UIADD3.X UR11, UR5, UR15, URZ, UP1, !UPT ;  /* 0x0000000f050b7290 */ /* 0x000fe40008ffe43f */
[----:B------:R-:W-:Y:S02]  /*65b0*/  UIMAD UR14, UR13, UR29, UR14 ;  /* 0x0000001d0d0e72a4 */ /* 0x000fe4000f8e020e */
[----:B------:R-:W-:Y:S01]  /*65c0*/  UIMAD.WIDE.U32 UR10, UR13, UR28, UR10 ;  /* 0x0000001c0d0a72a5 */ /* 0x000fe2000f8e000a */
[----:B------:R-:W-:-:S03]  /*65d0*/  ELECT P0, URZ, PT ;  /* 0x00000000003f782f */ /* 0x000fc60003800000 */
[----:B------:R-:W-:Y:S02]  /*65e0*/  UIADD3 UR27, UR11, UR14, URZ ;  /* 0x0000000e0b1b7290 */ /* 0x000fe4000fffe03f */
[----:B------:R-:W-:Y:S10]  /*65f0*/  @P1 BRA `(.L_x_1895) ;  /* 0x0000000000bc1947 */ /* 0x000ff40003800000 */
        /* <DEDUP_REMOVED lines=18> */
.L_x_1897:
[----:B------:R-:W-:Y:S05]  /*6720*/  BSYNC B0 ;  /* 0x0000000000007941 */ /* 0x000fea0003800000 */
.L_x_1896:
        /* <DEDUP_REMOVED lines=19> */
.L_x_1899:
[----:B------:R-:W-:Y:S05]  /*6860*/  BSYNC B0 ;  /* 0x0000000000007941 */ /* 0x000fea0003800000 */
.L_x_1898:
[----:B------:R-:W-:Y:S06]  /*6870*/  BAR.ARV 0xa, 0xa0 ;  /* 0x0282800000007b1d */ /* 0x000fec0000002000 */
[----:B------:R-:W-:Y:S04]  /*6880*/  BSSY B0, `(.L_x_1900) ;  /* 0x0000003000007945 */ /* 0x000fe80003800000 */
[----:B------:R-:W-:Y:S05]  /*6890*/  @!P0 BRA `(.L_x_1901) ;  /* 0x0000000000048947 */ /* 0x000fea0003800000 */
[----:B------:R-:W-:-:S04]  /*68a0*/  DEPBAR.LE SB0, 0x0 ;  /* 0x000080000000791a */ /* 0x000fc80000000000 */
.L_x_1901:
[----:B------:R-:W-:Y:S05]  /*68b0*/  BSYNC B0 ;  /* 0x0000000000007941 */ /* 0x000fea0003800000 */
.L_x_1900:
[----:B------:R-:W-:Y:S06]  /*68c0*/  BAR.ARV 0xb, 0xa0 ;  /* 0x02c2800000007b1d */ /* 0x000fec0000002000 */
[----:B------:R-:W-:Y:S01]  /*68d0*/  UIADD3 UR18, UR7, 0x1, URZ ;  /* 0x0000000107127890 */ /* 0x000fe2000fffe03f */
[----:B------:R-:W-:Y:S11]  /*68e0*/  BRA `(.L_x_1902) ;  /* 0x0000000000047947 */ /* 0x000ff60003800000 */
.L_x_1895:
[----:B------:R-:W-:-:S05]  /*68f0*/  UMOV UR18, UR7 ;  /* 0x0000000700127c82 */ /* 0x000fca0008000000 */
.L_x_1902:
[----:B------:R-:W-:-:S04]  /*6900*/  UIADD3 UR6, UR7, 0x1, URZ ;  /* 0x0000000107067890 */ /* 0x000fc8000fffe03f */
[----:B------:R-:W-:-:S06]  /*6910*/  UISETP.NE.AND UP0, UPT, UR12, UR6, UPT ;  /* 0x000000060c00728c */ /* 0x000fcc000bf05270 */
[----:B------:R-:W-:-:S13]  /*6920*/  PLOP3.LUT P1, PT, PT, PT, UP0, 0x80, 0x0 ;  /* 0x000000000000781c */ /* 0x000fda0003f2f008 */
[----:B------:R-:W-:Y:S05]  /*6930*/  @!P1 BRA `(.L_x_1857) ;  /* 0x0000003000fc9947 */ /* 0x000fea0003800000 */
[----:B------:R-:W-:Y:S01]  /*6940*/  UMOV UR16, UR8 ;  /* 0x0000000800107c82 */ /* 0x000fe20008000000 */
[----:B------:R-:W-:Y:S01]  /*6950*/  UMOV UR17, UR15 ;  /* 0x0000000f00117c82 */ /* 0x000fe20008000000 */
[----:B------:R-:W-:Y:S01]  /*6960*/  ULDC.64 UR20, c[0x0][0x2c0] ;  /* 0x0000b00000147ab9 */ /* 0x000fe20000000a00 */
[----:B------:R-:W-:Y:S02]  /*6970*/  UIMAD.WIDE.U32 UR16, UR13, UR28, UR16 ;  /* 0x0000001c0d1072a5 */ /* 0x000fe4000f8e0010 */
[----:B------:R-:W-:Y:S02]  /*6980*/  UIMAD UR19, UR18, 0x1800, URZ ;  /* 0x00001800121378a4 */ /* 0x000fe4000f8e023f */
[----:B------:R-:W-:Y:S01]  /*6990*/  UIADD3 UR25, UP0, UR4, UR16, URZ ;  /* 0x0000001004197290 */ /* 0x000fe2000ff1e03f */
[----:B------:R-:W-:Y:S01]  /*69a0*/  UMOV UR6, URZ ;  /* 0x0000003f00067c82 */ /* 0x000fe20008000000 */
[----:B------:R-:W-:Y:S02]  /*69b0*/  ULDC.64 UR30, c[0x0][0x2c0] ;  /* 0x0000b000001e7ab9 */ /* 0x000fe40000000a00 */
[----:B------:R-:W-:-:S02]  /*69c0*/  UIADD3.X UR16, UR5, UR14, UR17, UP0, !UPT ;  /* 0x0000000e05107290 */ /* 0x000fc400087fe411 */
[----:B------:R-:W-:Y:S01]  /*69d0*/  ULEA UR24, UP0, UR25, UR20, 0x2 ;  /* 0x0000001419187291 */ /* 0x000fe2000f80103f */
[----:B------:R-:W-:-:S03]  /*69e0*/  UMOV UR26, UR19 ;  /* 0x00000013001a7c82 */ /* 0x000fc60008000000 */
[----:B------:R-:W-:Y:S02]  /*69f0*/  ULEA.HI.X UR25, UR25, UR21, UR16, 0x2, UP0 ;  /* 0x0000001519197291 */ /* 0x000fe400080f1410 */
[----:B------:R-:W-:Y:S02]  /*6a00*/  UIADD3 UR20, UP0, UR24, 0x3000, URZ ;  /* 0x0000300018147890 */ /* 0x000fe4000ff1e03f */
[----:B------:R-:W-:Y:S02]  /*6a10*/  UIADD3 UR22, UP1, UR24, 0x6000, URZ ;  /* 0x0000600018167890 */ /* 0x000fe4000ff3e03f */
[----:B------:R-:W-:Y:S02]  /*6a20*/  UIADD3 UR24, UP2, UR24, 0x9000, URZ ;  /* 0x0000900018187890 */ /* 0x000fe4000ff5e03f */
[----:B------:R-:W-:Y:S02]  /*6a30*/  UIADD3.X UR21, URZ, UR25, URZ, UP0, !UPT ;  /* 0x000000193f157290 */ /* 0x000fe400087fe43f */
[----:B------:R-:W-:-:S02]  /*6a40*/  UIADD3.X UR23, URZ, UR25, URZ, UP1, !UPT ;  /* 0x000000193f177290 */ /* 0x000fc40008ffe43f */
[----:B------:R-:W-:-:S12]  /*6a50*/  UIADD3.X UR25, URZ, UR25, URZ, UP2, !UPT ;  /* 0x000000193f197290 */ /* 0x000fd800097fe43f */
.L_x_1915:
        /* <DEDUP_REMOVED lines=20> */
.L_x_1904:
[----:B------:R-:W-:Y:S05]  /*6ba0*/  BSYNC B0 ;  /* 0x0000000000007941 */ /* 0x000fea0003800000 */
.L_x_1903:
        /* <DEDUP_REMOVED lines=13> */
.L_x_1906:
[----:B------:R-:W-:Y:S05]  /*6c80*/  BSYNC B0 ;  /* 0x0000000000007941 */ /* 0x000fea0003800000 */
.L_x_1905:
[----:B------:R-:W-:Y:S06]  /*6c90*/  BAR.ARV 0xa, 0xa0 ;  /* 0x0282800000007b1d */ /* 0x000fec0000002000 */
[----:B------:R-:W-:Y:S04]  /*6ca0*/  BSSY B0, `(.L_x_1907) ;  /* 0x0000003000007945 */ /* 0x000fe80003800000 */
[----:B------:R-:W-:Y:S05]  /*6cb0*/  @!P0 BRA `(.L_x_1908) ;  /* 0x0000000000048947 */ /* 0x000fea0003800000 */
[----:B------:R-:W-:-:S04]  /*6cc0*/  DEPBAR.LE SB0, 0x0 ;  /* 0x000080000000791a */ /* 0x000fc80000000000 */
.L_x_1908:
[----:B------:R-:W-:Y:S05]  /*6cd0*/  BSYNC B0 ;  /* 0x0000000000007941 */ /* 0x000fea0003800000 */
.L_x_1907:
        /* <DEDUP_REMOVED lines=13> */
.L_x_1910:
[----:B------:R-:W-:Y:S05]  /*6db0*/  BSYNC B0 ;  /* 0x0000000000007941 */ /* 0x000fea0003800000 */
.L_x_1909:
        /* <DEDUP_REMOVED lines=13> */
.L_x_1912:
[----:B------:R-:W-:Y:S05]  /*6e90*/  BSYNC B0 ;  /* 0x0000000000007941 */ /* 0x000fea0003800000 */
.L_x_1911:
[----:B------:R-:W-:Y:S01]  /*6ea0*/  UIADD3 UR18, UR18, 0x2, URZ ;  /* 0x0000000212127890 */ /* 0x000fe2000fffe03f */
[----:B------:R-:W-:Y:S06]  /*6eb0*/  BAR.ARV 0xa, 0xa0 ;  /* 0x0282800000007b1d */ /* 0x000fec0000002000 */
[----:B------:R-:W-:Y:S01]  /*6ec0*/  UISETP.GE.AND UP0, UPT, UR18, UR12, UPT ;  /* 0x0000000c1200728c */ /* 0x000fe2000bf06270 */
[----:B------:R-:W-:Y:S04]  /*6ed0*/  BSSY B0, `(.L_x_1913) ;  /* 0x0000003000007945 */ /* 0x000fe80003800000 */
[----:B------:R-:W-:Y:S06]  /*6ee0*/  @!P0 BRA `(.L_x_1914) ;  /* 0x0000000000048947 */ /* 0x000fec0003800000 */
[----:B------:R-:W-:-:S04]  /*6ef0*/  DEPBAR.LE SB0, 0x0 ;  /* 0x000080000000791a */ /* 0x000fc80000000000 */
.L_x_1914:
[----:B------:R-:W-:Y:S05]  /*6f00*/  BSYNC B0 ;  /* 0x0000000000007941 */ /* 0x000fea0003800000 */
.L_x_1913:
[----:B------:R-:W-:Y:S06]  /*6f10*/  BAR.ARV 0xb, 0xa0 ;  /* 0x02c2800000007b1d */ /* 0x000fec0000002000 */
[----:B------:R-:W-:Y:S01]  /*6f20*/  PLOP3.LUT P1, PT, PT, PT, UP0, 0x80, 0x0 ;  /* 0x000000000000781c */ /* 0x000fe20003f2f008 */
[----:B------:R-:W-:Y:S02]  /*6f30*/  UIADD3 UR26, UR26, 0x3000, URZ ;  /* 0x000030001a1a7890 */ /* 0x000fe4000fffe03f */
[----:B------:R-:W-:-:S10]  /*6f40*/  UIADD3 UR6, UR6, 0x3000, URZ ;  /* 0x0000300006067890 */ /* 0x000fd4000fffe03f */
[----:B------:R-:W-:Y:S05]  /*6f50*/  @!P1 BRA `(.L_x_1915) ;  /* 0xfffffff800c09947 */ /* 0x000fea000383ffff */
[----:B------:R-:W-:Y:S05]  /*6f60*/  BRA `(.L_x_1857) ;  /* 0x0000002c00707947 */ /* 0x000fea0003800000 */
.L_x_1887:
        /* <DEDUP_REMOVED lines=14> */
.L_x_1916:
        /* <DEDUP_REMOVED lines=14> */
.L_x_1918:
[----:B------:R-:W-:-:S05]  /*7130*/  ULDC UR4, c[0x0][0x8c4] ;  /* 0x0002310000047ab9 */ /* 0x000fca0000000800 */
.L_x_1917:
        /* <DEDUP_REMOVED lines=59> */
.L_x_1920:
        /* <DEDUP_REMOVED lines=13> */
.L_x_1921:
        /* <DEDUP_REMOVED lines=8> */
.L_x_1922:
        /* <DEDUP_REMOVED lines=21> */
.L_x_1923:
        /* <DEDUP_REMOVED lines=50> */
.L_x_1953:
        /* <DEDUP_REMOVED lines=15> */
.L_x_1926:
        /* <DEDUP_REMOVED lines=127> */
.L_x_1937:
[----:B-123--:R-:W-:-:S04]  /*8390*/  SHF.L.U32 R18, R10, 0x1f, RZ ;  /* 0x0000001f0a127819 */ /* 0x00efc800000006ff */
[----:B------:R-:W2:Y:S02]  /*83a0*/  SYNCS.PHASECHK.TRANS64.TRYWAIT P1, [R15+URZ+0x26840], R18 ;  /* 0x026840120f0075a7 */ /* 0x000ea4000802017f */
[----:B--2---:R-:W-:Y:S05]  /*83b0*/  @!P1 BRA `(.L_x_1929) ;  /* 0x0000001800dc9947 */ /* 0x004fea0003800000 */
.L_x_1954:
        /* <DEDUP_REMOVED lines=8> */
.L_x_1930:
        /* <DEDUP_REMOVED lines=44> */
.L_x_1955:
        /* <DEDUP_REMOVED lines=8> */
.L_x_1932:
        /* <DEDUP_REMOVED lines=44> */
.L_x_1956:
        /* <DEDUP_REMOVED lines=8> */
.L_x_1934:
        /* <DEDUP_REMOVED lines=38> */
.L_x_1958:
        /* <DEDUP_REMOVED lines=8> */
.L_x_1936:
        /* <DEDUP_REMOVED lines=44> */
.L_x_1928:
[----:B------:R-:W4:Y:S02]  /*9060*/  LDL.LU R4, [R1+0x8] ;  /* 0x0000080001047983 */ /* 0x000f240000300800 */
[----:B----4-:R-:W-:Y:S02]  /*9070*/  ISETP.NE.AND P1, PT, R4, RZ, PT ;  /* 0x000000ff0400720c */ /* 0x010fe40003f25270 */
[----:B------:R4:W5:Y:S11]  /*9080*/  LDL R4, [R1+0x4] ;  /* 0x0000040001047983 */ /* 0x0009760000100800 */
[----:B----4-:R-:W-:Y:S05]  /*9090*/  @!P1 BRA `(.L_x_1927) ;  /* 0x0000000400949947 */ /* 0x010fea0003800000 */
[----:B------:R-:W-:-:S04]  /*90a0*/  SHF.L.U32 R12, R10, 0x1f, RZ ;  /* 0x0000001f0a0c7819 */ /* 0x000fc800000006ff */
[----:B------:R-:W4:Y:S02]  /*90b0*/  SYNCS.PHASECHK.TRANS64.TRYWAIT P1, [R15+URZ+0x26840], R12 ;  /* 0x0268400c0f0075a7 */ /* 0x000f24000802017f */
[----:B----4-:R-:W-:Y:S05]  /*90c0*/  @!P1 BRA `(.L_x_1938) ;  /* 0x0000000c00ec9947 */ /* 0x010fea0003800000 */
.L_x_1959:
        /* <DEDUP_REMOVED lines=8> */
.L_x_1939:
        /* <DEDUP_REMOVED lines=41> */
.L_x_1960:
        /* <DEDUP_REMOVED lines=8> */
.L_x_1941:
        /* <DEDUP_REMOVED lines=41> */
.L_x_1927:
[----:B------:R-:W1:Y:S01]  /*96f0*/  S2R R0, SR_TID.X ;  /* 0x0000000000007919 */ /* 0x000e620000002100 */
[----:B------:R-:W-:Y:S01]  /*9700*/  IMAD R3, R16, 0x8, R15 ;  /* 0x0000000810037824 */ /* 0x000fe200078e020f */
[----:B-1----:R-:W-:Y:S02]  /*9710*/  LOP3.LUT R2, R0, 0x7f, RZ, 0xc0, !PT ;  /* 0x0000007f00027812 */ /* 0x002fe400078ec0ff */
[----:B------:R-:W-:Y:S02]  /*9720*/  SHF.L.U32 R0, R10, 0x1f, RZ ;  /* 0x0000001f0a007819 */ /* 0x000fe400000006ff */
[----:B------:R-:W-:Y:S02]  /*9730*/  ISETP.NE.AND P1, PT, R2, RZ, PT ;  /* 0x000000ff0200720c */ /* 0x000fe40003f25270 */
[----:B------:R-:W1:Y:S02]  /*9740*/  SYNCS.PHASECHK.TRANS64.TRYWAIT P0, [R3+URZ+0x26840], R0 ;  /* 0x02684000030075a7 */ /* 0x000e64000800017f */
[----:B-1----:R-:W-:Y:S09]  /*9750*/  @!P0 BRA `(.L_x_1942) ;  /* 0x0000000800708947 */ /* 0x002ff20003800000 */
.L_x_1961:
[----:B------:R-:W-:Y:S05]  /*9760*/  @P1 BRA `(.L_x_1943) ;  /* 0x0000000000181947 */ /* 0x000fea0003800000 */
[----:B------:R-:W1:Y:S01]  /*9770*/  S2R R2, SR_TID.X ;  /* 0x0000000000027919 */ /* 0x000e620000002100 */
[----:B------:R-:W-:-:S04]  /*9780*/  IMAD.MOV.U32 R0, RZ, RZ, 0x3100 ;  /* 0x00003100ff007424 */ /* 0x000fc800078e00ff */
[----:B------:R1:W-:Y:S02]  /*9790*/  SYNCS.ARRIVE.TRANS64 RZ, [R3+URZ+0x26830], R0 ;  /* 0x0268300003ff79a7 */ /* 0x0003e4000800003f */
[----:B-1----:R-:W-:-:S13]  /*97a0*/  LOP3.LUT P0, RZ, R2, 0x1f, RZ, 0xc0, !PT ;  /* 0x0000001f02ff7812 */ /* 0x002fda000780c0ff */
[----:B------:R-:W-:Y:S05]  /*97b0*/  @!P0 BRA `(.L_x_1943) ;  /* 0x0000000000048947 */ /* 0x000fea0003800000 */
[----:B------:R-:W-:Y:S01]  /*97c0*/  BPT.TRAP 0x1 ;  /* 0x000000040000795c */ /* 0x000fe20000300000 */
.L_x_1943:
        /* <DEDUP_REMOVED lines=48> */
.L_x_1924:
[----:B------:R-:W-:Y:S05]  /*9ad0*/  BSYNC B0 ;  /* 0x0000000000007941 */ /* 0x000fea0003800000 */
.L_x_1919:
[----:B------:R-:W-:-:S03]  /*9ae0*/  UMOV UR8, 0xffffffff ;  /* 0xffffffff00087882 */ /* 0x000fc60000000000 */
[----:B------:R-:W-:Y:S05]  /*9af0*/  BRA.DIV UR8, `(.L_x_1944) ;  /* 0x00000006089c7947 */ /* 0x000fea000b800000 */
[----:B------:R-:W-:-:S13]  /*9b00*/  ELECT P6, URZ, PT ;  /* 0x00000000003f782f */ /* 0x000fda00038c0000 */
.L_x_1964:
[----:B------:R-:W-:Y:S05]  /*9b10*/  @!P6 BRA `(.L_x_1857) ;  /* 0x000000000084e947 */ /* 0x000fea0003800000 */
[----:B------:R-:W-:-:S06]  /*9b20*/  ULOP3.LUT UR8, UR38, 0x2, URZ, 0xfc, !UPT ;  /* 0x0000000226087892 */ /* 0x000fcc000f8efc3f */
[----:B------:R-:W-:-:S05]  /*9b30*/  IMAD.U32 R2, RZ, RZ, UR8 ;  /* 0x00000008ff027e24 */ /* 0x000fca000f8e00ff */
[----:B------:R-:W-:-:S13]  /*9b40*/  ISETP.NE.AND P2, PT, R2, 0x3, PT ;  /* 0x000000030200780c */ /* 0x000fda0003f45270 */
[----:B------:R-:W-:Y:S05]  /*9b50*/  @!P2 BRA `(.L_x_1945) ;  /* 0x000000000004a947 */ /* 0x000fea0003800000 */
[----:B---3--:R-:W-:Y:S01]  /*9b60*/  BPT.TRAP 0x1 ;  /* 0x000000040000795c */ /* 0x008fe20000300000 */
.L_x_1945:
        /* <DEDUP_REMOVED lines=15> */
.L_x_1965:
[----:B------:R-:W2:Y:S02]  /*9c60*/  SYNCS.PHASECHK.TRANS64.TRYWAIT P0, [R3+URZ], R2 ;  /* 0x00000002030075a7 */ /* 0x000ea4000800017f */
[----:B--2---:R-:W-:Y:S05]  /*9c70*/  @!P0 BRA `(.L_x_1947) ;  /* 0x0000000400708947 */ /* 0x004fea0003800000 */
.L_x_1966:
[----:B------:R-:W-:Y:S05]  /*9c80*/  @!P2 BRA `(.L_x_1948) ;  /* 0x000000000004a947 */ /* 0x000fea0003800000 */
[----:B---3--:R-:W-:Y:S01]  /*9c90*/  BPT.TRAP 0x1 ;  /* 0x000000040000795c */ /* 0x008fe20000300000 */
.L_x_1948:
[----:B--2---:R-:W-:-:S04]  /*9ca0*/  VIADD R3, R8, 0x26840 ;  /* 0x0002684008037836 */ /* 0x004fc80000000000 */
[----:B------:R-:W-:-:S04]  /*9cb0*/  IMAD R5, R0, 0x8, R3 ;  /* 0x0000000800057824 */ /* 0x000fc800078e0203 */
[----:B------:R-:W2:Y:S02]  /*9cc0*/  SYNCS.PHASECHK.TRANS64.TRYWAIT P0, [R5+URZ], R4 ;  /* 0x00000004050075a7 */ /* 0x000ea4000800017f */
[----:B--2---:R-:W-:Y:S05]  /*9cd0*/  @!P0 BRA `(.L_x_1949) ;  /* 0x00000004006c8947 */ /* 0x004fea0003800000 */
.L_x_1967:
[----:B------:R-:W-:-:S07]  /*9ce0*/  IMAD R3, R6, 0x8, R3 ;  /* 0x0000000806037824 */ /* 0x000fce00078e0203 */
.L_x_1950:
[----:B----4-:R4:W1:Y:S02]  /*9cf0*/  SYNCS.PHASECHK.TRANS64.TRYWAIT P0, [R3+URZ], R2 ;  /* 0x00000002030075a7 */ /* 0x010864000800017f */
[----:B-1----:R-:W-:Y:S05]  /*9d00*/  @!P0 NANOSLEEP.SYNCS 0x989680 ;  /* 0x009896800000895d */ /* 0x002fea0003900000 */
[----:B------:R-:W1:Y:S02]  /*9d10*/  @!P0 SYNCS.PHASECHK.TRANS64 P0, [R3+URZ], R2 ;  /* 0x00000002030085a7 */ /* 0x000e64000800007f */
[----:B-1----:R-:W-:Y:S05]  /*9d20*/  @!P0 BRA `(.L_x_1950) ;  /* 0xfffffffc00f08947 */ /* 0x002fea000383ffff */
.L_x_1857:
[----:B---3--:R-:W-:Y:S05]  /*9d30*/  BSYNC B6 ;  /* 0x0000000000067941 */ /* 0x008fea0003800000 */
.L_x_1851:
[----:B------:R-:W-:Y:S05]  /*9d40*/  EXIT ;  /* 0x000000000000794d */ /* 0x000fea0003800000 */
.L_x_1868:
[----:B------:R-:W-:Y:S02]  /*9d50*/  IMAD.MOV.U32 R13, RZ, RZ, R17 ;  /* 0x000000ffff0d7224 */ /* 0x000fe400078e0011 */
[----:B------:R-:W-:Y:S02]  /*9d60*/  IMAD.MOV.U32 R12, RZ, RZ, RZ ;  /* 0x000000ffff0c7224 */ /* 0x000fe400078e00ff */
[----:B------:R-:W-:Y:S02]  /*9d70*/  IMAD.MOV.U32 R11, RZ, RZ, 0x1f ;  /* 0x0000001fff0b7424 */ /* 0x000fe400078e00ff */
[----:B------:R-:W-:-:S07]  /*9d80*/  IMAD.MOV.U32 R15, RZ, RZ, -0x1 ;  /* 0xffffffffff0f7424 */ /* 0x000fce00078e00ff */
[----:B------:R-:W-:Y:S05]  /*9d90*/  WARPSYNC.COLLECTIVE R15, `(.L_x_1951) ;  /* 0x000000000f087348 */ /* 0x000fea0003c00000 */
[----:B------:R1:W2:Y:S02]  /*9da0*/  SHFL.IDX P6, R14, R13, R12, R11 ;  /* 0x0000000c0d0e7389 */ /* 0x0002a400000c000b */
[----:B-12---:R-:W-:Y:S01]  /*9db0*/  ENDCOLLECTIVE ;  /* 0x000000000000791b */ /* 0x006fe20003800000 */
.L_x_1951:
[----:B------:R-:W-:Y:S05]  /*9dc0*/  BRA `(.L_x_1952) ;  /* 0xffffff7400d47947 */ /* 0x000fea000383ffff */
.L_x_1870:
[----:B--2---:R2:W3:Y:S02]  /*9dd0*/  SYNCS.PHASECHK.TRANS64.TRYWAIT P0, [R237+URZ+0x26800], R4 ;  /* 0x02680004ed0075a7 */ /* 0x0044e4000800017f */
[----:B---3--:R-:W-:Y:S05]  /*9de0*/  @!P0 NANOSLEEP.SYNCS 0x989680 ;  /* 0x009896800000895d */ /* 0x008fea0003900000 */
[----:B------:R-:W3:Y:S02]  /*9df0*/  @!P0 SYNCS.PHASECHK.TRANS64 P0, [R237+URZ+0x26800], R4 ;  /* 0x02680004ed0085a7 */ /* 0x000ee4000800007f */
[----:B---3--:R-:W-:Y:S05]  /*9e00*/  @!P0 BRA `(.L_x_1870) ;  /* 0xfffffffc00f08947 */ /* 0x008fea000383ffff */
[----:B------:R-:W-:Y:S05]  /*9e10*/  BRA `(.L_x_1869) ;  /* 0xffffff7400fc7947 */ /* 0x000fea000383ffff */
.L_x_1875:
[----:B--2---:R-:W-:-:S04]  /*9e20*/  IMAD.U32 R5, RZ, RZ, UR7 ;  /* 0x00000007ff057e24 */ /* 0x004fc8000f8e00ff */
[----:B------:R2:W3:Y:S03]  /*9e30*/  SYNCS.PHASECHK.TRANS64.TRYWAIT P0, [R5+URZ+0x26810], R120 ;  /* 0x02681078050075a7 */ /* 0x0004e6000800017f */
[----:B---3--:R-:W-:Y:S05]  /*9e40*/  @!P0 NANOSLEEP.SYNCS 0x989680 ;  /* 0x009896800000895d */ /* 0x008fea0003900000 */
[----:B------:R-:W3:Y:S02]  /*9e50*/  @!P0 SYNCS.PHASECHK.TRANS64 P0, [R5+URZ+0x26810], R120 ;  /* 0x02681078050085a7 */ /* 0x000ee4000800007f */
[----:B---3--:R-:W-:Y:S05]  /*9e60*/  @!P0 BRA `(.L_x_1875) ;  /* 0xfffffffc00ec8947 */ /* 0x008fea000383ffff */
[----:B------:R-:W-:Y:S05]  /*9e70*/  BRA `(.L_x_1874) ;  /* 0xffffff8000587947 */ /* 0x000fea000383ffff */
.L_x_1879:
[----:B------:R-:W-:-:S04]  /*9e80*/  IMAD.U32 R121, RZ, RZ, UR7 ;  /* 0x00000007ff797e24 */ /* 0x000fc8000f8e00ff */
[----:B------:R1:W1:Y:S03]  /*9e90*/  SYNCS.PHASECHK.TRANS64.TRYWAIT P0, [R121+URZ+0x26830], R120 ;  /* 0x02683078790075a7 */ /* 0x000266000800017f */
[----:B-1----:R-:W-:Y:S05]  /*9ea0*/  @!P0 NANOSLEEP.SYNCS 0x989680 ;  /* 0x009896800000895d */ /* 0x002fea0003900000 */
[----:B------:R-:W1:Y:S02]  /*9eb0*/  @!P0 SYNCS.PHASECHK.TRANS64 P0, [R121+URZ+0x26830], R120 ;  /* 0x02683078790085a7 */ /* 0x000e64000800007f */
[----:B-1----:R-:W-:Y:S05]  /*9ec0*/  @!P0 BRA `(.L_x_1879) ;  /* 0xfffffffc00ec8947 */ /* 0x002fea000383ffff */
[----:B------:R-:W-:Y:S05]  /*9ed0*/  BRA `(.L_x_1878) ;  /* 0xffffff88001c7947 */ /* 0x000fea000383ffff */
.L_x_1925:
[----:B-1----:R1:W2:Y:S02]  /*9ee0*/  SYNCS.PHASECHK.TRANS64.TRYWAIT P0, [R15+URZ+0x26820], R0 ;  /* 0x026820000f0075a7 */ /* 0x0022a4000800017f */
[----:B--2---:R-:W-:Y:S05]  /*9ef0*/  @!P0 NANOSLEEP.SYNCS 0x989680 ;  /* 0x009896800000895d */ /* 0x004fea0003900000 */
[----:B------:R-:W2:Y:S02]  /*9f00*/  @!P0 SYNCS.PHASECHK.TRANS64 P0, [R15+URZ+0x26820], R0 ;  /* 0x026820000f0085a7 */ /* 0x000ea4000800007f */
[----:B--2---:R-:W-:Y:S05]  /*9f10*/  @!P0 BRA `(.L_x_1925) ;  /* 0xfffffffc00f08947 */ /* 0x004fea000383ffff */
[----:B------:R-:W-:Y:S05]  /*9f20*/  BRA `(.L_x_1953) ;  /* 0xffffffd800e07947 */ /* 0x000fea000383ffff */
.L_x_1929:
[----:B--2---:R2:W3:Y:S02]  /*9f30*/  SYNCS.PHASECHK.TRANS64.TRYWAIT P1, [R15+URZ+0x26840], R18 ;  /* 0x026840120f0075a7 */ /* 0x0044e4000802017f */
[----:B---3--:R-:W-:Y:S05]  /*9f40*/  @!P1 NANOSLEEP.SYNCS 0x989680 ;  /* 0x009896800000995d */ /* 0x008fea0003900000 */
[----:B------:R-:W3:Y:S02]  /*9f50*/  @!P1 SYNCS.PHASECHK.TRANS64 P1, [R15+URZ+0x26840], R18 ;  /* 0x026840120f0095a7 */ /* 0x000ee4000802007f */
[----:B---3--:R-:W-:Y:S05]  /*9f60*/  @!P1 BRA `(.L_x_1929) ;  /* 0xfffffffc00f09947 */ /* 0x008fea000383ffff */
[----:B------:R-:W-:Y:S05]  /*9f70*/  BRA `(.L_x_1954) ;  /* 0xffffffe400107947 */ /* 0x000fea000383ffff */
.L_x_1931:
[----:B-1----:R1:W3:Y:S02]  /*9f80*/  SYNCS.PHASECHK.TRANS64.TRYWAIT P1, [R15+URZ+0x26828], R18 ;  /* 0x026828120f0075a7 */ /* 0x0022e4000802017f */
[----:B---3--:R-:W-:Y:S05]  /*9f90*/  @!P1 NANOSLEEP.SYNCS 0x989680 ;  /* 0x009896800000995d */ /* 0x008fea0003900000 */
[----:B------:R-:W3:Y:S02]  /*9fa0*/  @!P1 SYNCS.PHASECHK.TRANS64 P1, [R15+URZ+0x26828], R18 ;  /* 0x026828120f0095a7 */ /* 0x000ee4000802007f */
[----:B---3--:R-:W-:Y:S05]  /*9fb0*/  @!P1 BRA `(.L_x_1931) ;  /* 0xfffffffc00f09947 */ /* 0x008fea000383ffff */
[----:B------:R-:W-:Y:S05]  /*9fc0*/  BRA `(.L_x_1955) ;  /* 0xffffffe400cc7947 */ /* 0x000fea000383ffff */
.L_x_1933:
[----:B---3--:R3:W4:Y:S02]  /*9fd0*/  SYNCS.PHASECHK.TRANS64.TRYWAIT P1, [R15+URZ+0x26848], R18 ;  /* 0x026848120f0075a7 */ /* 0x008724000802017f */
[----:B----4-:R-:W-:Y:S05]  /*9fe0*/  @!P1 NANOSLEEP.SYNCS 0x989680 ;  /* 0x009896800000995d */ /* 0x010fea0003900000 */
[----:B------:R-:W4:Y:S02]  /*9ff0*/  @!P1 SYNCS.PHASECHK.TRANS64 P1, [R15+URZ+0x26848], R18 ;  /* 0x026848120f0095a7 */ /* 0x000f24000802007f */
[----:B----4-:R-:W-:Y:S05]  /*a000*/  @!P1 BRA `(.L_x_1933) ;  /* 0xfffffffc00f09947 */ /* 0x010fea000383ffff */
[----:B------:R-:W-:Y:S05]  /*a010*/  BRA `(.L_x_1956) ;  /* 0xffffffe800887947 */ /* 0x000fea000383ffff */
.L_x_1935:
[----:B------:R-:W-:-:S07]  /*a020*/  SHF.L.U32 R4, R10, 0x1f, RZ ;  /* 0x0000001f0a047819 */ /* 0x000fce00000006ff */
.L_x_1957:
[----:B----4-:R4:W1:Y:S02]  /*a030*/  SYNCS.PHASECHK.TRANS64.TRYWAIT P1, [R15+URZ+0x26820], R4 ;  /* 0x026820040f0075a7 */ /* 0x010864000802017f */
[----:B-1----:R-:W-:Y:S05]  /*a040*/  @!P1 NANOSLEEP.SYNCS 0x989680 ;  /* 0x009896800000995d */ /* 0x002fea0003900000 */
[----:B------:R-:W1:Y:S02]  /*a050*/  @!P1 SYNCS.PHASECHK.TRANS64 P1, [R15+URZ+0x26820], R4 ;  /* 0x026820040f0095a7 */ /* 0x000e64000802007f */
[----:B-1----:R-:W-:Y:S05]  /*a060*/  @!P1 BRA `(.L_x_1957) ;  /* 0xfffffffc00f09947 */ /* 0x002fea000383ffff */
[----:B------:R-:W-:Y:S05]  /*a070*/  BRA `(.L_x_1958) ;  /* 0xffffffec00287947 */ /* 0x000fea000383ffff */
.L_x_1938:
[----:B----4-:R4:W1:Y:S02]  /*a080*/  SYNCS.PHASECHK.TRANS64.TRYWAIT P1, [R15+URZ+0x26840], R12 ;  /* 0x0268400c0f0075a7 */ /* 0x010864000802017f */
[----:B-1----:R-:W-:Y:S05]  /*a090*/  @!P1 NANOSLEEP.SYNCS 0x989680 ;  /* 0x009896800000995d */ /* 0x002fea0003900000 */
[----:B------:R-:W1:Y:S02]  /*a0a0*/  @!P1 SYNCS.PHASECHK.TRANS64 P1, [R15+URZ+0x26840], R12 ;  /* 0x0268400c0f0095a7 */ /* 0x000e64000802007f */
[----:B-1----:R-:W-:Y:S05]  /*a0b0*/  @!P1 BRA `(.L_x_1938) ;  /* 0xfffffffc00f09947 */ /* 0x002fea000383ffff */
[----:B------:R-:W-:Y:S05]  /*a0c0*/  BRA `(.L_x_1959) ;  /* 0xfffffff000007947 */ /* 0x000fea000383ffff */
.L_x_1940:
[----:B-1----:R1:W2:Y:S02]  /*a0d0*/  SYNCS.PHASECHK.TRANS64.TRYWAIT P1, [R15+URZ+0x26828], R12 ;  /* 0x0268280c0f0075a7 */ /* 0x0022a4000802017f */
[----:B--2---:R-:W-:Y:S05]  /*a0e0*/  @!P1 NANOSLEEP.SYNCS 0x989680 ;  /* 0x009896800000995d */ /* 0x004fea0003900000 */
[----:B------:R-:W2:Y:S02]  /*a0f0*/  @!P1 SYNCS.PHASECHK.TRANS64 P1, [R15+URZ+0x26828], R12 ;  /* 0x0268280c0f0095a7 */ /* 0x000ea4000802007f */
[----:B--2---:R-:W-:Y:S05]  /*a100*/  @!P1 BRA `(.L_x_1940) ;  /* 0xfffffffc00f09947 */ /* 0x004fea000383ffff */
[----:B------:R-:W-:Y:S05]  /*a110*/  BRA `(.L_x_1960) ;  /* 0xfffffff000b07947 */ /* 0x000fea000383ffff */
.L_x_1942:
[----:B------:R1:W1:Y:S02]  /*a120*/  SYNCS.PHASECHK.TRANS64.TRYWAIT P0, [R3+URZ+0x26840], R0 ;  /* 0x02684000030075a7 */ /* 0x000264000800017f */
[----:B-1----:R-:W-:Y:S05]  /*a130*/  @!P0 NANOSLEEP.SYNCS 0x989680 ;  /* 0x009896800000895d */ /* 0x002fea0003900000 */
[----:B------:R-:W1:Y:S02]  /*a140*/  @!P0 SYNCS.PHASECHK.TRANS64 P0, [R3+URZ+0x26840], R0 ;  /* 0x02684000030085a7 */ /* 0x000e64000800007f */
[----:B-1----:R-:W-:Y:S05]  /*a150*/  @!P0 BRA `(.L_x_1942) ;  /* 0xfffffffc00f08947 */ /* 0x002fea000383ffff */
[----:B------:R-:W-:Y:S05]  /*a160*/  BRA `(.L_x_1961) ;  /* 0xfffffff4007c7947 */ /* 0x000fea000383ffff */
.L_x_1944:
[----:B------:R-:W-:Y:S01]  /*a170*/  BSSY B0, `(.L_x_1962) ;  /* 0x0000006000007945 */ /* 0x000fe20003800000 */
[----:B------:R-:W-:-:S07]  /*a180*/  IMAD.MOV.U32 R15, RZ, RZ, -0x1 ;  /* 0xffffffffff0f7424 */ /* 0x000fce00078e00ff */
[----:B---3--:R-:W-:Y:S05]  /*a190*/  WARPSYNC.COLLECTIVE R15, `(.L_x_1963) ;  /* 0x000000000f0c7348 */ /* 0x008fea0003c00000 */
[----:B------:R-:W-:Y:S02]  /*a1a0*/  ELECT P6, UR62, PT ;  /* 0x00000000003e782f */ /* 0x000fe400038c0000 */
[----:B------:R-:W-:Y:S01]  /*a1b0*/  MOV R14, UR62 ;  /* 0x0000003e000e7c02 */ /* 0x000fe20008000f00 */
[----:B---3--:R-:W-:Y:S10]  /*a1c0*/  ENDCOLLECTIVE ;  /* 0x000000000000791b */ /* 0x008ff40003800000 */
.L_x_1963:
[----:B------:R-:W-:Y:S05]  /*a1d0*/  BSYNC B0 ;  /* 0x0000000000007941 */ /* 0x000fea0003800000 */
.L_x_1962:
[----:B------:R-:W-:Y:S05]  /*a1e0*/  BRA `(.L_x_1964) ;  /* 0xfffffff800487947 */ /* 0x000fea000383ffff */
.L_x_1946:
[----:B-1----:R1:W2:Y:S02]  /*a1f0*/  SYNCS.PHASECHK.TRANS64.TRYWAIT P0, [R7+URZ], R4 ;  /* 0x00000004070075a7 */ /* 0x0022a4000800017f */
[----:B--2---:R-:W-:Y:S05]  /*a200*/  @!P0 NANOSLEEP.SYNCS 0x989680 ;  /* 0x009896800000895d */ /* 0x004fea0003900000 */
[----:B------:R-:W2:Y:S02]  /*a210*/  @!P0 SYNCS.PHASECHK.TRANS64 P0, [R7+URZ], R4 ;  /* 0x00000004070085a7 */ /* 0x000ea4000800007f */
[----:B--2---:R-:W-:Y:S05]  /*a220*/  @!P0 BRA `(.L_x_1946) ;  /* 0xfffffffc00f08947 */ /* 0x004fea000383ffff */
[----:B------:R-:W-:Y:S05]  /*a230*/  BRA `(.L_x_1965) ;  /* 0xfffffff800887947 */ /* 0x000fea000383ffff */
.L_x_1947:
[----:B--2---:R2:W4:Y:S02]  /*a240*/  SYNCS.PHASECHK.TRANS64.TRYWAIT P0, [R3+URZ], R2 ;  /* 0x00000002030075a7 */ /* 0x004524000800017f */
[----:B----4-:R-:W-:Y:S05]  /*a250*/  @!P0 NANOSLEEP.SYNCS 0x989680 ;  /* 0x009896800000895d */ /* 0x010fea0003900000 */
[----:B------:R-:W4:Y:S02]  /*a260*/  @!P0 SYNCS.PHASECHK.TRANS64 P0, [R3+URZ], R2 ;  /* 0x00000002030085a7 */ /* 0x000f24000800007f */
[----:B----4-:R-:W-:Y:S05]  /*a270*/  @!P0 BRA `(.L_x_1947) ;  /* 0xfffffffc00f08947 */ /* 0x010fea000383ffff */
[----:B------:R-:W-:Y:S05]  /*a280*/  BRA `(.L_x_1966) ;  /* 0xfffffff8007c7947 */ /* 0x000fea000383ffff */
.L_x_1949:
[----:B--2---:R2:W4:Y:S02]  /*a290*/  SYNCS.PHASECHK.TRANS64.TRYWAIT P0, [R5+URZ], R4 ;  /* 0x00000004050075a7 */ /* 0x004524000800017f */
[----:B----4-:R-:W-:Y:S05]  /*a2a0*/  @!P0 NANOSLEEP.SYNCS 0x989680 ;  /* 0x009896800000895d */ /* 0x010fea0003900000 */
[----:B------:R-:W4:Y:S02]  /*a2b0*/  @!P0 SYNCS.PHASECHK.TRANS64 P0, [R5+URZ], R4 ;  /* 0x00000004050085a7 */ /* 0x000f24000800007f */
[----:B----4-:R-:W-:Y:S05]  /*a2c0*/  @!P0 BRA `(.L_x_1949) ;  /* 0xfffffffc00f08947 */ /* 0x010fea000383ffff */
[----:B------:R-:W-:Y:S05]  /*a2d0*/  BRA `(.L_x_1967) ;  /* 0xfffffff800807947 */ /* 0x000fea000383ffff */
.L_x_1968:
        /* <DEDUP_REMOVED lines=10> */
.L_x_3309:


//--------------------- .text._ZN7cutlass13device_kernelIN5flash11enable_sm90INS1_16FlashAttnBwdSm90INS1_25CollectiveMainloopBwdSm90ILi2ELi2ELi2EN4cute5tupleIJNS5_1CILi1EEES8_S8_EEENS6_IJNS7_ILi64EEENS7_ILi128EEENS7_ILi96EEEEEENS_6half_tEfNS_4arch4Sm90ELb0ELb1ELb1ELb1ELb1ELb1ELb0ELb0ELi2ELi1ELi2ELi1ELb1EEENS1_24CollectiveEpilogueBwdGQAISD_fSG_Li256ELb1ELb1EEENS1_19SingleTileSchedulerILb1ELb0ELb0ELi128EEEEEEEEEvNT_6ParamsE --------------------------
	.section	.text._ZN7cutlass13device_kernelIN5flash11enable_sm90INS1_16FlashAttnBwdSm90INS1_25CollectiveMainloopBwdSm90ILi2ELi2ELi2EN4cute5tupleIJNS5_1CILi1EEES8_S8_EEENS6_IJNS7_ILi64EEENS7_ILi128EEENS7_ILi96EEEEEENS_6half_tEfNS_4arch4Sm90ELb0ELb1ELb1ELb1ELb1ELb1ELb0ELb0ELi2ELi1ELi2ELi1ELb1EEENS1_24CollectiveEpilogueBwdGQAISD_fSG_Li256ELb1ELb1EEENS1_19SingleTileSchedulerILb1ELb0ELb0ELi128EEEEEEEEEvNT_6ParamsE,"ax",@progbits
	.align	128
.text._ZN7cutlass13device_kernelIN5flash11enable_sm90INS1_16FlashAttnBwdSm90INS1_25CollectiveMainloopBwdSm90ILi2ELi2ELi2EN4cute5tupleIJNS5_1CILi1EEES8_S8_EEENS6_IJNS7_ILi64EEENS7_ILi128EEENS7_ILi96EEEEEENS_6half_tEfNS_4arch4Sm90ELb0ELb1ELb1ELb1ELb1ELb1ELb0ELb0ELi2ELi1ELi2ELi1ELb1EEENS1_24CollectiveEpilogueBwdGQAISD_fSG_Li256ELb1ELb1EEENS1_19SingleTileSchedulerILb1ELb0ELb0ELi128EEEEEEEEEvNT_6ParamsE:
        .type           _ZN7cutlass13device_kernelIN5flash11enable_sm90INS1_16FlashAttnBwdSm90INS1_25CollectiveMainloopBwdSm90ILi2ELi2ELi2EN4cute5tupleIJNS5_1CILi1EEES8_S8_EEENS6_IJNS7_ILi64EEENS7_ILi128EEENS7_ILi96EEEEEENS_6half_tEfNS_4arch4Sm90ELb0ELb1ELb1ELb1ELb1ELb1ELb0ELb0ELi2ELi1ELi2ELi1ELb1EEENS1_24CollectiveEpilogueBwdGQAISD_fSG_Li256ELb1ELb1EEENS1_19SingleTileSchedulerILb1ELb0ELb0ELi128EEEEEEEEEvNT_6ParamsE,@function
        .size           _ZN7cutlass13device_kernelIN5flash11enable_sm90INS1_16FlashAttnBwdSm90INS1_25CollectiveMainloopBwdSm90ILi2ELi2ELi2EN4cute5tupleIJNS5_1CILi1EEES8_S8_EEENS6_IJNS7_ILi64EEENS7_ILi128EEENS7_ILi96EEEEEENS_6half_tEfNS_4arch4Sm90ELb0ELb1ELb1ELb1ELb1ELb1ELb0ELb0ELi2ELi1ELi2ELi1ELb1EEENS1_24CollectiveEpilogueBwdGQAISD_fSG_Li256ELb1ELb1EEENS1_19SingleTileSchedulerILb1ELb0ELb0ELi128EEEEEEEEEvNT_6ParamsE,(.L_x_3310 - _ZN7cutlass13device_kernelIN5flash11enable_sm90INS1_16FlashAttnBwdSm90INS1_25CollectiveMainloopBwdSm90ILi2ELi2ELi2EN4cute5tupleIJNS5_1CILi1EEES8_S8_EEENS6_IJNS7_ILi64EEENS7_ILi128EEENS7_ILi96EEEEEENS_6half_tEfNS_4arch4Sm90ELb0ELb1ELb1ELb1ELb1ELb1ELb0ELb0ELi2ELi1ELi2ELi1ELb1EEENS1_24CollectiveEpilogueBwdGQAISD_fSG_Li256ELb1ELb1EEENS1_19SingleTileSchedulerILb1ELb0ELb0ELi128EEEEEEEEEvNT_6ParamsE)
        .other          _ZN7cutlass13device_kernelIN5flash11enable_sm90INS1_16FlashAttnBwdSm90INS1_25CollectiveMainloopBwdSm90ILi2ELi2ELi2EN4cute5tupleIJNS5_1CILi1EEES8_S8_EEENS6_IJNS7_ILi64EEENS7_ILi128EEENS7_ILi96EEEEEENS_6half_tEfNS_4arch4Sm90ELb0ELb1ELb1ELb1ELb1ELb1ELb0ELb0ELi2ELi1ELi2ELi1ELb1EEENS1_24CollectiveEpilogueBwdGQAISD_fSG_Li256ELb1ELb1EEENS1_19SingleTileSchedulerILb1ELb0ELb0ELi128EEEEEEEEEvNT_6ParamsE,@"STO_CUDA_ENTRY STV_DEFAULT"
_ZN7cutlass13device_kernelIN5flash11enable_sm90INS1_16FlashAttnBwdSm90INS1_25CollectiveMainloopBwdSm90ILi2ELi2ELi2EN4cute5tupleIJNS5_1CILi1EEES8_S8_EEENS6_IJNS7_ILi64EEENS7_ILi128EEENS7_ILi96EEEEEENS_6half_tEfNS_4arch4Sm90ELb0ELb1ELb1ELb1ELb1ELb1ELb0ELb0ELi2ELi1ELi2ELi1ELb1EEENS1_24CollectiveEpilogueBwdGQAISD_fSG_Li256ELb1ELb1EEENS1_19SingleTileSchedulerILb1ELb0ELb0ELi128EEEEEEEEEvNT_6ParamsE:
        /* <DEDUP_REMOVED lines=24> */
.L_x_1970:
[----:B------:R-:W-:Y:S05]  /*0180*/  BSYNC B0 ;  /* 0x0000000000007941 */ /* 0x000fea0003800000 */
.L_x_1969:
        /* <DEDUP_REMOVED lines=37> */
.L_x_1971:
        /* <DEDUP_REMOVED lines=22> */
.L_x_1972:
[----:B------:R-:W-:Y:S01]  /*0540*/  PLOP3.LUT P0, PT, PT, PT, UP0, 0x80, 0x0 ;  /* 0x000000000000781c */ /* 0x000fe20003f0f008 */
[----:B------:R-:W-:Y:S01]  /*0550*/  NOP ;  /* 0x0000000000007918 */ /* 0x000fe20000000000 */
[----:B------:R-:W-:Y:S01]  /*0560*/  ULDC.64 UR46, c[0x0][0x208] ;  /* 0x00008200002e7ab9 */ /* 0x000fe20000000a00 */
[----:B------:R-:W-:Y:S01]  /*0570*/  BSSY B6, `(.L_x_1973) ;  /* 0x0000abb000067945 */ /* 0x000fe20003800000 */
[----:B-12-4-:R-:W-:Y:S09]  /*0580*/  BAR.SYNC.DEFER_BLOCKING 0x0 ;  /* 0x0000000000007b1d */ /* 0x016ff20000010000 */
[----:B------:R-:W-:Y:S05]  /*0590*/  @!P0 BRA `(.L_x_1974) ;  /* 0x0000005800fc8947 */ /* 0x000fea0003800000 */
.L_x_1975:
        /* <DEDUP_REMOVED lines=24> */
.L_x_1976:
        /* <DEDUP_REMOVED lines=14> */
.L_x_1978:
[----:B------:R-:W-:-:S05]  /*0800*/  ULDC UR4, c[0x0][0x8c4] ;  /* 0x0002310000047ab9 */ /* 0x000fca0000000800 */
.L_x_1977:
        /* <DEDUP_REMOVED lines=19> */
.L_x_1980:
        /* <DEDUP_REMOVED lines=14> */
.L_x_1981:
        /* <DEDUP_REMOVED lines=11> */
.L_x_1982:
        /* <DEDUP_REMOVED lines=13> */
.L_x_1983:
        /* <DEDUP_REMOVED lines=66> */
.L_x_1984:
        /* <DEDUP_REMOVED lines=28> */
.L_x_1987:
        /* <DEDUP_REMOVED lines=15> */
.L_x_1986:
        /* <DEDUP_REMOVED lines=22> */
.L_x_1989:
        /* <DEDUP_REMOVED lines=15> */
.L_x_1988:
[----:B------:R-:W-:Y:S01]  /*14c0*/  SHF.R.S32.HI R19, RZ, 0x1f, R18 ;  /* 0x0000001fff137819 */ /* 0x000fe20000011412 */
[----:B------:R-:W-:-:S03]  /*14d0*/  UMOV UR4, 0xffffffff ;  /* 0xffffffff00047882 */ /* 0x000fc60000000000 */
[----:B------:R-:W-:-:S04]  /*14e0*/  LEA.HI R0, R19, R18, RZ, 0x7 ;  /* 0x0000001213007211 */ /* 0x000fc800078f38ff */
[----:B------:R-:W-:Y:S01]  /*14f0*/  SHF.R.S32.HI R17, RZ, 0x7, R0 ;  /* 0x00000007ff117819 */ /* 0x000fe20000011400 */
[----:B------:R-:W-:Y:S06]  /*1500*/  BRA.DIV UR4, `(.L_x_1990) ;  /* 0x0000009e040c7947 */ /* 0x000fec000b800000 */
[----:B------:R1:W2:Y:S02]  /*1510*/  SHFL.IDX PT, R14, R17, RZ, 0x1f ;  /* 0x00001fff110e7589 */ /* 0x0002a400000e0000 */
.L_x_2114:
        /* <DEDUP_REMOVED lines=15> */
.L_x_1991:
        /* <DEDUP_REMOVED lines=19> */
.L_x_1993:
        /* <DEDUP_REMOVED lines=124> */
.L_x_2004:
[----:B------:R-:W-:-:S06]  /*1f00*/  UISETP.NE.AND UP0, UPT, UR11, 0x3, UPT ;  /* 0x000000030b00788c */ /* 0x000fcc000bf05270 */
[----:B------:R-:W-:-:S13]  /*1f10*/  PLOP3.LUT P6, PT, PT, PT, UP0, 0x80, 0x0 ;  /* 0x000000000000781c */ /* 0x000fda0003fcf008 */
[----:B-1----:R-:W-:Y:S05]  /*1f20*/  @!P6 BRA `(.L_x_1994) ;  /* 0x000000000004e947 */ /* 0x002fea0003800000 */
[----:B------:R-:W-:Y:S01]  /*1f30*/  BPT.TRAP 0x1 ;  /* 0x000000040000795c */ /* 0x000fe20000300000 */
.L_x_1994:
[----:B------:R-:W-:Y:S01]  /*1f40*/  R2UR UR7, R237 ;  /* 0x00000000ed0772ca */ /* 0x000fe200000e0000 */
[----:B------:R-:W-:-:S05]  /*1f50*/  IMAD.U32 R120, RZ, RZ, UR9 ;  /* 0x00000009ff787e24 */ /* 0x000fca000f8e00ff */
[----:B------:R-:W-:-:S07]  /*1f60*/  SHF.L.U32 R120, R120, 0x1f, RZ ;  /* 0x0000001f78787819 */ /* 0x000fce00000006ff */
[----:B------:R-:W-:-:S09]  /*1f70*/  ULEA UR7, UR4, UR7, 0x3 ;  /* 0x0000000704077291 */ /* 0x000fd2000f8e183f */
[----:B------:R1:W2:Y:S01]  /*1f80*/  SYNCS.PHASECHK.TRANS64.TRYWAIT P0, [UR7+0x26810], R120 ;  /* 0x02681078ff0075a7 */ /* 0x0002a20008000147 */
[----:B------:R-:W-:Y:S05]  /*1f90*/  @!P6 BRA `(.L_x_1995) ;  /* 0x000000000004e947 */ /* 0x000fea0003800000 */
[----:B------:R-:W-:Y:S01]  /*1fa0*/  BPT.TRAP 0x1 ;  /* 0x000000040000795c */ /* 0x000fe20000300000 */
.L_x_1995:
[----:B--2---:R-:W-:Y:S05]  /*1fb0*/  @P0 BRA `(.L_x_1996) ;  /* 0x0000000000080947 */ /* 0x004fea0003800000 */
[----:B------:R-:W2:Y:S02]  /*1fc0*/  SYNCS.PHASECHK.TRANS64.TRYWAIT P0, [UR7+0x26810], R120 ;  /* 0x02681078ff0075a7 */ /* 0x000ea40008000147 */
[----:B--2---:R-:W-:Y:S05]  /*1fd0*/  @!P0 BRA `(.L_x_1997) ;  /* 0x00000090008c8947 */ /* 0x004fea0003800000 */
.L_x_1996:
        /* <DEDUP_REMOVED lines=66> */
.L_x_1998:
[----:B------:R1:W1:Y:S01]  /*2400*/  SYNCS.PHASECHK.TRANS64.TRYWAIT P0, [UR7+0x26830], R120 ;  /* 0x02683078ff0075a7 */ /* 0x0002620008000147 */
[----:B------:R-:W-:Y:S05]  /*2410*/  @!P6 BRA `(.L_x_1999) ;  /* 0x000000000004e947 */ /* 0x000fea0003800000 */
[----:B------:R-:W-:Y:S01]  /*2420*/  BPT.TRAP 0x1 ;  /* 0x000000040000795c */ /* 0x000fe20000300000 */
.L_x_1999:
        /* <DEDUP_REMOVED lines=50> */
.L_x_2000:
        /* <DEDUP_REMOVED lines=598> */
.L_x_2002:
        /* <DEDUP_REMOVED lines=48> */
.L_x_2003:
        /* <DEDUP_REMOVED lines=62> */
.L_x_1985:
[----:B------:R-:W-:Y:S05]  /*5390*/  @P0 BRA `(.L_x_1979) ;  /* 0x0000005c00600947 */ /* 0x000fea0003800000 */
[----:B------:R-:W-:Y:S01]  /*53a0*/  ULDC.64 UR4, c[0x0][0x878] ;  /* 0x00021e0000047ab9 */ /* 0x000fe20000000a00 */
[----:B-1----:R-:W1:Y:S01]  /*53b0*/  S2R R4, SR_TID.X ;  /* 0x0000000000047919 */ /* 0x002e620000002100 */
        /* <DEDUP_REMOVED lines=17> */
[----:B------:R-:W5:Y:S01]  /*54d0*/  S2UR UR4, SR_CTAID.Y ;  /* 0x00000000000479c3 */ /* 0x000f620000002600 */
        /* <DEDUP_REMOVED lines=12> */
[----:B-----5:R-:W-:Y:S02]  /*55a0*/  UIMAD.WIDE.U32 UR8, UR4, UR8, URZ ;  /* 0x00000008040872a5 */ /* 0x020fe4000f8e003f */
        /* <DEDUP_REMOVED lines=75> */
.L_x_2007:
[----:B------:R-:W2:Y:S04]  /*5a60*/  LDG.E.STRONG.GPU R4, desc[UR46][R2.64] ;  /* 0x0000002e02047981 */ /* 0x000ea8000c1ef900 */
[----:B--2---:R-:W-:Y:S01]  /*5a70*/  CCTL.IVALL ;  /* 0x00000000ff00798f */ /* 0x004fe20002000000 */
[----:B------:R-:W-:Y:S05]  /*5a80*/  YIELD ;  /* 0x0000000000007946 */ /* 0x000fea0003800000 */
[----:B------:R-:W-:-:S13]  /*5a90*/  ISETP.NE.AND P0, PT, R4, UR17, PT ;  /* 0x0000001104007c0c */ /* 0x000fda000bf05270 */
[----:B------:R-:W-:Y:S05]  /*5aa0*/  @P0 BRA `(.L_x_2007) ;  /* 0xfffffffc00ec0947 */ /* 0x000fea000383ffff */
.L_x_2006:
[----:B------:R-:W-:Y:S05]  /*5ab0*/  BSYNC B0 ;  /* 0x0000000000007941 */ /* 0x000fea0003800000 */
.L_x_2005:
[----:B------:R-:W-:-:S03]  /*5ac0*/  UMOV UR4, 0xffffffff ;  /* 0xffffffff00047882 */ /* 0x000fc60000000000 */
[----:B------:R-:W-:Y:S05]  /*5ad0*/  BRA.DIV UR4, `(.L_x_2008) ;  /* 0x0000005604fc7947 */ /* 0x000fea000b800000 */
[----:B------:R-:W-:Y:S01]  /*5ae0*/  NOP ;  /* 0x0000000000007918 */ /* 0x000fe20000000000 */
.L_x_2117:
        /* <DEDUP_REMOVED lines=16> */
.L_x_2011:
[----:B------:R-:W-:Y:S01]  /*5bf0*/  @P0 ELECT P2, URZ, PT ;  /* 0x00000000003f082f */ /* 0x000fe20003840000 */
[----:B------:R2:W-:-:S12]  /*5c00*/  UBLKRED.G.S.ADD.F32.RN [UR4], [UR9], UR6, desc[UR10] ;  /* 0x00000a04090073bb */ /* 0x0005d800080a1406 */
[----:B------:R-:W-:Y:S02]  /*5c10*/  @P2 PLOP3.LUT P0, PT, P2, PT, PT, 0x8, 0x0 ;  /* 0x000000000000281c */ /* 0x000fe4000170e170 */
[----:B------:R-:W-:-:S11]  /*5c20*/  PLOP3.LUT P2, PT, PT, PT, PT, 0x8, 0x0 ;  /* 0x000000000000781c */ /* 0x000fd60003f4e170 */
[----:B--2---:R-:W-:Y:S05]  /*5c30*/  @P0 BRA.U.ANY `(.L_x_2011) ;  /* 0xfffffffd00ec0947 */ /* 0x004fea000393ffff */
[----:B------:R0:W-:Y:S01]  /*5c40*/  UTMACMDFLUSH ;  /* 0x00000000000079b7 */ /* 0x0001e20000000000 */
[----:B------:R-:W-:-:S04]  /*5c50*/  DEPBAR.LE SB0, 0x0 ;  /* 0x000080000000791a */ /* 0x000fc80000000000 */
.L_x_2010:
[----:B------:R-:W-:Y:S05]  /*5c60*/  BSYNC B0 ;  /* 0x0000000000007941 */ /* 0x000fea0003800000 */
.L_x_2009:
        /* <DEDUP_REMOVED lines=14> */
.L_x_2013:
[----:B------:R-:W-:Y:S05]  /*5d50*/  BSYNC B0 ;  /* 0x0000000000007941 */ /* 0x000fea0003800000 */
.L_x_2012:
        /* <DEDUP_REMOVED lines=20> */
.L_x_2016:
[----:B-12---:R-:W2:Y:S04]  /*5ea0*/  LDG.E.STRONG.GPU R0, desc[UR46][R2.64] ;  /* 0x0000002e02007981 */ /* 0x006ea8000c1ef900 */
[----:B--2---:R-:W-:Y:S01]  /*5eb0*/  CCTL.IVALL ;  /* 0x00000000ff00798f */ /* 0x004fe20002000000 */
[----:B------:R-:W-:Y:S05]  /*5ec0*/  YIELD ;  /* 0x0000000000007946 */ /* 0x000fea0003800000 */
[----:B------:R-:W-:-:S13]  /*5ed0*/  ISETP.NE.AND P0, PT, R0, UR17, PT ;  /* 0x0000001100007c0c */ /* 0x000fda000bf05270 */
[----:B------:R-:W-:Y:S05]  /*5ee0*/  @P0 BRA `(.L_x_2016) ;  /* 0xfffffffc00ec0947 */ /* 0x000fea000383ffff */
.L_x_2015:
[----:B------:R-:W-:Y:S05]  /*5ef0*/  BSYNC B0 ;  /* 0x0000000000007941 */ /* 0x000fea0003800000 */
.L_x_2014:
[----:B------:R-:W-:-:S03]  /*5f00*/  UMOV UR4, 0xffffffff ;  /* 0xffffffff00047882 */ /* 0x000fc60000000000 */
[----:B------:R-:W-:Y:S05]  /*5f10*/  BRA.DIV UR4, `(.L_x_2017) ;  /* 0x0000005604087947 */ /* 0x000fea000b800000 */
[----:B------:R-:W-:Y:S01]  /*5f20*/  NOP ;  /* 0x0000000000007918 */ /* 0x000fe20000000000 */
.L_x_2120:
        /* <DEDUP_REMOVED lines=16> */
.L_x_2020:
[----:B------:R-:W-:Y:S01]  /*6030*/  @P0 ELECT P2, URZ, PT ;  /* 0x00000000003f082f */ /* 0x000fe20003840000 */
[----:B------:R3:W-:-:S12]  /*6040*/  UBLKRED.G.S.ADD.F32.RN [UR4], [UR9], UR6, desc[UR10] ;  /* 0x00000a04090073bb */ /* 0x0007d800080a1406 */
[----:B------:R-:W-:Y:S02]  /*6050*/  @P2 PLOP3.LUT P0, PT, P2, PT, PT, 0x8, 0x0 ;  /* 0x000000000000281c */ /* 0x000fe4000170e170 */
[----:B------:R-:W-:-:S11]  /*6060*/  PLOP3.LUT P2, PT, PT, PT, PT, 0x8, 0x0 ;  /* 0x000000000000781c */ /* 0x000fd60003f4e170 */
[----:B---3--:R-:W-:Y:S05]  /*6070*/  @P0 BRA.U.ANY `(.L_x_2020) ;  /* 0xfffffffd00ec0947 */ /* 0x008fea000393ffff */
[----:B------:R0:W-:Y:S01]  /*6080*/  UTMACMDFLUSH ;  /* 0x00000000000079b7 */ /* 0x0001e20000000000 */
[----:B------:R-:W-:-:S04]  /*6090*/  DEPBAR.LE SB0, 0x0 ;  /* 0x000080000000791a */ /* 0x000fc80000000000 */
.L_x_2019:
[----:B------:R-:W-:Y:S05]  /*60a0*/  BSYNC B0 ;  /* 0x0000000000007941 */ /* 0x000fea0003800000 */
.L_x_2018:
        /* <DEDUP_REMOVED lines=14> */
.L_x_1974:
        /* <DEDUP_REMOVED lines=21> */
.L_x_2022:
        /* <DEDUP_REMOVED lines=13> */
.L_x_2024:
[----:B------:R-:W-:-:S05]  /*63b0*/  ULDC UR4, c[0x0][0x8c4] ;  /* 0x0002310000047ab9 */ /* 0x000fca0000000800 */
.L_x_2023:
        /* <DEDUP_REMOVED lines=44> */
.L_x_2025:
        /* <DEDUP_REMOVED lines=13> */
.L_x_2026:
        /* <DEDUP_REMOVED lines=12> */
.L_x_2027:
        /* <DEDUP_REMOVED lines=27> */
.L_x_2028:
        /* <DEDUP_REMOVED lines=39> */
.L_x_2033:
[----:B------:R-:W2:Y:S04]  /*6c30*/  LDG.E.STRONG.GPU R0, desc[UR46][R2.64] ;  /* 0x0000002e02007981 */ /* 0x000ea8000c1ef900 */
[----:B--2---:R-:W-:Y:S01]  /*6c40*/  CCTL.IVALL ;  /* 0x00000000ff00798f */ /* 0x004fe20002000000 */
[----:B------:R-:W-:Y:S05]  /*6c50*/  YIELD ;  /* 0x0000000000007946 */ /* 0x000fea0003800000 */
[----:B------:R-:W-:-:S13]  /*6c60*/  ISETP.NE.AND P1, PT, R0, UR22, PT ;  /* 0x0000001600007c0c */ /* 0x000fda000bf25270 */
[----:B------:R-:W-:Y:S05]  /*6c70*/  @P1 BRA `(.L_x_2033) ;  /* 0xfffffffc00ec1947 */ /* 0x000fea000383ffff */
.L_x_2032:
[----:B------:R-:W-:Y:S05]  /*6c80*/  BSYNC B0 ;  /* 0x0000000000007941 */ /* 0x000fea0003800000 */
.L_x_2031:
[----:B------:R-:W-:-:S03]  /*6c90*/  UMOV UR17, 0xffffffff ;  /* 0xffffffff00117882 */ /* 0x000fc60000000000 */
[----:B------:R-:W-:Y:S05]  /*6ca0*/  BRA.DIV UR17, `(.L_x_2034) ;  /* 0x0000004611c07947 */ /* 0x000fea000b800000 */
[----:B------:R-:W-:Y:S01]  /*6cb0*/  NOP ;  /* 0x0000000000007918 */ /* 0x000fe20000000000 */
.L_x_2123:
        /* <DEDUP_REMOVED lines=22> */
.L_x_2036:
[----:B------:R-:W-:Y:S05]  /*6e20*/  BSYNC B0 ;  /* 0x0000000000007941 */ /* 0x000fea0003800000 */
.L_x_2035:
        /* <DEDUP_REMOVED lines=20> */
.L_x_2038:
[----:B------:R-:W-:Y:S05]  /*6f70*/  BSYNC B0 ;  /* 0x0000000000007941 */ /* 0x000fea0003800000 */
.L_x_2037:
[----:B------:R-:W-:Y:S06]  /*6f80*/  BAR.ARV 0xa, 0xa0 ;  /* 0x0282800000007b1d */ /* 0x000fec0000002000 */
[----:B------:R-:W-:Y:S04]  /*6f90*/  BSSY B0, `(.L_x_2039) ;  /* 0x0000003000007945 */ /* 0x000fe80003800000 */
[----:B------:R-:W-:Y:S05]  /*6fa0*/  @!P0 BRA `(.L_x_2040) ;  /* 0x0000000000048947 */ /* 0x000fea0003800000 */
[----:B------:R-:W-:-:S04]  /*6fb0*/  DEPBAR.LE SB0, 0x0 ;  /* 0x000080000000791a */ /* 0x000fc80000000000 */
.L_x_2040:
[----:B------:R-:W-:Y:S05]  /*6fc0*/  BSYNC B0 ;  /* 0x0000000000007941 */ /* 0x000fea0003800000 */
.L_x_2039:
        /* <DEDUP_REMOVED lines=19> */
.L_x_2042:
[----:B------:R-:W-:Y:S05]  /*7100*/  BSYNC B0 ;  /* 0x0000000000007941 */ /* 0x000fea0003800000 */
.L_x_2041:
[----:B------:R-:W-:Y:S01]  /*7110*/  UIADD3 UR17, UR9, 0x1, URZ ;  /* 0x0000000109117890 */ /* 0x000fe2000fffe03f */
[----:B------:R-:W-:Y:S11]  /*7120*/  BRA `(.L_x_2043) ;  /* 0x0000000000047947 */ /* 0x000ff60003800000 */
.L_x_2030:
[----:B------:R-:W-:-:S05]  /*7130*/  UMOV UR17, UR9 ;  /* 0x0000000900117c82 */ /* 0x000fca0008000000 */
.L_x_2043:
        /* <DEDUP_REMOVED lines=16> */
.L_x_2068:
        /* <DEDUP_REMOVED lines=11> */
.L_x_2046:
[----:B------:R-:W2:Y:S04]  /*72f0*/  LDG.E.STRONG.GPU R0, desc[UR46][R2.64] ;  /* 0x0000002e02007981 */ /* 0x000ea8000c1ef900 */
[----:B--2---:R-:W-:Y:S01]  /*7300*/  CCTL.IVALL ;  /* 0x00000000ff00798f */ /* 0x004fe20002000000 */
[----:B------:R-:W-:Y:S05]  /*7310*/  YIELD ;  /* 0x0000000000007946 */ /* 0x000fea0003800000 */
[----:B------:R-:W-:-:S13]  /*7320*/  ISETP.NE.AND P1, PT, R0, UR22, PT ;  /* 0x0000001600007c0c */ /* 0x000fda000bf25270 */
[----:B------:R-:W-:Y:S05]  /*7330*/  @P1 BRA `(.L_x_2046) ;  /* 0xfffffffc00ec1947 */ /* 0x000fea000383ffff */
.L_x_2045:
[----:B------:R-:W-:Y:S05]  /*7340*/  BSYNC B0 ;  /* 0x0000000000007941 */ /* 0x000fea0003800000 */
.L_x_2044:
[----:B------:R-:W-:-:S03]  /*7350*/  UMOV UR16, 0xffffffff ;  /* 0xffffffff00107882 */ /* 0x000fc60000000000 */
[----:B------:R-:W-:Y:S05]  /*7360*/  BRA.DIV UR16, `(.L_x_2047) ;  /* 0x00000042102c7947 */ /* 0x000fea000b800000 */
[----:B------:R-:W-:Y:S01]  /*7370*/  NOP ;  /* 0x0000000000007918 */ /* 0x000fe20000000000 */
.L_x_2126:
        /* <DEDUP_REMOVED lines=19> */
.L_x_2049:
[----:B------:R-:W-:Y:S05]  /*74b0*/  BSYNC B0 ;  /* 0x0000000000007941 */ /* 0x000fea0003800000 */
.L_x_2048:
        /* <DEDUP_REMOVED lines=17> */
.L_x_2051:
[----:B------:R-:W-:Y:S05]  /*75d0*/  BSYNC B0 ;  /* 0x0000000000007941 */ /* 0x000fea0003800000 */
.L_x_2050:
[----:B------:R-:W-:Y:S06]  /*75e0*/  BAR.ARV 0xa, 0xa0 ;  /* 0x0282800000007b1d */ /* 0x000fec0000002000 */
[----:B------:R-:W-:Y:S04]  /*75f0*/  BSSY B0, `(.L_x_2052) ;  /* 0x0000003000007945 */ /* 0x000fe80003800000 */
[----:B------:R-:W-:Y:S05]  /*7600*/  @!P0 BRA `(.L_x_2053) ;  /* 0x0000000000048947 */ /* 0x000fea0003800000 */
[----:B------:R-:W-:-:S04]  /*7610*/  DEPBAR.LE SB0, 0x0 ;  /* 0x000080000000791a */ /* 0x000fc80000000000 */
.L_x_2053:
[----:B------:R-:W-:Y:S05]  /*7620*/  BSYNC B0 ;  /* 0x0000000000007941 */ /* 0x000fea0003800000 */
.L_x_2052:
        /* <DEDUP_REMOVED lines=19> */
.L_x_2055:
[----:B------:R-:W-:Y:S05]  /*7760*/  BSYNC B0 ;  /* 0x0000000000007941 */ /* 0x000fea0003800000 */
.L_x_2054:
        /* <DEDUP_REMOVED lines=9> */
.L_x_2058:
[----:B------:R-:W2:Y:S04]  /*7800*/  LDG.E.STRONG.GPU R0, desc[UR46][R2.64] ;  /* 0x0000002e02007981 */ /* 0x000ea8000c1ef900 */
[----:B--2---:R-:W-:Y:S01]  /*7810*/  CCTL.IVALL ;  /* 0x00000000ff00798f */ /* 0x004fe20002000000 */
[----:B------:R-:W-:Y:S05]  /*7820*/  YIELD ;  /* 0x0000000000007946 */ /* 0x000fea0003800000 */
[----:B------:R-:W-:-:S13]  /*7830*/  ISETP.NE.AND P1, PT, R0, UR22, PT ;  /* 0x0000001600007c0c */ /* 0x000fda000bf25270 */
[----:B------:R-:W-:Y:S05]  /*7840*/  @P1 BRA `(.L_x_2058) ;  /* 0xfffffffc00ec1947 */ /* 0x000fea000383ffff */
.L_x_2057:
[----:B------:R-:W-:Y:S05]  /*7850*/  BSYNC B0 ;  /* 0x0000000000007941 */ /* 0x000fea0003800000 */
.L_x_2056:
[----:B------:R-:W-:-:S03]  /*7860*/  UMOV UR12, 0xffffffff ;  /* 0xffffffff000c7882 */ /* 0x000fc60000000000 */
[----:B------:R-:W-:Y:S05]  /*7870*/  BRA.DIV UR12, `(.L_x_2059) ;  /* 0x0000003e0c047947 */ /* 0x000fea000b800000 */
[----:B------:R-:W-:Y:S01]  /*7880*/  NOP ;  /* 0x0000000000007918 */ /* 0x000fe20000000000 */
.L_x_2129:
        /* <DEDUP_REMOVED lines=15> */
.L_x_2061:
[----:B------:R-:W-:Y:S05]  /*7980*/  BSYNC B0 ;  /* 0x0000000000007941 */ /* 0x000fea0003800000 */
.L_x_2060:
        /* <DEDUP_REMOVED lines=15> */
.L_x_2063:
[----:B------:R-:W-:Y:S05]  /*7a80*/  BSYNC B0 ;  /* 0x0000000000007941 */ /* 0x000fea0003800000 */
.L_x_2062:
[----:B------:R-:W-:Y:S06]  /*7a90*/  BAR.ARV 0xa, 0xa0 ;  /* 0x0282800000007b1d */ /* 0x000fec0000002000 */
[----:B------:R-:W-:Y:S04]  /*7aa0*/  BSSY B0, `(.L_x_2064) ;  /* 0x0000003000007945 */ /* 0x000fe80003800000 */
[----:B------:R-:W-:Y:S05]  /*7ab0*/  @!P0 BRA `(.L_x_2065) ;  /* 0x0000000000048947 */ /* 0x000fea0003800000 */
[----:B------:R-:W-:-:S04]  /*7ac0*/  DEPBAR.LE SB0, 0x0 ;  /* 0x000080000000791a */ /* 0x000fc80000000000 */
.L_x_2065:
[----:B------:R-:W-:Y:S05]  /*7ad0*/  BSYNC B0 ;  /* 0x0000000000007941 */ /* 0x000fea0003800000 */
.L_x_2064:
        /* <DEDUP_REMOVED lines=19> */
.L_x_2067:
[----:B------:R-:W-:Y:S05]  /*7c10*/  BSYNC B0 ;  /* 0x0000000000007941 */ /* 0x000fea0003800000 */
.L_x_2066:
[----:B------:R-:W-:Y:S02]  /*7c20*/  UIADD3 UR9, UR9, 0x2, URZ ;  /* 0x0000000209097890 */ /* 0x000fe4000fffe03f */
[----:B------:R-:W-:Y:S02]  /*7c30*/  UIADD3 UR4, UR4, 0x3000, URZ ;  /* 0x0000300004047890 */ /* 0x000fe4000fffe03f */
[----:B------:R-:W-:-:S06]  /*7c40*/  UISETP.GE.AND UP0, UPT, UR9, UR11, UPT ;  /* 0x0000000b0900728c */ /* 0x000fcc000bf06270 */
[----:B------:R-:W-:-:S13]  /*7c50*/  PLOP3.LUT P1, PT, PT, PT, UP0, 0x80, 0x0 ;  /* 0x000000000000781c */ /* 0x000fda0003f2f008 */
[----:B------:R-:W-:Y:S05]  /*7c60*/  @!P1 BRA `(.L_x_2068) ;  /* 0xfffffff400749947 */ /* 0x000fea000383ffff */
.L_x_2029:
        /* <DEDUP_REMOVED lines=41> */
.L_x_2071:
[----:B------:R-:W-:Y:S05]  /*7f00*/  BSYNC B0 ;  /* 0x0000000000007941 */ /* 0x000fea0003800000 */
.L_x_2070:
[----:B------:R-:W-:Y:S05]  /*7f10*/  BRA `(.L_x_2072) ;  /* 0x0000000000047947 */ /* 0x000fea0003800000 */
.L_x_2069:
[----:B------:R-:W-:-:S05]  /*7f20*/  UMOV UR4, UR9 ;  /* 0x0000000900047c82 */ /* 0x000fca0008000000 */
.L_x_2072:
        /* <DEDUP_REMOVED lines=11> */
.L_x_2077:
        /* <DEDUP_REMOVED lines=24> */
.L_x_2074:
[----:B------:R-:W-:Y:S05]  /*8160*/  BSYNC B0 ;  /* 0x0000000000007941 */ /* 0x000fea0003800000 */
.L_x_2073:
        /* <DEDUP_REMOVED lines=24> */
.L_x_2076:
[----:B------:R-:W-:Y:S05]  /*82f0*/  BSYNC B0 ;  /* 0x0000000000007941 */ /* 0x000fea0003800000 */
.L_x_2075:
[----:B------:R-:W-:Y:S02]  /*8300*/  UIADD3 UR7, UR7, 0x2, URZ ;  /* 0x0000000207077890 */ /* 0x000fe4000fffe03f */
[----:B------:R-:W-:Y:S02]  /*8310*/  ULEA UR5, UR19, UR5, 0x1 ;  /* 0x0000000513057291 */ /* 0x000fe4000f8e083f */
[----:B------:R-:W-:Y:S02]  /*8320*/  ULEA UR6, UR19, UR6, 0x1 ;  /* 0x0000000613067291 */ /* 0x000fe4000f8e083f */
[----:B------:R-:W-:-:S13]  /*8330*/  ISETP.NE.AND P0, PT, RZ, UR7, PT ;  /* 0x00000007ff007c0c */ /* 0x000fda000bf05270 */
[----:B------:R-:W-:Y:S05]  /*8340*/  @!P0 BRA `(.L_x_1979) ;  /* 0x0000002c00748947 */ /* 0x000fea0003800000 */
[----:B------:R-:W-:Y:S05]  /*8350*/  BRA `(.L_x_2077) ;  /* 0xfffffffc00207947 */ /* 0x000fea000383ffff */
.L_x_2021:
        /* <DEDUP_REMOVED lines=14> */
.L_x_2078:
        /* <DEDUP_REMOVED lines=14> */
.L_x_2080:
[----:B------:R-:W-:-:S05]  /*8520*/  ULDC UR4, c[0x0][0x8c4] ;  /* 0x0002310000047ab9 */ /* 0x000fca0000000800 */
.L_x_2079:
        /* <DEDUP_REMOVED lines=59> */
.L_x_2082:
        /* <DEDUP_REMOVED lines=13> */
.L_x_2083:
        /* <DEDUP_REMOVED lines=8> */
.L_x_2084:
        /* <DEDUP_REMOVED lines=21> */
.L_x_2085:
        /* <DEDUP_REMOVED lines=50> */
.L_x_2130:
        /* <DEDUP_REMOVED lines=15> */
.L_x_2088:
        /* <DEDUP_REMOVED lines=127> */
.L_x_2099:
[----:B-123--:R-:W-:-:S04]  /*9780*/  SHF.L.U32 R18, R10, 0x1f, RZ ;  /* 0x0000001f0a127819 */ /* 0x00efc800000006ff */
[----:B------:R-:W2:Y:S02]  /*9790*/  SYNCS.PHASECHK.TRANS64.TRYWAIT P1, [R15+URZ+0x26840], R18 ;  /* 0x026840120f0075a7 */ /* 0x000ea4000802017f */
[----:B--2---:R-:W-:Y:S05]  /*97a0*/  @!P1 BRA `(.L_x_2091) ;  /* 0x0000001c00689947 */ /* 0x004fea0003800000 */
.L_x_2131:
        /* <DEDUP_REMOVED lines=8> */
.L_x_2092:
        /* <DEDUP_REMOVED lines=44> */
.L_x_2132:
        /* <DEDUP_REMOVED lines=8> */
.L_x_2094:
        /* <DEDUP_REMOVED lines=44> */
.L_x_2133:
        /* <DEDUP_REMOVED lines=8> */
.L_x_2096:
        /* <DEDUP_REMOVED lines=38> */
.L_x_2135:
        /* <DEDUP_REMOVED lines=8> */
.L_x_2098:
        /* <DEDUP_REMOVED lines=44> */
.L_x_2090:
[----:B------:R-:W4:Y:S02]  /*a450*/  LDL.LU R4, [R1+0x8] ;  /* 0x0000080001047983 */ /* 0x000f240000300800 */
[----:B----4-:R-:W-:Y:S02]  /*a460*/  ISETP.NE.AND P1, PT, R4, RZ, PT ;  /* 0x000000ff0400720c */ /* 0x010fe40003f25270 */
[----:B------:R4:W5:Y:S11]  /*a470*/  LDL R4, [R1+0x4] ;  /* 0x0000040001047983 */ /* 0x0009760000100800 */
[----:B----4-:R-:W-:Y:S05]  /*a480*/  @!P1 BRA `(.L_x_2089) ;  /* 0x0000000400949947 */ /* 0x010fea0003800000 */
[----:B------:R-:W-:-:S04]  /*a490*/  SHF.L.U32 R12, R10, 0x1f, RZ ;  /* 0x0000001f0a0c7819 */ /* 0x000fc800000006ff */
[----:B------:R-:W4:Y:S02]  /*a4a0*/  SYNCS.PHASECHK.TRANS64.TRYWAIT P1, [R15+URZ+0x26840], R12 ;  /* 0x0268400c0f0075a7 */ /* 0x000f24000802017f */
[----:B----4-:R-:W-:Y:S05]  /*a4b0*/  @!P1 BRA `(.L_x_2100) ;  /* 0x0000001000789947 */ /* 0x010fea0003800000 */
.L_x_2136:
        /* <DEDUP_REMOVED lines=8> */
.L_x_2101:
        /* <DEDUP_REMOVED lines=41> */
.L_x_2137:
        /* <DEDUP_REMOVED lines=8> */
.L_x_2103:
        /* <DEDUP_REMOVED lines=41> */
.L_x_2089:
[----:B------:R-:W1:Y:S01]  /*aae0*/  S2R R0, SR_TID.X ;  /* 0x0000000000007919 */ /* 0x000e620000002100 */
[----:B------:R-:W-:Y:S01]  /*aaf0*/  IMAD R3, R16, 0x8, R15 ;  /* 0x0000000810037824 */ /* 0x000fe200078e020f */
[----:B-1----:R-:W-:Y:S02]  /*ab00*/  LOP3.LUT R2, R0, 0x7f, RZ, 0xc0, !PT ;  /* 0x0000007f00027812 */ /* 0x002fe400078ec0ff */
[----:B------:R-:W-:Y:S02]  /*ab10*/  SHF.L.U32 R0, R10, 0x1f, RZ ;  /* 0x0000001f0a007819 */ /* 0x000fe400000006ff */
[----:B------:R-:W-:Y:S02]  /*ab20*/  ISETP.NE.AND P1, PT, R2, RZ, PT ;  /* 0x000000ff0200720c */ /* 0x000fe40003f25270 */
[----:B------:R-:W1:Y:S02]  /*ab30*/  SYNCS.PHASECHK.TRANS64.TRYWAIT P0, [R3+URZ+0x26840], R0 ;  /* 0x02684000030075a7 */ /* 0x000e64000800017f */
[----:B-1----:R-:W-:Y:S09]  /*ab40*/  @!P0 BRA `(.L_x_2104) ;  /* 0x0000000800fc8947 */ /* 0x002ff20003800000 */
.L_x_2138:
[----:B------:R-:W-:Y:S05]  /*ab50*/  @P1 BRA `(.L_x_2105) ;  /* 0x0000000000181947 */ /* 0x000fea0003800000 */
[----:B------:R-:W1:Y:S01]  /*ab60*/  S2R R2, SR_TID.X ;  /* 0x0000000000027919 */ /* 0x000e620000002100 */
[----:B------:R-:W-:-:S04]  /*ab70*/  IMAD.MOV.U32 R0, RZ, RZ, 0x3100 ;  /* 0x00003100ff007424 */ /* 0x000fc800078e00ff */
[----:B------:R1:W-:Y:S02]  /*ab80*/  SYNCS.ARRIVE.TRANS64 RZ, [R3+URZ+0x26830], R0 ;  /* 0x0268300003ff79a7 */ /* 0x0003e4000800003f */
[----:B-1----:R-:W-:-:S13]  /*ab90*/  LOP3.LUT P0, RZ, R2, 0x1f, RZ, 0xc0, !PT ;  /* 0x0000001f02ff7812 */ /* 0x002fda000780c0ff */
[----:B------:R-:W-:Y:S05]  /*aba0*/  @!P0 BRA `(.L_x_2105) ;  /* 0x0000000000048947 */ /* 0x000fea0003800000 */
[----:B------:R-:W-:Y:S01]  /*abb0*/  BPT.TRAP 0x1 ;  /* 0x000000040000795c */ /* 0x000fe20000300000 */
.L_x_2105:
        /* <DEDUP_REMOVED lines=48> */
.L_x_2086:
[----:B------:R-:W-:Y:S05]  /*aec0*/  BSYNC B0 ;  /* 0x0000000000007941 */ /* 0x000fea0003800000 */
.L_x_2081:
[----:B------:R-:W-:-:S03]  /*aed0*/  UMOV UR8, 0xffffffff ;  /* 0xffffffff00087882 */ /* 0x000fc60000000000 */
[----:B------:R-:W-:Y:S05]  /*aee0*/  BRA.DIV UR8, `(.L_x_2106) ;  /* 0x0000000a08287947 */ /* 0x000fea000b800000 */
[----:B------:R-:W-:-:S13]  /*aef0*/  ELECT P6, URZ, PT ;  /* 0x00000000003f782f */ /* 0x000fda00038c0000 */
.L_x_2141:
[----:B------:R-:W-:Y:S05]  /*af00*/  @!P6 BRA `(.L_x_1979) ;  /* 0x000000000084e947 */ /* 0x000fea0003800000 */
[----:B------:R-:W-:-:S06]  /*af10*/  ULOP3.LUT UR8, UR38, 0x2, URZ, 0xfc, !UPT ;  /* 0x0000000226087892 */ /* 0x000fcc000f8efc3f */
[----:B------:R-:W-:-:S05]  /*af20*/  IMAD.U32 R2, RZ, RZ, UR8 ;  /* 0x00000008ff027e24 */ /* 0x000fca000f8e00ff */
[----:B------:R-:W-:-:S13]  /*af30*/  ISETP.NE.AND P2, PT, R2, 0x3, PT ;  /* 0x000000030200780c */ /* 0x000fda0003f45270 */
[----:B------:R-:W-:Y:S05]  /*af40*/  @!P2 BRA `(.L_x_2107) ;  /* 0x000000000004a947 */ /* 0x000fea0003800000 */
[----:B---3--:R-:W-:Y:S01]  /*af50*/  BPT.TRAP 0x1 ;  /* 0x000000040000795c */ /* 0x008fe20000300000 */
.L_x_2107:
        /* <DEDUP_REMOVED lines=15> */
.L_x_2142:
[----:B------:R-:W2:Y:S02]  /*b050*/  SYNCS.PHASECHK.TRANS64.TRYWAIT P0, [R3+URZ], R2 ;  /* 0x00000002030075a7 */ /* 0x000ea4000800017f */
[----:B--2---:R-:W-:Y:S05]  /*b060*/  @!P0 BRA `(.L_x_2109) ;  /* 0x0000000400fc8947 */ /* 0x004fea0003800000 */
.L_x_2143:
[----:B------:R-:W-:Y:S05]  /*b070*/  @!P2 BRA `(.L_x_2110) ;  /* 0x000000000004a947 */ /* 0x000fea0003800000 */
[----:B---3--:R-:W-:Y:S01]  /*b080*/  BPT.TRAP 0x1 ;  /* 0x000000040000795c */ /* 0x008fe20000300000 */
.L_x_2110:
[----:B--2---:R-:W-:-:S04]  /*b090*/  VIADD R3, R8, 0x26840 ;  /* 0x0002684008037836 */ /* 0x004fc80000000000 */
[----:B------:R-:W-:-:S04]  /*b0a0*/  IMAD R5, R0, 0x8, R3 ;  /* 0x0000000800057824 */ /* 0x000fc800078e0203 */
[----:B------:R-:W2:Y:S02]  /*b0b0*/  SYNCS.PHASECHK.TRANS64.TRYWAIT P0, [R5+URZ], R4 ;  /* 0x00000004050075a7 */ /* 0x000ea4000800017f */
[----:B--2---:R-:W-:Y:S05]  /*b0c0*/  @!P0 BRA `(.L_x_2111) ;  /* 0x0000000400f88947 */ /* 0x004fea0003800000 */
.L_x_2144:
[----:B------:R-:W-:-:S07]  /*b0d0*/  IMAD R3, R6, 0x8, R3 ;  /* 0x0000000806037824 */ /* 0x000fce00078e0203 */
.L_x_2112:
[----:B----4-:R4:W1:Y:S02]  /*b0e0*/  SYNCS.PHASECHK.TRANS64.TRYWAIT P0, [R3+URZ], R2 ;  /* 0x00000002030075a7 */ /* 0x010864000800017f */
[----:B-1----:R-:W-:Y:S05]  /*b0f0*/  @!P0 NANOSLEEP.SYNCS 0x989680 ;  /* 0x009896800000895d */ /* 0x002fea0003900000 */
[----:B------:R-:W1:Y:S02]  /*b100*/  @!P0 SYNCS.PHASECHK.TRANS64 P0, [R3+URZ], R2 ;  /* 0x00000002030085a7 */ /* 0x000e64000800007f */
[----:B-1----:R-:W-:Y:S05]  /*b110*/  @!P0 BRA `(.L_x_2112) ;  /* 0xfffffffc00f08947 */ /* 0x002fea000383ffff */
.L_x_1979:
[----:B---3--:R-:W-:Y:S05]  /*b120*/  BSYNC B6 ;  /* 0x0000000000067941 */ /* 0x008fea0003800000 */
.L_x_1973:
[----:B------:R-:W-:Y:S05]  /*b130*/  EXIT ;  /* 0x000000000000794d */ /* 0x000fea0003800000 */
.L_x_1990:
[----:B------:R-:W-:Y:S02]  /*b140*/  IMAD.MOV.U32 R13, RZ, RZ, R17 ;  /* 0x000000ffff0d7224 */ /* 0x000fe400078e0011 */
[----:B------:R-:W-:Y:S02]  /*b150*/  IMAD.MOV.U32 R12, RZ, RZ, RZ ;  /* 0x000000ffff0c7224 */ /* 0x000fe400078e00ff */
[----:B------:R-:W-:Y:S02]  /*b160*/  IMAD.MOV.U32 R11, RZ, RZ, 0x1f ;  /* 0x0000001fff0b7424 */ /* 0x000fe400078e00ff */
[----:B------:R-:W-:-:S07]  /*b170*/  IMAD.MOV.U32 R15, RZ, RZ, -0x1 ;  /* 0xffffffffff0f7424 */ /* 0x000fce00078e00ff */
[----:B------:R-:W-:Y:S05]  /*b180*/  WARPSYNC.COLLECTIVE R15, `(.L_x_2113) ;  /* 0x000000000f087348 */ /* 0x000fea0003c00000 */
[----:B------:R1:W2:Y:S02]  /*b190*/  SHFL.IDX P6, R14, R13, R12, R11 ;  /* 0x0000000c0d0e7389 */ /* 0x0002a400000c000b */
[----:B-12---:R-:W-:Y:S01]  /*b1a0*/  ENDCOLLECTIVE ;  /* 0x000000000000791b */ /* 0x006fe20003800000 */
.L_x_2113:
[----:B------:R-:W-:Y:S05]  /*b1b0*/  BRA `(.L_x_2114) ;  /* 0xffffff6000d87947 */ /* 0x000fea000383ffff */
.L_x_1992:
[----:B--2---:R2:W3:Y:S02]  /*b1c0*/  SYNCS.PHASECHK.TRANS64.TRYWAIT P0, [R237+URZ+0x26800], R4 ;  /* 0x02680004ed0075a7 */ /* 0x0044e4000800017f */
[----:B---3--:R-:W-:Y:S05]  /*b1d0*/  @!P0 NANOSLEEP.SYNCS 0x989680 ;  /* 0x009896800000895d */ /* 0x008fea0003900000 */
[----:B------:R-:W3:Y:S02]  /*b1e0*/  @!P0 SYNCS.PHASECHK.TRANS64 P0, [R237+URZ+0x26800], R4 ;  /* 0x02680004ed0085a7 */ /* 0x000ee4000800007f */
[----:B---3--:R-:W-:Y:S05]  /*b1f0*/  @!P0 BRA `(.L_x_1992) ;  /* 0xfffffffc00f08947 */ /* 0x008fea000383ffff */
[----:B------:R-:W-:Y:S05]  /*b200*/  BRA `(.L_x_1991) ;  /* 0xffffff6400007947 */ /* 0x000fea000383ffff */
.L_x_1997:
[----:B--2---:R-:W-:-:S04]  /*b210*/  IMAD.U32 R5, RZ, RZ, UR7 ;  /* 0x00000007ff057e24 */ /* 0x004fc8000f8e00ff */
[----:B------:R2:W3:Y:S03]  /*b220*/  SYNCS.PHASECHK.TRANS64.TRYWAIT P0, [R5+URZ+0x26810], R120 ;  /* 0x02681078050075a7 */ /* 0x0004e6000800017f */
[----:B---3--:R-:W-:Y:S05]  /*b230*/  @!P0 NANOSLEEP.SYNCS 0x989680 ;  /* 0x009896800000895d */ /* 0x008fea0003900000 */
[----:B------:R-:W3:Y:S02]  /*b240*/  @!P0 SYNCS.PHASECHK.TRANS64 P0, [R5+URZ+0x26810], R120 ;  /* 0x02681078050085a7 */ /* 0x000ee4000800007f */
[----:B---3--:R-:W-:Y:S05]  /*b250*/  @!P0 BRA `(.L_x_1997) ;  /* 0xfffffffc00ec8947 */ /* 0x008fea000383ffff */
[----:B------:R-:W-:Y:S05]  /*b260*/  BRA `(.L_x_1996) ;  /* 0xffffff6c005c7947 */ /* 0x000fea000383ffff */
.L_x_2001:
[----:B------:R-:W-:-:S04]  /*b270*/  IMAD.U32 R121, RZ, RZ, UR7 ;  /* 0x00000007ff797e24 */ /* 0x000fc8000f8e00ff */
[----:B------:R1:W1:Y:S03]  /*b280*/  SYNCS.PHASECHK.TRANS64.TRYWAIT P0, [R121+URZ+0x26830], R120 ;  /* 0x02683078790075a7 */ /* 0x000266000800017f */
[----:B-1----:R-:W-:Y:S05]  /*b290*/  @!P0 NANOSLEEP.SYNCS 0x989680 ;  /* 0x009896800000895d */ /* 0x002fea0003900000 */
[----:B------:R-:W1:Y:S02]  /*b2a0*/  @!P0 SYNCS.PHASECHK.TRANS64 P0, [R121+URZ+0x26830], R120 ;  /* 0x02683078790085a7 */ /* 0x000e64000800007f */
[----:B-1----:R-:W-:Y:S05]  /*b2b0*/  @!P0 BRA `(.L_x_2001) ;  /* 0xfffffffc00ec8947 */ /* 0x002fea000383ffff */
[----:B------:R-:W-:Y:S05]  /*b2c0*/  BRA `(.L_x_2000) ;  /* 0xffffff7400207947 */ /* 0x000fea000383ffff */
.L_x_2008:
[----:B------:R-:W-:Y:S01]  /*b2d0*/  BSSY B0, `(.L_x_2115) ;  /* 0x0000005000007945 */ /* 0x000fe20003800000 */
[----:B------:R-:W-:-:S07]  /*b2e0*/  IMAD.MOV.U32 R15, RZ, RZ, -0x1 ;  /* 0xffffffffff0f7424 */ /* 0x000fce00078e00ff */
[----:B-1----:R-:W-:Y:S05]  /*b2f0*/  WARPSYNC.COLLECTIVE R15, `(.L_x_2116) ;  /* 0x000000000f087348 */ /* 0x002fea0003c00000 */
[----:B------:R-:W-:Y:S01]  /*b300*/  NOP ;  /* 0x0000000000007918 */ /* 0x000fe20000000000 */
[----:B-1----:R-:W-:Y:S01]  /*b310*/  ENDCOLLECTIVE ;  /* 0x000000000000791b */ /* 0x002fe20003800000 */
.L_x_2116:
[----:B------:R-:W-:Y:S05]  /*b320*/  BSYNC B0 ;  /* 0x0000000000007941 */ /* 0x000fea0003800000 */
.L_x_2115:
[----:B------:R-:W-:Y:S05]  /*b330*/  BRA `(.L_x_2117) ;  /* 0xffffffa400ec7947 */ /* 0x000fea000383ffff */
.L_x_2017:
[----:B------:R-:W-:Y:S01]  /*b340*/  BSSY B0, `(.L_x_2118) ;  /* 0x0000005000007945 */ /* 0x000fe20003800000 */
[----:B------:R-:W-:-:S07]  /*b350*/  IMAD.MOV.U32 R15, RZ, RZ, -0x1 ;  /* 0xffffffffff0f7424 */ /* 0x000fce00078e00ff */
[----:B-12---:R-:W-:Y:S05]  /*b360*/  WARPSYNC.COLLECTIVE R15, `(.L_x_2119) ;  /* 0x000000000f087348 */ /* 0x006fea0003c00000 */
[----:B------:R-:W-:Y:S01]  /*b370*/  NOP ;  /* 0x0000000000007918 */ /* 0x000fe20000000000 */
[----:B-12---:R-:W-:Y:S01]  /*b380*/  ENDCOLLECTIVE ;  /* 0x000000000000791b */ /* 0x006fe20003800000 */
.L_x_2119:
[----:B------:R-:W-:Y:S05]  /*b390*/  BSYNC B0 ;  /* 0x0000000000007941 */ /* 0x000fea0003800000 */
.L_x_2118:
[----:B------:R-:W-:Y:S05]  /*b3a0*/  BRA `(.L_x_2120) ;  /* 0xffffffa800e07947 */ /* 0x000fea000383ffff */
.L_x_2034:
[----:B------:R-:W-:Y:S01]  /*b3b0*/  BSSY B0, `(.L_x_2121) ;  /* 0x0000005000007945 */ /* 0x000fe20003800000 */
[----:B------:R-:W-:-:S07]  /*b3c0*/  IMAD.MOV.U32 R15, RZ, RZ, -0x1 ;  /* 0xffffffffff0f7424 */ /* 0x000fce00078e00ff */
[----:B------:R-:W-:Y:S05]  /*b3d0*/  WARPSYNC.COLLECTIVE R15, `(.L_x_2122) ;  /* 0x000000000f087348 */ /* 0x000fea0003c00000 */
[----:B------:R-:W-:Y:S01]  /*b3e0*/  NOP ;  /* 0x0000000000007918 */ /* 0x000fe20000000000 */
[----:B------:R-:W-:Y:S01]  /*b3f0*/  ENDCOLLECTIVE ;  /* 0x000000000000791b */ /* 0x000fe20003800000 */
.L_x_2122:
[----:B------:R-:W-:Y:S05]  /*b400*/  BSYNC B0 ;  /* 0x0000000000007941 */ /* 0x000fea0003800000 */
.L_x_2121:
[----:B------:R-:W-:Y:S05]  /*b410*/  BRA `(.L_x_2123) ;  /* 0xffffffb800287947 */ /* 0x000fea000383ffff */
.L_x_2047:
[----:B------:R-:W-:Y:S01]  /*b420*/  BSSY B0, `(.L_x_2124) ;  /* 0x0000005000007945 */ /* 0x000fe20003800000 */
[----:B------:R-:W-:-:S07]  /*b430*/  IMAD.MOV.U32 R15, RZ, RZ, -0x1 ;  /* 0xffffffffff0f7424 */ /* 0x000fce00078e00ff */
[----:B------:R-:W-:Y:S05]  /*b440*/  WARPSYNC.COLLECTIVE R15, `(.L_x_2125) ;  /* 0x000000000f087348 */ /* 0x000fea0003c00000 */
[----:B------:R-:W-:Y:S01]  /*b450*/  NOP ;  /* 0x0000000000007918 */ /* 0x000fe20000000000 */
[----:B------:R-:W-:Y:S01]  /*b460*/  ENDCOLLECTIVE ;  /* 0x000000000000791b */ /* 0x000fe20003800000 */
.L_x_2125:
[----:B------:R-:W-:Y:S05]  /*b470*/  BSYNC B0 ;  /* 0x0000000000007941 */ /* 0x000fea0003800000 */
.L_x_2124:
[----:B------:R-:W-:Y:S05]  /*b480*/  BRA `(.L_x_2126) ;  /* 0xffffffbc00bc7947 */ /* 0x000fea000383ffff */
.L_x_2059:
[----:B------:R-:W-:Y:S01]  /*b490*/  BSSY B0, `(.L_x_2127) ;  /* 0x0000005000007945 */ /* 0x000fe20003800000 */
[----:B------:R-:W-:-:S07]  /*b4a0*/  IMAD.MOV.U32 R15, RZ, RZ, -0x1 ;  /* 0xffffffffff0f7424 */ /* 0x000fce00078e00ff */
[----:B------:R-:W-:Y:S05]  /*b4b0*/  WARPSYNC.COLLECTIVE R15, `(.L_x_2128) ;  /* 0x000000000f087348 */ /* 0x000fea0003c00000 */
[----:B------:R-:W-:Y:S01]  /*b4c0*/  NOP ;  /* 0x0000000000007918 */ /* 0x000fe20000000000 */
[----:B------:R-:W-:Y:S01]  /*b4d0*/  ENDCOLLECTIVE ;  /* 0x000000000000791b */ /* 0x000fe20003800000 */
.L_x_2128:
[----:B------:R-:W-:Y:S05]  /*b4e0*/  BSYNC B0 ;  /* 0x0000000000007941 */ /* 0x000fea0003800000 */
.L_x_2127:
[----:B------:R-:W-:Y:S05]  /*b4f0*/  BRA `(.L_x_2129) ;  /* 0xffffffc000e47947 */ /* 0x000fea000383ffff */
.L_x_2087:
[----:B-1----:R1:W2:Y:S02]  /*b500*/  SYNCS.PHASECHK.TRANS64.TRYWAIT P0, [R15+URZ+0x26820], R0 ;  /* 0x026820000f0075a7 */ /* 0x0022a4000800017f */
[----:B--2---:R-:W-:Y:S05]  /*b510*/  @!P0 NANOSLEEP.SYNCS 0x989680 ;  /* 0x009896800000895d */ /* 0x004fea0003900000 */
[----:B------:R-:W2:Y:S02]  /*b520*/  @!P0 SYNCS.PHASECHK.TRANS64 P0, [R15+URZ+0x26820], R0 ;  /* 0x026820000f0085a7 */ /* 0x000ea4000800007f */
[----:B--2---:R-:W-:Y:S05]  /*b530*/  @!P0 BRA `(.L_x_2087) ;  /* 0xfffffffc00f08947 */ /* 0x004fea000383ffff */
[----:B------:R-:W-:Y:S05]  /*b540*/  BRA `(.L_x_2130) ;  /* 0xffffffd800547947 */ /* 0x000fea000383ffff */
.L_x_2091:
[----:B--2---:R2:W3:Y:S02]  /*b550*/  SYNCS.PHASECHK.TRANS64.TRYWAIT P1, [R15+URZ+0x26840], R18 ;  /* 0x026840120f0075a7 */ /* 0x0044e4000802017f */
[----:B---3--:R-:W-:Y:S05]  /*b560*/  @!P1 NANOSLEEP.SYNCS 0x989680 ;  /* 0x009896800000995d */ /* 0x008fea0003900000 */
[----:B------:R-:W3:Y:S02]  /*b570*/  @!P1 SYNCS.PHASECHK.TRANS64 P1, [R15+URZ+0x26840], R18 ;  /* 0x026840120f0095a7 */ /* 0x000ee4000802007f */
[----:B---3--:R-:W-:Y:S05]  /*b580*/  @!P1 BRA `(.L_x_2091) ;  /* 0xfffffffc00f09947 */ /* 0x008fea000383ffff */
[----:B------:R-:W-:Y:S05]  /*b590*/  BRA `(.L_x_2131) ;  /* 0xffffffe000847947 */ /* 0x000fea000383ffff */
.L_x_2093:
[----:B-1----:R1:W3:Y:S02]  /*b5a0*/  SYNCS.PHASECHK.TRANS64.TRYWAIT P1, [R15+URZ+0x26828], R18 ;  /* 0x026828120f0075a7 */ /* 0x0022e4000802017f */
[----:B---3--:R-:W-:Y:S05]  /*b5b0*/  @!P1 NANOSLEEP.SYNCS 0x989680 ;  /* 0x009896800000995d */ /* 0x008fea0003900000 */
[----:B------:R-:W3:Y:S02]  /*b5c0*/  @!P1 SYNCS.PHASECHK.TRANS64 P1, [R15+URZ+0x26828], R18 ;  /* 0x026828120f0095a7 */ /* 0x000ee4000802007f */
[----:B---3--:R-:W-:Y:S05]  /*b5d0*/  @!P1 BRA `(.L_x_2093) ;  /* 0xfffffffc00f09947 */ /* 0x008fea000383ffff */
[----:B------:R-:W-:Y:S05]  /*b5e0*/  BRA `(.L_x_2132) ;  /* 0xffffffe400407947 */ /* 0x000fea000383ffff */
.L_x_2095:
[----:B---3--:R3:W4:Y:S02]  /*b5f0*/  SYNCS.PHASECHK.TRANS64.TRYWAIT P1, [R15+URZ+0x26848], R18 ;  /* 0x026848120f0075a7 */ /* 0x008724000802017f */
[----:B----4-:R-:W-:Y:S05]  /*b600*/  @!P1 NANOSLEEP.SYNCS 0x989680 ;  /* 0x009896800000995d */ /* 0x010fea0003900000 */
[----:B------:R-:W4:Y:S02]  /*b610*/  @!P1 SYNCS.PHASECHK.TRANS64 P1, [R15+URZ+0x26848], R18 ;  /* 0x026848120f0095a7 */ /* 0x000f24000802007f */
[----:B----4-:R-:W-:Y:S05]  /*b620*/  @!P1 BRA `(.L_x_2095) ;  /* 0xfffffffc00f09947 */ /* 0x010fea000383ffff */
[----:B------:R-:W-:Y:S05]  /*b630*/  BRA `(.L_x_2133) ;  /* 0xffffffe400fc7947 */ /* 0x000fea000383ffff */
.L_x_2097:
[----:B------:R-:W-:-:S07]  /*b640*/  SHF.L.U32 R4, R10, 0x1f, RZ ;  /* 0x0000001f0a047819 */ /* 0x000fce00000006ff */
.L_x_2134:
[----:B----4-:R4:W1:Y:S02]  /*b650*/  SYNCS.PHASECHK.TRANS64.TRYWAIT P1, [R15+URZ+0x26820], R4 ;  /* 0x026820040f0075a7 */ /* 0x010864000802017f */
[----:B-1----:R-:W-:Y:S05]  /*b660*/  @!P1 NANOSLEEP.SYNCS 0x989680 ;  /* 0x009896800000995d */ /* 0x002fea0003900000 */
[----:B------:R-:W1:Y:S02]  /*b670*/  @!P1 SYNCS.PHASECHK.TRANS64 P1, [R15+URZ+0x26820], R4 ;  /* 0x026820040f0095a7 */ /* 0x000e64000802007f */
[----:B-1----:R-:W-:Y:S05]  /*b680*/  @!P1 BRA `(.L_x_2134) ;  /* 0xfffffffc00f09947 */ /* 0x002fea000383ffff */
[----:B------:R-:W-:Y:S05]  /*b690*/  BRA `(.L_x_2135) ;  /* 0xffffffe8009c7947 */ /* 0x000fea000383ffff */
.L_x_2100:
[----:B----4-:R4:W1:Y:S02]  /*b6a0*/  SYNCS.PHASECHK.TRANS64.TRYWAIT P1, [R15+URZ+0x26840], R12 ;  /* 0x0268400c0f0075a7 */ /* 0x010864000802017f */
[----:B-1----:R-:W-:Y:S05]  /*b6b0*/  @!P1 NANOSLEEP.SYNCS 0x989680 ;  /* 0x009896800000995d */ /* 0x002fea0003900000 */
[----:B------:R-:W1:Y:S02]  /*b6c0*/  @!P1 SYNCS.PHASECHK.TRANS64 P1, [R15+URZ+0x26840], R12 ;  /* 0x0268400c0f0095a7 */ /* 0x000e64000802007f */
[----:B-1----:R-:W-:Y:S05]  /*b6d0*/  @!P1 BRA `(.L_x_2100) ;  /* 0xfffffffc00f09947 */ /* 0x002fea000383ffff */
[----:B------:R-:W-:Y:S05]  /*b6e0*/  BRA `(.L_x_2136) ;  /* 0xffffffec00747947 */ /* 0x000fea000383ffff */
.L_x_2102:
[----:B-1----:R1:W2:Y:S02]  /*b6f0*/  SYNCS.PHASECHK.TRANS64.TRYWAIT P1, [R15+URZ+0x26828], R12 ;  /* 0x0268280c0f0075a7 */ /* 0x0022a4000802017f */
[----:B--2---:R-:W-:Y:S05]  /*b700*/  @!P1 NANOSLEEP.SYNCS 0x989680 ;  /* 0x009896800000995d */ /* 0x004fea0003900000 */
[----:B------:R-:W2:Y:S02]  /*b710*/  @!P1 SYNCS.PHASECHK.TRANS64 P1, [R15+URZ+0x26828], R12 ;  /* 0x0268280c0f0095a7 */ /* 0x000ea4000802007f */
[----:B--2---:R-:W-:Y:S05]  /*b720*/  @!P1 BRA `(.L_x_2102) ;  /* 0xfffffffc00f09947 */ /* 0x004fea000383ffff */
[----:B------:R-:W-:Y:S05]  /*b730*/  BRA `(.L_x_2137) ;  /* 0xfffffff000247947 */ /* 0x000fea000383ffff */
.L_x_2104:
[----:B------:R1:W1:Y:S02]  /*b740*/  SYNCS.PHASECHK.TRANS64.TRYWAIT P0, [R3+URZ+0x26840], R0 ;  /* 0x02684000030075a7 */ /* 0x000264000800017f */
[----:B-1----:R-:W-:Y:S05]  /*b750*/  @!P0 NANOSLEEP.SYNCS 0x989680 ;  /* 0x009896800000895d */ /* 0x002fea0003900000 */
[----:B------:R-:W1:Y:S02]  /*b760*/  @!P0 SYNCS.PHASECHK.TRANS64 P0, [R3+URZ+0x26840], R0 ;  /* 0x02684000030085a7 */ /* 0x000e64000800007f */
[----:B-1----:R-:W-:Y:S05]  /*b770*/  @!P0 BRA `(.L_x_2104) ;  /* 0xfffffffc00f08947 */ /* 0x002fea000383ffff */
[----:B------:R-:W-:Y:S05]  /*b780*/  BRA `(.L_x_2138) ;  /* 0xfffffff000f07947 */ /* 0x000fea000383ffff */
.L_x_2106:
[----:B------:R-:W-:Y:S01]  /*b790*/  BSSY B0, `(.L_x_2139) ;  /* 0x0000006000007945 */ /* 0x000fe20003800000 */
[----:B------:R-:W-:-:S07]  /*b7a0*/  IMAD.MOV.U32 R15, RZ, RZ, -0x1 ;  /* 0xffffffffff0f7424 */ /* 0x000fce00078e00ff */
[----:B---3--:R-:W-:Y:S05]  /*b7b0*/  WARPSYNC.COLLECTIVE R15, `(.L_x_2140) ;  /* 0x000000000f0c7348 */ /* 0x008fea0003c00000 */
[----:B------:R-:W-:Y:S02]  /*b7c0*/  ELECT P6, UR62, PT ;  /* 0x00000000003e782f */ /* 0x000fe400038c0000 */
[----:B------:R-:W-:Y:S01]  /*b7d0*/  MOV R14, UR62 ;  /* 0x0000003e000e7c02 */ /* 0x000fe20008000f00 */
[----:B---3--:R-:W-:Y:S10]  /*b7e0*/  ENDCOLLECTIVE ;  /* 0x000000000000791b */ /* 0x008ff40003800000 */
.L_x_2140:
[----:B------:R-:W-:Y:S05]  /*b7f0*/  BSYNC B0 ;  /* 0x0000000000007941 */ /* 0x000fea0003800000 */
.L_x_2139:
[----:B------:R-:W-:Y:S05]  /*b800*/  BRA `(.L_x_2141) ;  /* 0xfffffff400bc7947 */ /* 0x000fea000383ffff */
.L_x_2108:
[----:B-1----:R1:W2:Y:S02]  /*b810*/  SYNCS.PHASECHK.TRANS64.TRYWAIT P0, [R7+URZ], R4 ;  /* 0x00000004070075a7 */ /* 0x0022a4000800017f */
[----:B--2---:R-:W-:Y:S05]  /*b820*/  @!P0 NANOSLEEP.SYNCS 0x989680 ;  /* 0x009896800000895d */ /* 0x004fea0003900000 */
[----:B------:R-:W2:Y:S02]  /*b830*/  @!P0 SYNCS.PHASECHK.TRANS64 P0, [R7+URZ], R4 ;  /* 0x00000004070085a7 */ /* 0x000ea4000800007f */
[----:B--2---:R-:W-:Y:S05]  /*b840*/  @!P0 BRA `(.L_x_2108) ;  /* 0xfffffffc00f08947 */ /* 0x004fea000383ffff */
[----:B------:R-:W-:Y:S05]  /*b850*/  BRA `(.L_x_2142) ;  /* 0xfffffff400fc7947 */ /* 0x000fea000383ffff */
.L_x_2109:
[----:B--2---:R2:W4:Y:S02]  /*b860*/  SYNCS.PHASECHK.TRANS64.TRYWAIT P0, [R3+URZ], R2 ;  /* 0x00000002030075a7 */ /* 0x004524000800017f */
[----:B----4-:R-:W-:Y:S05]  /*b870*/  @!P0 NANOSLEEP.SYNCS 0x989680 ;  /* 0x009896800000895d */ /* 0x010fea0003900000 */
[----:B------:R-:W4:Y:S02]  /*b880*/  @!P0 SYNCS.PHASECHK.TRANS64 P0, [R3+URZ], R2 ;  /* 0x00000002030085a7 */ /* 0x000f24000800007f */
[----:B----4-:R-:W-:Y:S05]  /*b890*/  @!P0 BRA `(.L_x_2109) ;  /* 0xfffffffc00f08947 */ /* 0x010fea000383ffff */
[----:B------:R-:W-:Y:S05]  /*b8a0*/  BRA `(.L_x_2143) ;  /* 0xfffffff400f07947 */ /* 0x000fea000383ffff */
.L_x_2111:
[----:B--2---:R2:W4:Y:S02]  /*b8b0*/  SYNCS.PHASECHK.TRANS64.TRYWAIT P0, [R5+URZ], R4 ;  /* 0x00000004050075a7 */ /* 0x004524000800017f */
[----:B----4-:R-:W-:Y:S05]  /*b8c0*/  @!P0 NANOSLEEP.SYNCS 0x989680 ;  /* 0x009896800000895d */ /* 0x010fea0003900000 */
[----:B------:R-:W4:Y:S02]  /*b8d0*/  @!P0 SYNCS.PHASECHK.TRANS64 P0, [R5+URZ], R4 ;  /* 0x00000004050085a7 */ /* 0x000f24000800007f */
[----:B----4-:R-:W-:Y:S05]  /*b8e0*/  @!P0 BRA `(.L_x_2111) ;  /* 0xfffffffc00f08947 */ /* 0x010fea000383ffff */
[----:B------:R-:W-:Y:S05]  /*b8f0*/  BRA `(.L_x_2144) ;  /* 0xfffffff400f47947 */ /* 0x000fea000383ffff */
.L_x_2145:
        /* <DEDUP_REMOVED lines=16> */
.L_x_3310:


//--------------------- .text._ZN7cutlass13device_kernelIN5flash11enable_sm90INS1_16FlashAttnBwdSm90INS1_25CollectiveMainloopBwdSm90ILi2ELi2ELi2EN4cute5tupleIJNS5_1CILi1EEES8_S8_EEENS6_IJNS7_ILi64EEENS7_ILi128EEENS7_ILi96EEEEEENS_6half_tEfNS_4arch4Sm90ELb1ELb0ELb1ELb0ELb0ELb1ELb0ELb0ELi2ELi1ELi2ELi1ELb1EEENS1_21CollectiveEpilogueBwdISD_SE_SG_Li256ELb0ELb0ELi1EEENS1_25SingleTileBwdLPTSchedulerILb0ELi128ELb0EEEEEEEEEvNT_6ParamsE --------------------------
	.section	.text._ZN7cutlass13device_kernelIN5flash11enable_sm90INS1_16FlashAttnBwdSm90INS1_25CollectiveMainloopBwdSm90ILi2ELi2ELi2EN4cute5tupleIJNS5_1CILi1EEES8_S8_EEENS6_IJNS7_ILi64EEENS7_ILi128EEENS7_ILi96EEEEEENS_6half_tEfNS_4arch4Sm90ELb1ELb0ELb1ELb0ELb0ELb1ELb0ELb0ELi2ELi1ELi2ELi1ELb1EEENS1_21CollectiveEpilogueBwdISD_SE_SG_Li256ELb0ELb0ELi1EEENS1_25SingleTileBwdLPTSchedulerILb0ELi128ELb0EEEEEEEEEvNT_6ParamsE,"ax",@progbits
	.align	128
.text._ZN7cutlass13device_kernelIN5flash11enable_sm90INS1_16FlashAttnBwdSm90INS1_25CollectiveMainloopBwdSm90ILi2ELi2ELi2EN4cute5tupleIJNS5_1CILi1EEES8_S8_EEENS6_IJNS7_ILi64EEENS7_ILi128EEENS7_ILi96EEEEEENS_6half_tEfNS_4arch4Sm90ELb1ELb0ELb1ELb0ELb0ELb1ELb0ELb0ELi2ELi1ELi2ELi1ELb1EEENS1_21CollectiveEpilogueBwdISD_SE_SG_Li256ELb0ELb0ELi1EEENS1_25SingleTileBwdLPTSchedulerILb0ELi128ELb0EEEEEEEEEvNT_6ParamsE:
        .type           _ZN7cutlass13device_kernelIN5flash11enable_sm90INS1_16FlashAttnBwdSm90INS1_25CollectiveMainloopBwdSm90ILi2ELi2ELi2EN4cute5tupleIJNS5_1CILi1EEES8_S8_EEENS6_IJNS7_ILi64EEENS7_ILi128EEENS7_ILi96EEEEEENS_6half_tEfNS_4arch4Sm90ELb1ELb0ELb1ELb0ELb0ELb1ELb0ELb0ELi2ELi1ELi2ELi1ELb1EEENS1_21CollectiveEpilogueBwdISD_SE_SG_Li256ELb0ELb0ELi1EEENS1_25SingleTileBwdLPTSchedulerILb0ELi128ELb0EEEEEEEEEvNT_6ParamsE,@function
        .size           _ZN7cutlass13device_kernelIN5flash11enable_sm90INS1_16FlashAttnBwdSm90INS1_25CollectiveMainloopBwdSm90ILi2ELi2ELi2EN4cute5tupleIJNS5_1CILi1EEES8_S8_EEENS6_IJNS7_ILi64EEENS7_ILi128EEENS7_ILi96EEEEEENS_6half_tEfNS_4arch4Sm90ELb1ELb0ELb1ELb0ELb0ELb1ELb0ELb0ELi2ELi1ELi2ELi1ELb1EEENS1_21CollectiveEpilogueBwdISD_SE_SG_Li256ELb0ELb0ELi1EEENS1_25SingleTileBwdLPTSchedulerILb0ELi128ELb0EEEEEEEEEvNT_6ParamsE,(.L_x_3311 - _ZN7cutlass13device_kernelIN5flash11enable_sm90INS1_16FlashAttnBwdSm90INS1_25CollectiveMainloopBwdSm90ILi2ELi2ELi2EN4cute5tupleIJNS5_1CILi1EEES8_S8_EEENS6_IJNS7_ILi64EEENS7_ILi128EEENS7_ILi96EEEEEENS_6half_tEfNS_4arch4Sm90ELb1ELb0ELb1ELb0ELb0ELb1ELb0ELb0ELi2ELi1ELi2ELi1ELb1EEENS1_21CollectiveEpilogueBwdISD_SE_SG_Li256ELb0ELb0ELi1EEENS1_25SingleTileBwdLPTSchedulerILb0ELi128ELb0EEEEEEEEEvNT_6ParamsE)
        .other          _ZN7cutlass13device_kernelIN5flash11enable_sm90INS1_16FlashAttnBwdSm90INS1_25CollectiveMainloopBwdSm90ILi2ELi2ELi2EN4cute5tupleIJNS5_1CILi1EEES8_S8_EEENS6_IJNS7_ILi64EEENS7_ILi128EEENS7_ILi96EEEEEENS_6half_tEfNS_4arch4Sm90ELb1ELb0ELb1ELb0ELb0ELb1ELb0ELb0ELi2ELi1ELi2ELi1ELb1EEENS1_21CollectiveEpilogueBwdISD_SE_SG_Li256ELb0ELb0ELi1EEENS1_25SingleTileBwdLPTSchedulerILb0ELi128ELb0EEEEEEEEEvNT_6ParamsE,@"STO_CUDA_ENTRY STV_DEFAULT"
_ZN7cutlass13device_kernelIN5flash11enable_sm90INS1_16FlashAttnBwdSm90INS1_25CollectiveMainloopBwdSm90ILi2ELi2ELi2EN4cute5tupleIJNS5_1CILi1EEES8_S8_EEENS6_IJNS7_ILi64EEENS7_ILi128EEENS7_ILi96EEEEEENS_6half_tEfNS_4arch4Sm90ELb1ELb0ELb1ELb0ELb0ELb1ELb0ELb0ELi2ELi1ELi2ELi1ELb1EEENS1_21CollectiveEpilogueBwdISD_SE_SG_Li256ELb0ELb0ELi1EEENS1_25SingleTileBwdLPTSchedulerILb0ELi128ELb0EEEEEEEEEvNT_6ParamsE:
        /* <DEDUP_REMOVED lines=30> */
.L_x_2147:
[----:B------:R-:W-:Y:S05]  /*01e0*/  BSYNC B0 ;  /* 0x0000000000007941 */ /* 0x000fea0003800000 */
.L_x_2146:
        /* <DEDUP_REMOVED lines=37> */
.L_x_2148:
        /* <DEDUP_REMOVED lines=22> */
.L_x_2149:
[----:B------:R-:W-:Y:S01]  /*05a0*/  PLOP3.LUT P0, PT, PT, PT, UP0, 0x80, 0x0 ;  /* 0x000000000000781c */ /* 0x000fe20003f0f008 */
[----:B------:R-:W-:Y:S01]  /*05b0*/  NOP ;  /* 0x0000000000007918 */ /* 0x000fe20000000000 */
[----:B-12-4-:R-:W-:Y:S11]  /*05c0*/  BAR.SYNC.DEFER_BLOCKING 0x0 ;  /* 0x0000000000007b1d */ /* 0x016ff60000010000 */
[----:B------:R-:W-:Y:S05]  /*05d0*/  @!P0 BRA `(.L_x_2150) ;  /* 0x0000005c00908947 */ /* 0x000fea0003800000 */
.L_x_2151:
[----:B------:R-:W-:-:S08]  /*05e0*/  NOP ;  /* 0x0000000000007918 */ /* 0x000fd00000000000 */
[----:B------:R-:W1:Y:S02]  /*05f0*/  USETMAXREG.TRY_ALLOC.CTAPOOL UP0, 0xf0 ;  /* 0x000000f0000079c8 */ /* 0x000e640008000600 */
[----:B-1----:R-:W-:-:S13]  /*0600*/  PLOP3.LUT P0, PT, PT, PT, UP0, 0x80, 0x0 ;  /* 0x000000000000781c */ /* 0x002fda0003f0f008 */
[----:B------:R-:W-:Y:S05]  /*0610*/  @!P0 BRA `(.L_x_2151) ;  /* 0xfffffffc00f08947 */ /* 0x000fea000383ffff */
[----:B------:R-:W-:Y:S01]  /*0620*/  LOP3.LUT R0, R0, 0x3, RZ, 0xc0, !PT ;  /* 0x0000000300007812 */ /* 0x000fe200078ec0ff */
[----:B------:R-:W1:Y:S01]  /*0630*/  S2R R2, SR_TID.X ;  /* 0x0000000000027919 */ /* 0x000e620000002100 */
[----:B------:R-:W2:Y:S01]  /*0640*/  S2UR UR7, SR_CTAID.X ;  /* 0x00000000000779c3 */ /* 0x000ea20000002500 */
[----:B------:R-:W-:Y:S02]  /*0650*/  ULDC UR8, c[0x0][0xb50] ;  /* 0x0002d40000087ab9 */ /* 0x000fe40000000800 */
[----:B------:R-:W-:Y:S01]  /*0660*/  UISETP.NE.AND UP0, UPT, UR8, 0x1, UPT ;  /* 0x000000010800788c */ /* 0x000fe2000bf05270 */
[----:B------:R-:W3:Y:S04]  /*0670*/  SHFL.IDX PT, R0, R0, RZ, 0x1f ;  /* 0x00001fff00007589 */ /* 0x000ee800000e0000 */
[----:B------:R-:W4:Y:S06]  /*0680*/  LDC R3, c[0x0][0xb68] ;  /* 0x0002da00ff037b82 */ /* 0x000f2c0000000800 */
[----:B------:R-:W-:Y:S01]  /*0690*/  @UP0 ULDC UR4, c[0x0][0xb54] ;  /* 0x0002d50000040ab9 */ /* 0x000fe20000000800 */
[----:B------:R-:W-:Y:S01]  /*06a0*/  @UP0 ULDC UR9, c[0x0][0xb58] ;  /* 0x0002d60000090ab9 */ /* 0x000fe20000000800 */
[----:B--2---:R-:W-:-:S02]  /*06b0*/  UIMAD.WIDE.U32 UR4, UR7, UR4, URZ ;  /* 0x00000004070472a5 */ /* 0x004fc4000f8e003f */
[----:B------:R-:W-:Y:S01]  /*06c0*/  UMOV UR6, UR7 ;  /* 0x0000000700067c82 */ /* 0x000fe20008000000 */
[----:B---3--:R-:W-:Y:S01]  /*06d0*/  ISETP.NE.AND P0, PT, R0, RZ, PT ;  /* 0x000000ff0000720c */ /* 0x008fe20003f05270 */
[----:B------:R-:W-:Y:S01]  /*06e0*/  @UP0 USHF.R.U32.HI UR6, URZ, UR9, UR5 ;  /* 0x000000093f060299 */ /* 0x000fe20008011605 */
[----:B-1----:R-:W-:-:S03]  /*06f0*/  SHF.R.U32.HI R2, RZ, 0x7, R2 ;  /* 0x00000007ff027819 */ /* 0x002fc60000011602 */
[----:B------:R-:W-:-:S04]  /*0700*/  UIADD3 UR4, -UR6, URZ, URZ ;  /* 0x0000003f06047290 */ /* 0x000fc8000fffe13f */
[----:B------:R-:W-:-:S04]  /*0710*/  UIMAD UR10, UR8, UR4, UR7 ;  /* 0x00000004080a72a4 */ /* 0x000fc8000f8e0207 */
[----:B------:R-:W-:-:S05]  /*0720*/  @!P0 VIADD R2, R2, 0x9 ;  /* 0x0000000902028836 */ /* 0x000fca0000000000 */
[----:B------:R1:W-:Y:S06]  /*0730*/  @!P0 BAR.ARV R2, 0xa0 ;  /* 0x000280020000851d */ /* 0x0003ec0000002000 */
[----:B----4-:R-:W-:-:S13]  /*0740*/  ISETP.LE.AND P0, PT, R3, UR6, PT ;  /* 0x0000000603007c0c */ /* 0x010fda000bf03270 */
[----:B-1----:R-:W-:Y:S05]  /*0750*/  @!P0 BRA `(.L_x_2152) ;  /* 0x0000000000208947 */ /* 0x002fea0003800000 */
[----:B------:R-:W-:Y:S01]  /*0760*/  ULDC UR7, c[0x0][0xb5c] ;  /* 0x0002d70000077ab9 */ /* 0x000fe20000000800 */
[----:B------:R-:W-:Y:S01]  /*0770*/  UMOV UR37, UR10 ;  /* 0x0000000a00257c82 */ /* 0x000fe20008000000 */
[----:B------:R-:W-:-:S11]  /*0780*/  UISETP.NE.AND UP0, UPT, UR7, 0x1, UPT ;  /* 0x000000010700788c */ /* 0x000fd6000bf05270 */
[----:B------:R-:W-:Y:S02]  /*0790*/  @UP0 ULDC.64 UR8, c[0x0][0xb60] ;  /* 0x0002d80000080ab9 */ /* 0x000fe40000000a00 */
[----:B------:R-:W-:-:S04]  /*07a0*/  UIMAD.WIDE.U32 UR4, UR10, UR8, URZ ;  /* 0x000000080a0472a5 */ /* 0x000fc8000f8e003f */
[----:B------:R-:W-:-:S04]  /*07b0*/  @UP0 USHF.R.U32.HI UR37, URZ, UR9, UR5 ;  /* 0x000000093f250299 */ /* 0x000fc80008011605 */
[----:B------:R-:W-:Y:S01]  /*07c0*/  UIMAD UR4, UR37, UR7, URZ ;  /* 0x00000007250472a4 */ /* 0x000fe2000f8e023f */
[----:B------:R-:W-:Y:S11]  /*07d0*/  BRA `(.L_x_2153) ;  /* 0x00000000001c7947 */ /* 0x000ff60003800000 */
.L_x_2152:
[----:B------:R-:W-:Y:S01]  /*07e0*/  ULDC UR7, c[0x0][0xb44] ;  /* 0x0002d10000077ab9 */ /* 0x000fe20000000800 */
[----:B------:R-:W-:Y:S01]  /*07f0*/  UMOV UR37, UR10 ;  /* 0x0000000a00257c82 */ /* 0x000fe20008000000 */
[----:B------:R-:W-:-:S11]  /*0800*/  UISETP.NE.AND UP0, UPT, UR7, 0x1, UPT ;  /* 0x000000010700788c */ /* 0x000fd6000bf05270 */
[----:B------:R-:W-:Y:S02]  /*0810*/  @UP0 ULDC.64 UR8, c[0x0][0xb48] ;  /* 0x0002d20000080ab9 */ /* 0x000fe40000000a00 */
[----:B------:R-:W-:-:S04]  /*0820*/  UIMAD.WIDE.U32 UR4, UR10, UR8, URZ ;  /* 0x000000080a0472a5 */ /* 0x000fc8000f8e003f */
[----:B------:R-:W-:-:S04]  /*0830*/  @UP0 USHF.R.U32.HI UR37, URZ, UR9, UR5 ;  /* 0x000000093f250299 */ /* 0x000fc80008011605 */
[----:B------:R-:W-:-:S12]  /*0840*/  UIMAD UR4, UR37, UR7, URZ ;  /* 0x00000007250472a4 */ /* 0x000fd8000f8e023f */
.L_x_2153:
[----:B------:R-:W-:Y:S01]  /*0850*/  ULDC UR43, c[0x0][0xb38] ;  /* 0x0002ce00002b7ab9 */ /* 0x000fe20000000800 */
[----:B------:R-:W-:Y:S02]  /*0860*/  UIADD3 UR4, UR10, -UR4, URZ ;  /* 0x800000040a047290 */ /* 0x000fe4000fffe03f */
[----:B------:R-:W-:Y:S01]  /*0870*/  UISETP.NE.AND UP0, UPT, UR43, 0x1, UPT ;  /* 0x000000012b00788c */ /* 0x000fe2000bf05270 */
[----:B------:R-:W-:Y:S02]  /*0880*/  ULDC UR5, c[0x0][0xb44] ;  /* 0x0002d10000057ab9 */ /* 0x000fe40000000800 */
[----:B------:R-:W-:-:S08]  /*0890*/  UIMAD UR6, UR6, UR5, UR4 ;  /* 0x00000005060672a4 */ /* 0x000fd0000f8e0204 */
[----:B------:R-:W-:Y:S01]  /*08a0*/  @UP0 ULDC UR4, c[0x0][0xb3c] ;  /* 0x0002cf0000040ab9 */ /* 0x000fe20000000800 */
[----:B------:R-:W-:Y:S01]  /*08b0*/  @UP0 ULDC UR7, c[0x0][0xb40] ;  /* 0x0002d00000070ab9 */ /* 0x000fe20000000800 */
[----:B------:R-:W-:Y:S02]  /*08c0*/  UIMAD.WIDE.U32 UR4, UR6, UR4, URZ ;  /* 0x00000004060472a5 */ /* 0x000fe4000f8e003f */
[----:B------:R-:W-:Y:S02]  /*08d0*/  UMOV UR44, UR6 ;  /* 0x00000006002c7c82 */ /* 0x000fe40008000000 */
[----:B------:R-:W-:-:S04]  /*08e0*/  @UP0 USHF.R.U32.HI UR44, URZ, UR7, UR5 ;  /* 0x000000073f2c0299 */ /* 0x000fc80008011605 */
[----:B------:R-:W-:Y:S02]  /*08f0*/  UIADD3 UR4, -UR44, URZ, URZ ;  /* 0x0000003f2c047290 */ /* 0x000fe4000fffe13f */
[----:B------:R-:W-:Y:S02]  /*0900*/  ISETP.LE.AND P0, PT, RZ, UR44, PT ;  /* 0x0000002cff007c0c */ /* 0x000fe4000bf03270 */
[----:B------:R-:W-:-:S11]  /*0910*/  UIMAD UR43, UR43, UR4, UR6 ;  /* 0x000000042b2b72a4 */ /* 0x000fd6000f8e0206 */
[----:B------:R-:W-:Y:S05]  /*0920*/  @!P0 EXIT ;  /* 0x000000000000894d */ /* 0x000fea0003800000 */
[----:B------:R-:W-:Y:S01]  /*0930*/  ULDC UR7, c[0x0][0x280] ;  /* 0x0000a00000077ab9 */ /* 0x000fe20000000800 */
[----:B------:R-:W-:Y:S01]  /*0940*/  ULDC UR5, c[0x0][0x290] ;  /* 0x0000a40000057ab9 */ /* 0x000fe20000000800 */
[----:B------:R-:W-:Y:S01]  /*0950*/  ULEA UR4, UR37, UR7, 0x7 ;  /* 0x0000000725047291 */ /* 0x000fe2000f8e383f */
[----:B------:R-:W-:Y:S01]  /*0960*/  PLOP3.LUT P0, PT, PT, PT, PT, 0x80, 0x0 ;  /* 0x000000000000781c */ /* 0x000fe20003f0f070 */
[----:B------:R-:W-:Y:S01]  /*0970*/  ULDC UR6, c[0x0][0x74c] ;  /* 0x0001d30000067ab9 */ /* 0x000fe20000000800 */
[----:B------:R-:W-:Y:S01]  /*0980*/  CS2R R70, SRZ ;  /* 0x0000000000467805 */ /* 0x000fe2000001ff00 */
[----:B------:R-:W-:Y:S01]  /*0990*/  UIADD3 UR5, -UR6, UR4, -UR5 ;  /* 0x0000000406057290 */ /* 0x000fe2000fffe905 */
[----:B------:R-:W-:Y:S01]  /*09a0*/  CS2R R68, SRZ ;  /* 0x0000000000447805 */ /* 0x000fe2000001ff00 */
[----:B------:R-:W-:Y:S01]  /*09b0*/  UIADD3 UR4, UR7, 0x3f, URZ ;  /* 0x0000003f07047890 */ /* 0x000fe2000fffe03f */
        /* <DEDUP_REMOVED lines=20> */
[----:B------:R-:W-:Y:S01]  /*0b00*/  CS2R R42, SRZ ;  /* 0x00000000002a7805 */ /* 0x000fe2000001ff00 */
[----:B------:R-:W-:Y:S01]  /*0b10*/  UISETP.GT.AND UP0, UPT, UR36, UR39, UPT ;  /* 0x000000272400728c */ /* 0x000fe2000bf04270 */
[----:B------:R-:W-:Y:S02]  /*0b20*/  CS2R R40, SRZ ;  /* 0x0000000000287805 */ /* 0x000fe4000001ff00 */
[----:B------:R-:W-:Y:S02]  /*0b30*/  CS2R R38, SRZ ;  /* 0x0000000000267805 */ /* 0x000fe4000001ff00 */
[----:B------:R-:W-:Y:S02]  /*0b40*/  CS2R R36, SRZ ;  /* 0x0000000000247805 */ /* 0x000fe4000001ff00 */
[----:B------:R-:W-:-:S02]  /*0b50*/  CS2R R34, SRZ ;  /* 0x0000000000227805 */ /* 0x000fc4000001ff00 */
[----:B------:R-:W-:Y:S02]  /*0b60*/  CS2R R32, SRZ ;  /* 0x0000000000207805 */ /* 0x000fe4000001ff00 */
[----:B------:R-:W-:Y:S02]  /*0b70*/  PLOP3.LUT P1, PT, PT, PT, UP0, 0x80, 0x0 ;  /* 0x000000000000781c */ /* 0x000fe40003f2f008 */
        /* <DEDUP_REMOVED lines=28> */
[----:B------:R-:W-:Y:S06]  /*0d40*/  @!P1 BRA `(.L_x_2154) ;  /* 0x00000040002c9947 */ /* 0x000fec0003800000 */
        /* <DEDUP_REMOVED lines=21> */
.L_x_2156:
        /* <DEDUP_REMOVED lines=15> */
.L_x_2155:
        /* <DEDUP_REMOVED lines=22> */
.L_x_2158:
        /* <DEDUP_REMOVED lines=15> */
.L_x_2157:
[----:B------:R-:W-:Y:S01]  /*11e0*/  SHF.R.S32.HI R19, RZ, 0x1f, R18 ;  /* 0x0000001fff137819 */ /* 0x000fe20000011412 */
[----:B------:R-:W-:-:S03]  /*11f0*/  UMOV UR4, 0xffffffff ;  /* 0xffffffff00047882 */ /* 0x000fc60000000000 */
[----:B------:R-:W-:-:S04]  /*1200*/  LEA.HI R0, R19, R18, RZ, 0x7 ;  /* 0x0000001213007211 */ /* 0x000fc800078f38ff */
[----:B------:R-:W-:Y:S01]  /*1210*/  SHF.R.S32.HI R17, RZ, 0x7, R0 ;  /* 0x00000007ff117819 */ /* 0x000fe20000011400 */
[----:B------:R-:W-:Y:S06]  /*1220*/  BRA.DIV UR4, `(.L_x_2159) ;  /* 0x0000008a04207947 */ /* 0x000fec000b800000 */
[----:B------:R1:W2:Y:S02]  /*1230*/  SHFL.IDX PT, R14, R17, RZ, 0x1f ;  /* 0x00001fff110e7589 */ /* 0x0002a400000e0000 */
.L_x_2246:
        /* <DEDUP_REMOVED lines=15> */
.L_x_2160:
        /* <DEDUP_REMOVED lines=19> */
.L_x_2162:
        /* <DEDUP_REMOVED lines=35> */
[----:B------:R-:W-:Y:S01]  /*1690*/  ULDC UR4, c[0x0][0x290] ;  /* 0x0000a40000047ab9 */ /* 0x000fe20000000800 */
[----:B------:R-:W-:Y:S01]  /*16a0*/  LEA.HI R23, R23, R22, RZ, 0x5 ;  /* 0x0000001617177211 */ /* 0x000fe200078f28ff */
[----:B------:R-:W-:Y:S01]  /*16b0*/  UIMAD UR4, UR37, -0x80, UR4 ;  /* 0xffffff80250478a4 */ /* 0x000fe2000f8e0204 */
[----:B------:R-:W-:Y:S01]  /*16c0*/  IMAD.SHL.U32 R7, R7, 0x10, RZ ;  /* 0x0000001007077824 */ /* 0x000fe200078e00ff */
[C---:B------:R-:W-:Y:S01]  /*16d0*/  LEA.HI R5, R17.reuse, R17, RZ, 0x1 ;  /* 0x0000001111057211 */ /* 0x040fe200078f08ff */
[----:B------:R2:W3:Y:S01]  /*16e0*/  LDSM.16.M88.4 R164, [R6+0x6000] ;  /* 0x0060000006a4783b */ /* 0x0004e20000000200 */
[----:B------:R-:W-:Y:S01]  /*16f0*/  SHF.R.S32.HI R23, RZ, 0x5, R23 ;  /* 0x00000005ff177819 */ /* 0x000fe20000011417 */
[----:B------:R-:W-:Y:S01]  /*1700*/  IMAD R236, R17, 0x8, R4 ;  /* 0x0000000811ec7824 */ /* 0x000fe200078e0204 */
[----:B------:R-:W-:Y:S01]  /*1710*/  LOP3.LUT R7, R0, 0x30, R7, 0xf8, !PT ;  /* 0x0000003000077812 */ /* 0x000fe200078ef807 */
[----:B------:R-:W-:Y:S01]  /*1720*/  IMAD.U32 R8, RZ, RZ, UR4 ;  /* 0x00000004ff087e24 */ /* 0x000fe2000f8e00ff */
[----:B------:R2:W4:Y:S01]  /*1730*/  LDSM.16.M88.4 R168, [R6+0x8000] ;  /* 0x0080000006a8783b */ /* 0x0005220000000200 */
[----:B------:R-:W-:-:S02]  /*1740*/  SHF.R.S32.HI R3, RZ, 0x2, R24 ;  /* 0x00000002ff037819 */ /* 0x000fc40000011418 */
[----:B------:R-:W-:Y:S01]  /*1750*/  CS2R R70, SRZ ;  /* 0x0000000000467805 */ /* 0x000fe2000001ff00 */
[----:B------:R-:W-:Y:S01]  /*1760*/  IMAD R23, R23, -0x10, R8 ;  /* 0xfffffff017177824 */ /* 0x000fe200078e0208 */
[----:B------:R-:W-:Y:S01]  /*1770*/  SHF.R.U32.HI R8, RZ, 0x3, R0 ;  /* 0x00000003ff087819 */ /* 0x000fe20000011600 */
[----:B------:R2:W2:Y:S01]  /*1780*/  LDSM.16.M88.4 R172, [R6+0xa000] ;  /* 0x00a0000006ac783b */ /* 0x0004a20000000200 */
[----:B------:R-:W-:Y:S01]  /*1790*/  LOP3.LUT R0, R5, 0xfffffffe, RZ, 0xc0, !PT ;  /* 0xfffffffe05007812 */ /* 0x000fe200078ec0ff */
[----:B------:R-:W-:Y:S01]  /*17a0*/  IMAD.MOV.U32 R5, RZ, RZ, 0x20 ;  /* 0x00000020ff057424 */ /* 0x000fe200078e00ff */
[----:B------:R-:W-:Y:S02]  /*17b0*/  SHF.R.S32.HI R24, RZ, 0x1f, R24 ;  /* 0x0000001fff187819 */ /* 0x000fe40000011418 */
[----:B------:R-:W-:Y:S02]  /*17c0*/  CS2R R68, SRZ ;  /* 0x0000000000447805 */ /* 0x000fe4000001ff00 */
[----:B------:R-:W-:Y:S01]  /*17d0*/  LEA.HI R18, R19, R18, RZ, 0x3 ;  /* 0x0000001213127211 */ /* 0x000fe200078f18ff */
[----:B------:R-:W-:Y:S01]  /*17e0*/  IMAD.IADD R0, R17, 0x1, -R0 ;  /* 0x0000000111007824 */ /* 0x000fe200078e0a00 */
[----:B------:R-:W-:Y:S01]  /*17f0*/  SEL R5, R5, 0xffffffe0, !P0 ;  /* 0xffffffe005057807 */ /* 0x000fe20004000000 */
[----:B-1----:R-:W-:Y:S01]  /*1800*/  IMAD R17, R17, 0x300, R22 ;  /* 0x0000030011117824 */ /* 0x002fe200078e0216 */
[----:B------:R-:W-:-:S02]  /*1810*/  LEA.HI R24, R24, R3, RZ, 0x3 ;  /* 0x0000000318187211 */ /* 0x000fc400078f18ff */
[----:B------:R-:W-:Y:S02]  /*1820*/  CS2R R66, SRZ ;  /* 0x0000000000427805 */ /* 0x000fe4000001ff00 */
[----:B------:R-:W-:Y:S01]  /*1830*/  LOP3.LUT R7, R7, 0x8, R18, 0xf8, !PT ;  /* 0x0000000807077812 */ /* 0x000fe200078ef812 */
[----:B------:R-:W-:Y:S01]  /*1840*/  IMAD.IADD R5, R6, 0x1, R5 ;  /* 0x0000000106057824 */ /* 0x000fe200078e0205 */
[----:B------:R-:W-:Y:S02]  /*1850*/  LOP3.LUT R24, R24, 0xfffffff8, RZ, 0xc0, !PT ;  /* 0xfffffff818187812 */ /* 0x000fe400078ec0ff */
[----:B------:R-:W-:Y:S02]  /*1860*/  CS2R R64, SRZ ;  /* 0x0000000000407805 */ /* 0x000fe4000001ff00 */
[----:B------:R-:W-:Y:S02]  /*1870*/  LOP3.LUT R7, R7, R8, RZ, 0x3c, !PT ;  /* 0x0000000807077212 */ /* 0x000fe400078e3cff */
[----:B------:R-:W-:Y:S01]  /*1880*/  CS2R R62, SRZ ;  /* 0x00000000003e7805 */ /* 0x000fe2000001ff00 */
[----:B------:R1:W1:Y:S01]  /*1890*/  LDSM.16.M88.4 R176, [R5+0x6000] ;  /* 0x0060000005b0783b */ /* 0x0002620000000200 */
[----:B------:R-:W-:-:S02]  /*18a0*/  IADD3 R3, R23, R24, -R3 ;  /* 0x0000001817037210 */ /* 0x000fc40007ffe803 */
[----:B------:R-:W-:Y:S01]  /*18b0*/  CS2R R60, SRZ ;  /* 0x00000000003c7805 */ /* 0x000fe2000001ff00 */
[----:B------:R-:W-:Y:S01]  /*18c0*/  IMAD.U32 R236, R236, 0x200, R7 ;  /* 0x00000200ecec7824 */ /* 0x000fe200078e0007 */
[----:B------:R1:W1:Y:S01]  /*18d0*/  LDSM.16.M88.4 R180, [R5+0x8000] ;  /* 0x0080000005b4783b */ /* 0x0002620000000200 */
[----:B------:R-:W-:Y:S01]  /*18e0*/  CS2R R58, SRZ ;  /* 0x00000000003a7805 */ /* 0x000fe2000001ff00 */
[----:B------:R-:W-:Y:S01]  /*18f0*/  IMAD R3, R0, -0x40, R3 ;  /* 0xffffffc000037824 */ /* 0x000fe200078e0203 */
[----:B------:R-:W-:Y:S01]  /*1900*/  CS2R R56, SRZ ;  /* 0x0000000000387805 */ /* 0x000fe2000001ff00 */
[----:B------:R1:W1:Y:S01]  /*1910*/  LDSM.16.M88.4 R184, [R5+0xa000] ;  /* 0x00a0000005b8783b */ /* 0x0002620000000200 */
[----:B------:R-:W-:Y:S01]  /*1920*/  IMAD.SHL.U32 R0, R17, 0x4, RZ ;  /* 0x0000000411007824 */ /* 0x000fe200078e00ff */
        /* <DEDUP_REMOVED lines=40> */
[----:B------:R-:W-:Y:S01]  /*1bb0*/  IMAD R0, R0, 0x4, R235 ;  /* 0x0000000400007824 */ /* 0x000fe200078e02eb */
[----:B------:R-:W-:Y:S01]  /*1bc0*/  ULOP3.LUT UR11, UR38, 0x1, URZ, 0xfc, !UPT ;  /* 0x00000001260b7892 */ /* 0x000fe2000f8efc3f */
[----:B------:R-:W-:Y:S01]  /*1bd0*/  UMOV UR4, URZ ;  /* 0x0000003f00047c82 */ /* 0x000fe20008000000 */
[----:B------:R-:W-:Y:S01]  /*1be0*/  UMOV UR5, URZ ;  /* 0x0000003f00057c82 */ /* 0x000fe20008000000 */
[----:B------:R-:W-:Y:S01]  /*1bf0*/  ULDC UR6, c[0x0][0x280] ;  /* 0x0000a00000067ab9 */ /* 0x000fe20000000800 */
[----:B------:R-:W-:Y:S01]  /*1c00*/  ULDC UR7, c[0x0][0x75c] ;  /* 0x0001d70000077ab9 */ /* 0x000fe20000000800 */
[----:B-1234-:R-:W-:-:S07]  /*1c10*/  ULDC UR8, c[0x0][0x744] ;  /* 0x0001d10000087ab9 */ /* 0x01efce0000000800 */
.L_x_2173:
[----:B------:R-:W-:-:S06]  /*1c20*/  UISETP.NE.AND UP0, UPT, UR11, 0x3, UPT ;  /* 0x000000030b00788c */ /* 0x000fcc000bf05270 */
[----:B------:R-:W-:-:S13]  /*1c30*/  PLOP3.LUT P0, PT, PT, PT, UP0, 0x80, 0x0 ;  /* 0x000000000000781c */ /* 0x000fda0003f0f008 */
[----:B-1----:R-:W-:Y:S05]  /*1c40*/  @!P0 BRA `(.L_x_2163) ;  /* 0x0000000000048947 */ /* 0x002fea0003800000 */
[----:B------:R-:W-:Y:S01]  /*1c50*/  BPT.TRAP 0x1 ;  /* 0x000000040000795c */ /* 0x000fe20000300000 */
.L_x_2163:
[----:B------:R-:W-:Y:S01]  /*1c60*/  R2UR UR9, R235 ;  /* 0x00000000eb0972ca */ /* 0x000fe200000e0000 */
[----:B------:R-:W-:-:S05]  /*1c70*/  IMAD.U32 R120, RZ, RZ, UR4 ;  /* 0x00000004ff787e24 */ /* 0x000fca000f8e00ff */
[----:B------:R-:W-:-:S07]  /*1c80*/  SHF.L.U32 R120, R120, 0x1f, RZ ;  /* 0x0000001f78787819 */ /* 0x000fce00000006ff */
[----:B------:R-:W-:-:S09]  /*1c90*/  ULEA UR9, UR5, UR9, 0x3 ;  /* 0x0000000905097291 */ /* 0x000fd2000f8e183f */
[----:B------:R1:W2:Y:S01]  /*1ca0*/  SYNCS.PHASECHK.TRANS64.TRYWAIT P1, [UR9+0x26810], R120 ;  /* 0x02681078ff0075a7 */ /* 0x0002a20008020149 */
[----:B------:R-:W-:Y:S05]  /*1cb0*/  @!P0 BRA `(.L_x_2164) ;  /* 0x0000000000048947 */ /* 0x000fea0003800000 */
[----:B------:R-:W-:Y:S01]  /*1cc0*/  BPT.TRAP 0x1 ;  /* 0x000000040000795c */ /* 0x000fe20000300000 */
.L_x_2164:
[----:B--2---:R-:W-:Y:S05]  /*1cd0*/  @P1 BRA `(.L_x_2165) ;  /* 0x0000000000081947 */ /* 0x004fea0003800000 */
[----:B------:R-:W2:Y:S02]  /*1ce0*/  SYNCS.PHASECHK.TRANS64.TRYWAIT P1, [UR9+0x26810], R120 ;  /* 0x02681078ff0075a7 */ /* 0x000ea40008020149 */
[----:B--2---:R-:W-:Y:S05]  /*1cf0*/  @!P1 BRA `(.L_x_2166) ;  /* 0x0000007c00a09947 */ /* 0x004fea0003800000 */
.L_x_2165:
[----:B------:R-:W-:Y:S01]  /*1d00*/  R2UR UR10, R235 ;  /* 0x00000000eb0a72ca */ /* 0x000fe200000e0000 */
[----:B------:R-:W-:Y:S01]  /*1d10*/  IMAD R4, R16, 0x800, R235 ;  /* 0x0000080010047824 */ /* 0x000fe200078e02eb */
[----:B------:R-:W-:Y:S01]  /*1d20*/  WARPGROUP.ARRIVE ;  /* 0x00000000000079c5 */ /* 0x000fe20000000000 */
[----:B------:R-:W-:Y:S01]  /*1d30*/  UMOV UR13, 0xc0000010 ;  /* 0xc0000010000d7882 */ /* 0x000fe20000000000 */
[----:B------:R-:W-:Y:S01]  /*1d40*/  UMOV UR15, 0x80000020 ;  /* 0x80000020000f7882 */ /* 0x000fe20000000000 */
[----:B--2---:R-:W-:Y:S01]  /*1d50*/  IMAD.U32 R5, RZ, RZ, UR5 ;  /* 0x00000005ff057e24 */ /* 0x004fe2000f8e00ff */
[----:B------:R-:W-:-:S03]  /*1d60*/  R2UR UR12, R4 ;  /* 0x00000000040c72ca */ /* 0x000fc600000e0000 */
[----:B------:R-:W-:-:S04]  /*1d70*/  IMAD R4, R5, 0x40, R2 ;  /* 0x0000004005047824 */ /* 0x000fc800078e0202 */
[----:B------:R-:W-:Y:S01]  /*1d80*/  UIADD3 UR10, UR10, 0x12000, URZ ;  /* 0x000120000a0a7890 */ /* 0x000fe2000fffe03f */
[----:B------:R-:W-:-:S03]  /*1d90*/  IMAD R4, R4, 0x4, R235 ;  /* 0x0000000404047824 */ /* 0x000fc600078e02eb */
[----:B------:R-:W-:Y:S02]  /*1da0*/  USHF.R.U32.HI UR10, URZ, 0x4, UR10 ;  /* 0x000000043f0a7899 */ /* 0x000fe4000801160a */
        /* <DEDUP_REMOVED lines=55> */
.L_x_2167:
[----:B------:R1:W1:Y:S01]  /*2120*/  SYNCS.PHASECHK.TRANS64.TRYWAIT P1, [UR9+0x26830], R120 ;  /* 0x02683078ff0075a7 */ /* 0x0002620008020149 */
[----:B------:R-:W-:Y:S05]  /*2130*/  @!P0 BRA `(.L_x_2168) ;  /* 0x0000000000048947 */ /* 0x000fea0003800000 */
[----:B------:R-:W-:Y:S01]  /*2140*/  BPT.TRAP 0x1 ;  /* 0x000000040000795c */ /* 0x000fe20000300000 */
.L_x_2168:
        /* <DEDUP_REMOVED lines=23> */
[----:B------:R-:W1:Y:S01]  /*22c0*/  MUFU.TANH R5, R5 ;  /* 0x0000000500057308 */ /* 0x000e620000002400 */
[----:B------:R-:W-:-:S07]  /*22d0*/  FMUL.FTZ R156, R156, UR7 ;  /* 0x000000079c9c7c20 */ /* 0x000fce0008410000 */
        /* <DEDUP_REMOVED lines=25> */
.L_x_2169:
[----:B------:R-:W-:Y:S01]  /*2470*/  UIMAD UR13, UR39, -0x40, UR6 ;  /* 0xffffffc0270d78a4 */ /* 0x000fe2000f8e0206 */
[----:B------:R-:W-:Y:S01]  /*2480*/  ISETP.GT.AND P2, PT, R3, RZ, PT ;  /* 0x000000ff0300720c */ /* 0x000fe20003f44270 */
[----:B------:R-:W-:Y:S01]  /*2490*/  FMUL.FTZ R234, R157, UR7 ;  /* 0x000000079dea7c20 */ /* 0x000fe20008410000 */
[----:B------:R-:W-:Y:S01]  /*24a0*/  R2UR UR12, R235 ;  /* 0x00000000eb0c72ca */ /* 0x000fe200000e0000 */
[----:B------:R-:W-:Y:S01]  /*24b0*/  FMUL.FTZ R233, R160, UR7 ;  /* 0x00000007a0e97c20 */ /* 0x000fe20008410000 */
[C---:B------:R-:W-:Y:S01]  /*24c0*/  ISETP.GT.AND P1, PT, R3.reuse, 0x8, PT ;  /* 0x000000080300780c */ /* 0x040fe20003f24270 */
[----:B------:R-:W1:Y:S01]  /*24d0*/  MUFU.TANH R156, R156 ;  /* 0x0000009c009c7308 */ /* 0x000e620000002400 */
[----:B------:R-:W-:Y:S01]  /*24e0*/  IADD3 R120, -R3, UR13, -R2 ;  /* 0x0000000d03787c10 */ /* 0x000fe2000fffe902 */
[----:B------:R-:W-:Y:S01]  /*24f0*/  UMOV UR15, 0x80000020 ;  /* 0x80000020000f7882 */ /* 0x000fe20000000000 */
[----:B------:R-:W-:Y:S01]  /*2500*/  FMUL.FTZ R219, R158, UR7 ;  /* 0x000000079edb7c20 */ /* 0x000fe20008410000 */
[----:B------:R-:W-:Y:S01]  /*2510*/  FMUL.FTZ R221, R159, UR7 ;  /* 0x000000079fdd7c20 */ /* 0x000fe20008410000 */
[C---:B------:R-:W-:Y:S01]  /*2520*/  SEL R121, R120.reuse, 0x40, P2 ;  /* 0x0000004078797807 */ /* 0x040fe20001000000 */
[----:B------:R-:W-:-:S02]  /*2530*/  VIADD R120, R120, 0x8 ;  /* 0x0000000878787836 */ /* 0x000fc40000000000 */
[----:B------:R-:W-:Y:S01]  /*2540*/  FMUL.FTZ R161, R161, UR7 ;  /* 0x00000007a1a17c20 */ /* 0x000fe20008410000 */
[----:B------:R-:W5:Y:S01]  /*2550*/  MUFU.TANH R234, R234 ;  /* 0x000000ea00ea7308 */ /* 0x000f620000002400 */
[----:B------:R-:W-:Y:S01]  /*2560*/  ISETP.GT.AND P6, PT, R121, RZ, PT ;  /* 0x000000ff7900720c */ /* 0x000fe20003fc4270 */
[----:B------:R-:W-:Y:S01]  /*2570*/  UIADD3 UR12, UR12, 0x18000, URZ ;  /* 0x000180000c0c7890 */ /* 0x000fe2000fffe03f */
[----:B------:R-:W-:Y:S01]  /*2580*/  SEL R120, R120, 0x40, P1 ;  /* 0x0000004078787807 */ /* 0x000fe20000800000 */
[----:B------:R-:W-:Y:S01]  /*2590*/  FMUL.FTZ R215, R155, UR7 ;  /* 0x000000079bd77c20 */ /* 0x000fe20008410000 */
[C---:B------:R-:W-:Y:S01]  /*25a0*/  ISETP.GT.AND P1, PT, R121.reuse, 0x1, PT ;  /* 0x000000017900780c */ /* 0x040fe20003f24270 */
[----:B------:R-:W-:Y:S01]  /*25b0*/  USHF.R.U32.HI UR12, URZ, 0x4, UR12 ;  /* 0x000000043f0c7899 */ /* 0x000fe2000801160c */
[----:B------:R-:W-:Y:S01]  /*25c0*/  ISETP.GT.AND P3, PT, R121, 0x8, PT ;  /* 0x000000087900780c */ /* 0x000fe20003f64270 */
[----:B------:R-:W5:Y:S01]  /*25d0*/  MUFU.TANH R233, R233 ;  /* 0x000000e900e97308 */ /* 0x000f620000002400 */
[----:B------:R-:W-:Y:S01]  /*25e0*/  FSEL R123, R5, -INF , !P6 ;  /* 0xff800000057b7808 */ /* 0x000fe20007000000 */
[----:B------:R-:W-:Y:S01]  /*25f0*/  ULOP3.LUT UR12, UR12, 0x3fff, URZ, 0xc0, !UPT ;  /* 0x00003fff0c0c7892 */ /* 0x000fe2000f8ec03f */
[----:B------:R-:W-:Y:S01]  /*2600*/  FSEL R227, R6, -INF , !P1 ;  /* 0xff80000006e37808 */ /* 0x000fe20004800000 */
[----:B------:R-:W-:Y:S01]  /*2610*/  FMUL.FTZ R225, R163, UR7 ;  /* 0x00000007a3e17c20 */ /* 0x000fe20008410000 */
[----:B------:R-:W-:Y:S01]  /*2620*/  FSEL R223, R9, -INF , !P3 ;  /* 0xff80000009df7808 */ /* 0x000fe20005800000 */
[----:B------:R-:W-:Y:S01]  /*2630*/  ULOP3.LUT UR13, UR12, 0x10000, URZ, 0xfc, !UPT ;  /* 0x000100000c0d7892 */ /* 0x000fe2000f8efc3f */
[----:B------:R-:W-:Y:S01]  /*2640*/  ISETP.GT.AND P2, PT, R121, 0x9, PT ;  /* 0x000000097900780c */ /* 0x000fe20003f44270 */
[----:B---3--:R-:W-:Y:S01]  /*2650*/  FFMA.FTZ R226, R123, UR8, -R198 ;  /* 0x000000087be27c23 */ /* 0x008fe200080108c6 */
[C---:B------:R-:W-:Y:S01]  /*2660*/  ISETP.GT.AND P5, PT, R120.reuse, RZ, PT ;  /* 0x000000ff7800720c */ /* 0x040fe20003fa4270 */
[----:B------:R-:W-:Y:S01]  /*2670*/  UIMAD UR13, UR5, 0x300, UR13 ;  /* 0x00000300050d78a4 */ /* 0x000fe2000f8e020d */
[C---:B------:R-:W-:Y:S01]  /*2680*/  ISETP.GT.AND P6, PT, R120.reuse, 0x1, PT ;  /* 0x000000017800780c */ /* 0x040fe20003fc4270 */
[----:B----4-:R-:W-:Y:S01]  /*2690*/  FFMA.FTZ R155, R223, UR8, -R196 ;  /* 0x00000008df9b7c23 */ /* 0x010fe200080108c4 */
[C---:B------:R-:W-:Y:S01]  /*26a0*/  ISETP.GT.AND P1, PT, R120.reuse, 0x8, PT ;  /* 0x000000087800780c */ /* 0x040fe20003f24270 */
[----:B------:R3:W-:Y:S01]  /*26b0*/  MUFU.TANH R223, R161 ;  /* 0x000000a100df7308 */ /* 0x0007e20000002400 */
[----:B------:R-:W-:Y:S01]  /*26c0*/  ISETP.GT.AND P3, PT, R120, 0x9, PT ;  /* 0x000000097800780c */ /* 0x000fe20003f64270 */
[--C-:B------:R-:W-:Y:S01]  /*26d0*/  FFMA.FTZ R227, R227, UR8, -R199.reuse ;  /* 0x00000008e3e37c23 */ /* 0x100fe200080108c7 */
[----:B------:R-:W-:Y:S01]  /*26e0*/  FSEL R125, R7, -INF , !P5 ;  /* 0xff800000077d7808 */ /* 0x000fe20006800000 */
[----:B------:R-:W-:Y:S01]  /*26f0*/  UMOV UR14, UR13 ;  /* 0x0000000d000e7c82 */ /* 0x000fe20008000000 */
[----:B------:R-:W-:Y:S01]  /*2700*/  FSEL R224, R8, -INF , !P6 ;  /* 0xff80000008e07808 */ /* 0x000fe20007000000 */
[----:B------:R-:W-:Y:S01]  /*2710*/  FFMA.FTZ R9, -R9, R9, 1 ;  /* 0x3f80000009097423 */ /* 0x000fe20000010109 */
[----:B------:R-:W-:Y:S01]  /*2720*/  FSEL R228, R11, -INF , !P1 ;  /* 0xff8000000be47808 */ /* 0x000fe20004800000 */
[----:B------:R-:W-:Y:S01]  /*2730*/  FFMA.FTZ R198, R125, UR8, -R198 ;  /* 0x000000087dc67c23 */ /* 0x000fe200080108c6 */
[----:B------:R-:W-:Y:S01]  /*2740*/  FSEL R232, R10, -INF , !P2 ;  /* 0xff8000000ae87808 */ /* 0x000fe20005000000 */
[----:B------:R-:W-:Y:S01]  /*2750*/  FFMA.FTZ R199, R224, UR8, -R199 ;  /* 0x00000008e0c77c23 */ /* 0x000fe200080108c7 */
[----:B------:R-:W-:Y:S01]  /*2760*/  FSEL R217, R12, -INF , !P3 ;  /* 0xff8000000cd97808 */ /* 0x000fe20005800000 */
[----:B------:R-:W-:Y:S01]  /*2770*/  FFMA.FTZ R228, R228, UR8, -R196 ;  /* 0x00000008e4e47c23 */ /* 0x000fe200080108c4 */
[C---:B------:R-:W-:Y:S01]  /*2780*/  ISETP.GT.AND P4, PT, R121.reuse, 0x10, PT ;  /* 0x000000107900780c */ /* 0x040fe20003f84270 */
[--C-:B---3--:R-:W-:Y:S01]  /*2790*/  FFMA.FTZ R161, R232, UR8, -R197.reuse ;  /* 0x00000008e8a17c23 */ /* 0x108fe200080108c5 */
[C---:B------:R-:W-:Y:S01]  /*27a0*/  ISETP.GT.AND P5, PT, R121.reuse, 0x11, PT ;  /* 0x000000117900780c */ /* 0x040fe20003fa4270 */
[----:B------:R-:W-:Y:S01]  /*27b0*/  FMUL.FTZ R224, R162, UR7 ;  /* 0x00000007a2e07c20 */ /* 0x000fe20008410000 */
[C---:B------:R-:W-:Y:S01]  /*27c0*/  ISETP.GT.AND P6, PT, R121.reuse, 0x18, PT ;  /* 0x000000187900780c */ /* 0x040fe20003fc4270 */
[----:B------:R-:W3:Y:S01]  /*27d0*/  MUFU.EX2 R227, R227 ;  /* 0x000000e300e37308 */ /* 0x000ee20000000800 */
[----:B------:R-:W-:Y:S01]  /*27e0*/  ISETP.GT.AND P1, PT, R121, 0x19, PT ;  /* 0x000000197900780c */ /* 0x000fe20003f24270 */
[----:B------:R-:W-:Y:S01]  /*27f0*/  FFMA.FTZ R217, R217, UR8, -R197 ;  /* 0x00000008d9d97c23 */ /* 0x000fe200080108c5 */
[----:B------:R-:W-:Y:S01]  /*2800*/  ISETP.GT.AND P2, PT, R120, 0x10, PT ;  /* 0x000000107800780c */ /* 0x000fe20003f44270 */
[----:B------:R-:W-:Y:S01]  /*2810*/  ULOP3.LUT UR12, UR12, 0x1000000, URZ, 0xfc, !UPT ;  /* 0x010000000c0c7892 */ /* 0x000fe2000f8efc3f */
[----:B------:R-:W-:-:S02]  /*2820*/  ISETP.GT.AND P3, PT, R121, 0x20, PT ;  /* 0x000000207900780c */ /* 0x000fc40003f64270 */
[----:B------:R-:W-:Y:S01]  /*2830*/  FSEL R231, R13, -INF , !P4 ;  /* 0xff8000000de77808 */ /* 0x000fe20006000000 */
[----:B------:R-:W-:Y:S01]  /*2840*/  MUFU.EX2 R155, R155 ;  /* 0x0000009b009b7308 */ /* 0x000fe20000000800 */
[----:B------:R-:W-:Y:S01]  /*2850*/  FSEL R214, R15, -INF , !P2 ;  /* 0xff8000000fd67808 */ /* 0x000fe20005000000 */
[----:B------:R-:W-:Y:S01]  /*2860*/  UIMAD UR12, UR5, 0x300, UR12 ;  /* 0x00000300050c78a4 */ /* 0x000fe2000f8e020c */
[----:B------:R-:W-:Y:S01]  /*2870*/  FSEL R230, R14, -INF , !P5 ;  /* 0xff8000000ee67808 */ /* 0x000fe20006800000 */
[----:B------:R-:W-:Y:S01]  /*2880*/  FFMA.FTZ R162, R231, UR8, -R194 ;  /* 0x00000008e7a27c23 */ /* 0x000fe200080108c2 */
[----:B------:R-:W-:Y:S01]  /*2890*/  FSEL R229, R18, -INF , !P6 ;  /* 0xff80000012e57808 */ /* 0x000fe20007000000 */
[----:B------:R-:W-:Y:S01]  /*28a0*/  FFMA.FTZ R14, -R14, R14, 1 ;  /* 0x3f8000000e0e7423 */ /* 0x000fe2000001010e */
[----:B------:R-:W-:Y:S01]  /*28b0*/  FSEL R222, R19, -INF , !P1 ;  /* 0xff80000013de7808 */ /* 0x000fe20004800000 */
[----:B------:R-:W-:Y:S01]  /*28c0*/  FFMA.FTZ R163, R230, UR8, -R195 ;  /* 0x00000008e6a37c23 */ /* 0x000fe200080108c3 */
[----:B------:R-:W-:Y:S01]  /*28d0*/  FSEL R220, R202, -INF , !P3 ;  /* 0xff800000cadc7808 */ /* 0x000fe20005800000 */
[----:B------:R-:W-:Y:S01]  /*28e0*/  FFMA.FTZ R196, R229, UR8, -R192 ;  /* 0x00000008e5c47c23 */ /* 0x000fe200080108c0 */
[----:B------:R-:W-:Y:S01]  /*28f0*/  ISETP.GT.AND P4, PT, R120, 0x11, PT ;  /* 0x000000117800780c */ /* 0x000fe20003f84270 */
[----:B------:R-:W-:Y:S01]  /*2900*/  MUFU.TANH R215, R215 ;  /* 0x000000d700d77308 */ /* 0x000fe20000002400 */
[----:B------:R-:W-:-:S02]  /*2910*/  ISETP.GT.AND P2, PT, R121, 0x21, PT ;  /* 0x000000217900780c */ /* 0x000fc40003f44270 */
[C---:B------:R-:W-:Y:S02]  /*2920*/  ISETP.GT.AND P5, PT, R120.reuse, 0x18, PT ;  /* 0x000000187800780c */ /* 0x040fe40003fa4270 */
[C---:B------:R-:W-:Y:S02]  /*2930*/  ISETP.GT.AND P6, PT, R120.reuse, 0x19, PT ;  /* 0x000000197800780c */ /* 0x040fe40003fc4270 */
[C---:B------:R-:W-:Y:S01]  /*2940*/  ISETP.GT.AND P1, PT, R120.reuse, 0x20, PT ;  /* 0x000000207800780c */ /* 0x040fe20003f24270 */
[----:B------:R-:W-:Y:S01]  /*2950*/  MUFU.TANH R219, R219 ;  /* 0x000000db00db7308 */ /* 0x000fe20000002400 */
[----:B------:R-:W-:Y:S02]  /*2960*/  ISETP.GT.AND P3, PT, R120, 0x21, PT ;  /* 0x000000217800780c */ /* 0x000fe40003f64270 */
[----:B------:R-:W-:Y:S02]  /*2970*/  FSEL R213, R17, -INF , !P4 ;  /* 0xff80000011d57808 */ /* 0x000fe40006000000 */
[----:B------:R-:W-:-:S02]  /*2980*/  FSEL R212, R200, -INF , !P5 ;  /* 0xff800000c8d47808 */ /* 0x000fc40006800000 */
[----:B------:R-:W-:Y:S01]  /*2990*/  FSEL R211, R201, -INF , !P6 ;  /* 0xff800000c9d37808 */ /* 0x000fe20007000000 */
[----:B------:R-:W-:Y:S01]  /*29a0*/  MUFU.EX2 R162, R162 ;  /* 0x000000a200a27308 */ /* 0x000fe20000000800 */
[----:B------:R-:W-:Y:S01]  /*29b0*/  FSEL R210, R204, -INF , !P1 ;  /* 0xff800000ccd27808 */ /* 0x000fe20004800000 */
[----:B------:R-:W-:Y:S01]  /*29c0*/  FFMA.FTZ R212, R212, UR8, -R192 ;  /* 0x00000008d4d47c23 */ /* 0x000fe200080108c0 */
[----:B------:R-:W-:Y:S01]  /*29d0*/  FSEL R218, R203, -INF , !P2 ;  /* 0xff800000cbda7808 */ /* 0x000fe20005000000 */
[----:B------:R-:W-:Y:S01]  /*29e0*/  FFMA.FTZ R211, R211, UR8, -R193 ;  /* 0x00000008d3d37c23 */ /* 0x000fe200080108c1 */
[----:B------:R-:W-:Y:S01]  /*29f0*/  FSEL R209, R205, -INF , !P3 ;  /* 0xff800000cdd17808 */ /* 0x000fe20005800000 */
[----:B------:R-:W-:Y:S01]  /*2a00*/  FFMA.FTZ R213, R213, UR8, -R195 ;  /* 0x00000008d5d57c23 */ /* 0x000fe200080108c3 */
[C---:B------:R-:W-:Y:S01]  /*2a10*/  ISETP.GT.AND P4, PT, R121.reuse, 0x28, PT ;  /* 0x000000287900780c */ /* 0x040fe20003f84270 */
[----:B------:R-:W-:Y:S01]  /*2a20*/  MUFU.TANH R224, R224 ;  /* 0x000000e000e07308 */ /* 0x000fe20000002400 */
[----:B------:R-:W-:Y:S01]  /*2a30*/  ISETP.GT.AND P5, PT, R121, 0x29, PT ;  /* 0x000000297900780c */ /* 0x000fe20003fa4270 */
[----:B------:R-:W-:Y:S01]  /*2a40*/  FFMA.FTZ R209, R209, UR8, -R191 ;  /* 0x00000008d1d17c23 */ /* 0x000fe200080108bf */
[C---:B------:R-:W-:Y:S01]  /*2a50*/  ISETP.GT.AND P6, PT, R121.reuse, 0x30, PT ;  /* 0x000000307900780c */ /* 0x040fe20003fc4270 */
[----:B------:R-:W-:Y:S01]  /*2a60*/  FFMA.FTZ R210, R210, UR8, -R190 ;  /* 0x00000008d2d27c23 */ /* 0x000fe200080108be */
[----:B------:R-:W-:-:S02]  /*2a70*/  ISETP.GT.AND P1, PT, R121, 0x31, PT ;  /* 0x000000317900780c */ /* 0x000fc40003f24270 */
[----:B------:R-:W-:Y:S01]  /*2a80*/  ISETP.GT.AND P2, PT, R121, 0x38, PT ;  /* 0x000000387900780c */ /* 0x000fe20003f44270 */
[----:B------:R-:W-:Y:S01]  /*2a90*/  MUFU.TANH R225, R225 ;  /* 0x000000e100e17308 */ /* 0x000fe20000002400 */
[----:B------:R-:W-:Y:S02]  /*2aa0*/  ISETP.GT.AND P3, PT, R120, 0x28, PT ;  /* 0x000000287800780c */ /* 0x000fe40003f64270 */
[----:B------:R-:W-:Y:S02]  /*2ab0*/  FSEL R216, R152, -INF , !P4 ;  /* 0xff80000098d87808 */ /* 0x000fe40006000000 */
[----:B--2---:R-:W-:Y:S02]  /*2ac0*/  FSEL R208, R154, -INF , !P3 ;  /* 0xff8000009ad07808 */ /* 0x004fe40005800000 */
[----:B------:R-:W-:Y:S01]  /*2ad0*/  FSEL R207, R153, -INF , !P5 ;  /* 0xff80000099cf7808 */ /* 0x000fe20006800000 */
[----:B------:R-:W-:Y:S01]  /*2ae0*/  MUFU.TANH R221, R221 ;  /* 0x000000dd00dd7308 */ /* 0x000fe20000002400 */
[----:B-1----:R-:W-:Y:S01]  /*2af0*/  FSEL R157, R156, -INF , !P6 ;  /* 0xff8000009c9d7808 */ /* 0x002fe20007000000 */
[----:B------:R-:W-:Y:S01]  /*2b00*/  FFMA.FTZ R208, R208, UR8, -R188 ;  /* 0x00000008d0d07c23 */ /* 0x000fe200080108bc */
[C---:B-----5:R-:W-:Y:S01]  /*2b10*/  FSEL R160, R234.reuse, -INF , !P1 ;  /* 0xff800000eaa07808 */ /* 0x060fe20004800000 */
[----:B------:R-:W-:Y:S01]  /*2b20*/  FFMA.FTZ R234, -R234, R234, 1 ;  /* 0x3f800000eaea7423 */ /* 0x000fe200000101ea */
[----:B------:R-:W-:Y:S01]  /*2b30*/  FSEL R206, R233, -INF , !P2 ;  /* 0xff800000e9ce7808 */ /* 0x000fe20005000000 */
[----:B------:R-:W-:Y:S01]  /*2b40*/  FFMA.FTZ R197, R157, UR8, -R22 ;  /* 0x000000089dc57c23 */ /* 0x000fe20008010816 */
[----:B------:R-:W-:Y:S01]  /*2b50*/  ISETP.GT.AND P4, PT, R121, 0x39, PT ;  /* 0x000000397900780c */ /* 0x000fe20003f84270 */
[----:B------:R-:W-:Y:S01]  /*2b60*/  FFMA.FTZ R157, -R12, R12, 1 ;  /* 0x3f8000000c9d7423 */ /* 0x000fe2000001010c */
[----:B------:R-:W-:Y:S01]  /*2b70*/  ISETP.GT.AND P3, PT, R120, 0x29, PT ;  /* 0x000000297800780c */ /* 0x000fe20003f64270 */
[----:B------:R-:W-:Y:S01]  /*2b80*/  FFMA.FTZ R12, R160, UR8, -R23 ;  /* 0x00000008a00c7c23 */ /* 0x000fe20008010817 */
[----:B------:R-:W-:Y:S01]  /*2b90*/  ISETP.GT.AND P5, PT, R120, 0x30, PT ;  /* 0x000000307800780c */ /* 0x000fe20003fa4270 */
[----:B------:R-:W-:Y:S01]  /*2ba0*/  FFMA.FTZ R160, R214, UR8, -R194 ;  /* 0x00000008d6a07c23 */ /* 0x000fe200080108c2 */
[C---:B------:R-:W-:Y:S01]  /*2bb0*/  ISETP.GT.AND P6, PT, R120.reuse, 0x31, PT ;  /* 0x000000317800780c */ /* 0x040fe20003fc4270 */
[----:B------:R-:W-:Y:S01]  /*2bc0*/  MUFU.EX2 R163, R163 ;  /* 0x000000a300a37308 */ /* 0x000fe20000000800 */
[----:B------:R-:W-:Y:S01]  /*2bd0*/  ISETP.GT.AND P1, PT, R120, 0x38, PT ;  /* 0x000000387800780c */ /* 0x000fe20003f24270 */
[----:B------:R-:W-:Y:S01]  /*2be0*/  FFMA.FTZ R156, -R156, R156, 1 ;  /* 0x3f8000009c9c7423 */ /* 0x000fe2000001019c */
[----:B------:R-:W-:Y:S01]  /*2bf0*/  ISETP.GT.AND P2, PT, R120, 0x39, PT ;  /* 0x000000397800780c */ /* 0x000fe20003f44270 */
[----:B------:R-:W-:Y:S01]  /*2c00*/  FFMA.FTZ R233, -R233, R233, 1 ;  /* 0x3f800000e9e97423 */ /* 0x000fe200000101e9 */
[----:B------:R-:W-:-:S03]  /*2c10*/  WARPGROUP.ARRIVE ;  /* 0x00000000000079c5 */ /* 0x000fc60000000000 */
[----:B------:R-:W-:Y:S03]  /*2c20*/  MUFU.EX2 R160, R160 ;  /* 0x000000a000a07308 */ /* 0x000fe60000000800 */
[----:B------:R-:W-:Y:S01]  /*2c30*/  HGMMA.64x64x16.F32 R120, R164, gdesc[UR12], RZ, !UPT, gsb0 ;  /* 0x00e0000ca4787df0 */ /* 0x000fe2000c0008ff */
[----:B------:R-:W-:Y:S01]  /*2c40*/  UIADD3 UR14, UR13, 0x2, URZ ;  /* 0x000000020d0e7890 */ /* 0x000fe2000fffe03f */
[----:B------:R-:W-:-:S03]  /*2c50*/  UMOV UR15, 0x80000020 ;  /* 0x80000020000f7882 */ /* 0x000fc60000000000 */
[----:B------:R-:W1:Y:S08]  /*2c60*/  MUFU.EX2 R226, R226 ;  /* 0x000000e200e27308 */ /* 0x000e700000000800 */
[----:B------:R-:W-:Y:S08]  /*2c70*/  MUFU.EX2 R196, R196 ;  /* 0x000000c400c47308 */ /* 0x000ff00000000800 */
[----:B------:R-:W-:Y:S08]  /*2c80*/  MUFU.EX2 R12, R12 ;  /* 0x0000000c000c7308 */ /* 0x000ff00000000800 */
[----:B------:R-:W-:Y:S08]  /*2c90*/  MUFU.EX2 R197, R197 ;  /* 0x000000c500c57308 */ /* 0x000ff00000000800 */
[----:B------:R-:W-:Y:S01]  /*2ca0*/  MUFU.EX2 R161, R161 ;  /* 0x000000a100a17308 */ /* 0x000fe20000000800 */
        /* <DEDUP_REMOVED lines=19> */
[----:B------:R-:W-:Y:S01]  /*2de0*/  R2UR UR13, R237 ;  /* 0x00000000ed0d72ca */ /* 0x000fe200000e0000 */
[----:B------:R-:W-:-:S12]  /*2df0*/  UMOV UR15, 0x80000020 ;  /* 0x80000020000f7882 */ /* 0x000fd80000000000 */
[----:B------:R-:W-:-:S04]  /*2e00*/  USHF.R.U32.HI UR13, URZ, 0x4, UR13 ;  /* 0x000000043f0d7899 */ /* 0x000fc8000801160d */
[----:B------:R-:W-:-:S04]  /*2e10*/  ULOP3.LUT UR13, UR13, 0x3fff, URZ, 0xc0, !UPT ;  /* 0x00003fff0d0d7892 */ /* 0x000fc8000f8ec03f */
[----:B------:R-:W-:-:S04]  /*2e20*/  ULOP3.LUT UR13, UR13, 0x10000, URZ, 0xfc, !UPT ;  /* 0x000100000d0d7892 */ /* 0x000fc8000f8efc3f */
[----:B------:R-:W-:-:S03]  /*2e30*/  ULEA UR17, UR5, UR13, 0xa ;  /* 0x0000000d05117291 */ /* 0x000fc6000f8e503f */
[----:B------:R-:W-:Y:S01]  /*2e40*/  UMOV UR13, 0x40000040 ;  /* 0x40000040000d7882 */ /* 0x000fe20000000000 */
[----:B------:R-:W-:Y:S02]  /*2e50*/  WARPGROUP.DEPBAR.LE gsb0, 0x0 ;  /* 0x00008000000079c5 */ /* 0x000fe40000010000 */
[----:B------:R-:W-:-:S06]  /*2e60*/  WARPGROUP.ARRIVE ;  /* 0x00000000000079c5 */ /* 0x000fcc0000000000 */
[----:B------:R-:W-:Y:S01]  /*2e70*/  HGMMA.64x64x16.F32 R120, R184, gdesc[UR12], R120, gsb0 ;  /* 0x00e0000cb8787df0 */ /* 0x000fe20008000878 */
[----:B------:R-:W-:Y:S01]  /*2e80*/  UMOV UR14, UR12 ;  /* 0x0000000c000e7c82 */ /* 0x000fe20008000000 */
[----:B------:R-:W-:Y:S01]  /*2e90*/  UMOV UR15, 0x80000020 ;  /* 0x80000020000f7882 */ /* 0x000fe20000000000 */
[----:B------:R-:W-:Y:S02]  /*2ea0*/  WARPGROUP.DEPBAR.LE gsb0, 0x0 ;  /* 0x00008000000079c5 */ /* 0x000fe40000010000 */
[----:B------:R-:W2:Y:S02]  /*2eb0*/  LDS.64 R158, [R4+0x1e200] ;  /* 0x01e20000049e7984 */ /* 0x000ea40000000a00 */
[--C-:B--2---:R-:W-:Y:S01]  /*2ec0*/  FADD.FTZ R232, R123, -R159.reuse ;  /* 0x8000009f7be87221 */ /* 0x104fe20000010000 */
[--C-:B------:R-:W-:Y:S01]  /*2ed0*/  FADD.FTZ R230, R120, -R158.reuse ;  /* 0x8000009e78e67221 */ /* 0x100fe20000010000 */
[----:B------:R-:W2:Y:S01]  /*2ee0*/  MUFU.EX2 R123, R198 ;  /* 0x000000c6007b7308 */ /* 0x000ea20000000800 */
[----:B------:R-:W-:Y:S01]  /*2ef0*/  FADD.FTZ R229, R121, -R159 ;  /* 0x8000009f79e57221 */ /* 0x000fe20000010000 */
[----:B------:R-:W-:Y:S01]  /*2f00*/  FADD.FTZ R231, R122, -R158 ;  /* 0x8000009e7ae77221 */ /* 0x000fe20000010000 */
[----:B------:R-:W4:Y:S01]  /*2f10*/  LDS.64 R120, [R4+0x1e220] ;  /* 0x01e2200004787984 */ /* 0x000f220000000a00 */
[----:B------:R-:W-:Y:S01]  /*2f20*/  FFMA.FTZ R159, -R7, R7, 1 ;  /* 0x3f800000079f7423 */ /* 0x000fe20000010107 */
[----:B------:R-:W-:Y:S01]  /*2f30*/  FFMA.FTZ R7, R220, UR8, -R190 ;  /* 0x00000008dc077c23 */ /* 0x000fe200080108be */
[----:B---3--:R-:W-:Y:S01]  /*2f40*/  FMUL.FTZ R229, R227, R229 ;  /* 0x000000e5e3e57220 */ /* 0x008fe20000410000 */
[----:B------:R-:W-:Y:S01]  /*2f50*/  FFMA.FTZ R122, R222, UR8, -R193 ;  /* 0x00000008de7a7c23 */ /* 0x000fe200080108c1 */
[----:B------:R-:W-:Y:S01]  /*2f60*/  FFMA.FTZ R222, R218, UR8, -R191 ;  /* 0x00000008dade7c23 */ /* 0x000fe200080108bf */
[----:B------:R3:W-:Y:S01]  /*2f70*/  MUFU.EX2 R198, R7 ;  /* 0x0000000700c67308 */ /* 0x0007e20000000800 */
[----:B------:R-:W-:Y:S01]  /*2f80*/  FFMA.FTZ R158, -R5, R5, 1 ;  /* 0x3f800000059e7423 */ /* 0x000fe20000010105 */
[----:B-1----:R-:W-:Y:S01]  /*2f90*/  FMUL.FTZ R5, R226, R230 ;  /* 0x000000e6e2057220 */ /* 0x002fe20000410000 */
[----:B------:R-:W-:-:S03]  /*2fa0*/  FFMA.FTZ R218, -R8, R8, 1 ;  /* 0x3f80000008da7423 */ /* 0x000fc60000010108 */
[----:B------:R-:W-:Y:S01]  /*2fb0*/  FMUL.FTZ R158, R158, R5 ;  /* 0x000000059e9e7220 */ /* 0x000fe20000410000 */
[----:B--2---:R-:W-:Y:S01]  /*2fc0*/  FMUL.FTZ R220, R123, R231 ;  /* 0x000000e77bdc7220 */ /* 0x004fe20000410000 */
[----:B------:R-:W-:Y:S03]  /*2fd0*/  MUFU.EX2 R122, R122 ;  /* 0x0000007a007a7308 */ /* 0x000fe60000000800 */
[----:B------:R-:W-:Y:S01]  /*2fe0*/  FMUL.FTZ R159, R159, R220 ;  /* 0x000000dc9f9f7220 */ /* 0x000fe20000410000 */
[----:B------:R-:W-:Y:S02]  /*2ff0*/  FFMA.FTZ R220, -R6, R6, 1 ;  /* 0x3f80000006dc7423 */ /* 0x000fe40000010106 */
[----:B---3--:R-:W1:Y:S02]  /*3000*/  LDS.64 R6, [R4+0x1e240] ;  /* 0x01e2400004067984 */ /* 0x008e640000000a00 */
[----:B------:R-:W-:Y:S01]  /*3010*/  FMUL.FTZ R220, R220, R229 ;  /* 0x000000e5dcdc7220 */ /* 0x000fe20000410000 */
[----:B------:R-:W2:Y:S08]  /*3020*/  MUFU.EX2 R5, R199 ;  /* 0x000000c700057308 */ /* 0x000eb00000000800 */
[----:B------:R-:W-:Y:S01]  /*3030*/  MUFU.EX2 R199, R222 ;  /* 0x000000de00c77308 */ /* 0x000fe20000000800 */
[--C-:B----4-:R-:W-:Y:S01]  /*3040*/  FADD.FTZ R124, R124, -R120.reuse ;  /* 0x800000787c7c7221 */ /* 0x110fe20000010000 */
[----:B------:R-:W-:Y:S01]  /*3050*/  FADD.FTZ R229, R126, -R120 ;  /* 0x800000787ee57221 */ /* 0x000fe20000010000 */
[----:B------:R-:W-:Y:S01]  /*3060*/  FFMA.FTZ R120, R216, UR8, -R188 ;  /* 0x00000008d8787c23 */ /* 0x000fe200080108bc */
[--C-:B------:R-:W-:Y:S01]  /*3070*/  FADD.FTZ R216, R125, -R121.reuse ;  /* 0x800000797dd87221 */ /* 0x100fe20000010000 */
[----:B------:R-:W-:Y:S01]  /*3080*/  FMUL.FTZ R126, R155, R124 ;  /* 0x0000007c9b7e7220 */ /* 0x000fe20000410000 */
[----:B------:R-:W-:Y:S01]  /*3090*/  FADD.FTZ R124, R127, -R121 ;  /* 0x800000797f7c7221 */ /* 0x000fe20000010000 */
[----:B------:R-:W-:Y:S01]  /*30a0*/  FFMA.FTZ R127, -R10, R10, 1 ;  /* 0x3f8000000a7f7423 */ /* 0x000fe2000001010a */
[----:B------:R-:W-:Y:S01]  /*30b0*/  FFMA.FTZ R121, R207, UR8, -R189 ;  /* 0x00000008cf797c23 */ /* 0x000fe200080108bd */
[----:B------:R-:W-:Y:S01]  /*30c0*/  FMUL.FTZ R125, R9, R126 ;  /* 0x0000007e097d7220 */ /* 0x000fe20000410000 */
[----:B------:R-:W-:Y:S01]  /*30d0*/  FFMA.FTZ R126, -R11, R11, 1 ;  /* 0x3f8000000b7e7423 */ /* 0x000fe2000001010b */
[----:B------:R-:W3:Y:S01]  /*30e0*/  MUFU.EX2 R9, R217 ;  /* 0x000000d900097308 */ /* 0x000ee20000000800 */
[----:B------:R-:W4:Y:S01]  /*30f0*/  LDS.64 R10, [R4+0x1e260] ;  /* 0x01e26000040a7984 */ /* 0x000f220000000a00 */
[----:B--2---:R-:W-:Y:S01]  /*3100*/  FMUL.FTZ R231, R5, R232 ;  /* 0x000000e805e77220 */ /* 0x004fe20000410000 */
[----:B------:R-:W-:-:S03]  /*3110*/  FMUL.FTZ R216, R161, R216 ;  /* 0x000000d8a1d87220 */ /* 0x000fc60000410000 */
[----:B------:R-:W-:Y:S01]  /*3120*/  FMUL.FTZ R218, R218, R231 ;  /* 0x000000e7dada7220 */ /* 0x000fe20000410000 */
[----:B------:R-:W-:Y:S01]  /*3130*/  FMUL.FTZ R127, R127, R216 ;  /* 0x000000d87f7f7220 */ /* 0x000fe20000410000 */
[----:B------:R-:W-:Y:S01]  /*3140*/  MUFU.EX2 R121, R121 ;  /* 0x0000007900797308 */ /* 0x000fe20000000800 */
[--C-:B-1----:R-:W-:Y:S01]  /*3150*/  FADD.FTZ R191, R128, -R6.reuse ;  /* 0x8000000680bf7221 */ /* 0x102fe20000010000 */
[----:B------:R-:W-:Y:S01]  /*3160*/  FADD.FTZ R193, R130, -R6 ;  /* 0x8000000682c17221 */ /* 0x000fe20000010000 */
[----:B------:R-:W-:Y:S01]  /*3170*/  FSEL R6, R215, -INF , !P3 ;  /* 0xff800000d7067808 */ /* 0x000fe20005800000 */
[--C-:B------:R-:W-:Y:S01]  /*3180*/  FADD.FTZ R192, R131, -R7.reuse ;  /* 0x8000000783c07221 */ /* 0x100fe20000010000 */
[----:B------:R-:W-:Y:S01]  /*3190*/  FFMA.FTZ R131, -R13, R13, 1 ;  /* 0x3f8000000d837423 */ /* 0x000fe2000001010d */
[----:B------:R-:W-:Y:S01]  /*31a0*/  FADD.FTZ R190, R129, -R7 ;  /* 0x8000000781be7221 */ /* 0x000fe20000010000 */
[----:B---3--:R-:W-:Y:S01]  /*31b0*/  FMUL.FTZ R124, R9, R124 ;  /* 0x0000007c097c7220 */ /* 0x008fe20000410000 */
[----:B------:R-:W-:Y:S01]  /*31c0*/  FFMA.FTZ R189, R6, UR8, -R189 ;  /* 0x0000000806bd7c23 */ /* 0x000fe200080108bd */
[----:B------:R-:W-:Y:S01]  /*31d0*/  FSEL R6, R223, -INF , !P4 ;  /* 0xff800000df067808 */ /* 0x000fe20006000000 */
[----:B------:R-:W1:Y:S01]  /*31e0*/  MUFU.EX2 R129, R213 ;  /* 0x000000d500817308 */ /* 0x000e620000000800 */
[----:B------:R-:W-:Y:S01]  /*31f0*/  FMUL.FTZ R157, R157, R124 ;  /* 0x0000007c9d9d7220 */ /* 0x000fe20000410000 */
[----:B------:R-:W-:Y:S01]  /*3200*/  FFMA.FTZ R130, -R15, R15, 1 ;  /* 0x3f8000000f827423 */ /* 0x000fe2000001010f */
[----:B------:R-:W-:Y:S01]  /*3210*/  FMUL.FTZ R124, R162, R191 ;  /* 0x000000bfa27c7220 */ /* 0x000fe20000410000 */
[----:B------:R-:W-:Y:S01]  /*3220*/  FFMA.FTZ R13, R6, UR8, -R21 ;  /* 0x00000008060d7c23 */ /* 0x000fe20008010815 */
[----:B------:R-:W-:Y:S01]  /*3230*/  FSEL R15, R219, -INF , !P5 ;  /* 0xff800000db0f7808 */ /* 0x000fe20006800000 */
[----:B------:R-:W2:Y:S01]  /*3240*/  LDS.64 R6, [R4+0x1e280] ;  /* 0x01e2800004067984 */ /* 0x000ea20000000a00 */
[----:B------:R-:W-:Y:S01]  /*3250*/  FMUL.FTZ R131, R131, R124 ;  /* 0x0000007c83837220 */ /* 0x000fe20000410000 */
[----:B------:R-:W-:Y:S01]  /*3260*/  FFMA.FTZ R128, R206, UR8, -R20 ;  /* 0x00000008ce807c23 */ /* 0x000fe20008010814 */
[----:B------:R-:W-:Y:S01]  /*3270*/  FMUL.FTZ R191, R163, R190 ;  /* 0x000000bea3bf7220 */ /* 0x000fe20000410000 */
[----:B------:R-:W-:Y:S01]  /*3280*/  FFMA.FTZ R124, R15, UR8, -R22 ;  /* 0x000000080f7c7c23 */ /* 0x000fe20008010816 */
[----:B------:R-:W-:Y:S01]  /*3290*/  FSEL R15, R224, -INF , !P1 ;  /* 0xff800000e00f7808 */ /* 0x000fe20004800000 */
[----:B------:R-:W-:Y:S01]  /*32a0*/  FMUL.FTZ R193, R160, R193 ;  /* 0x000000c1a0c17220 */ /* 0x000fe20000410000 */
[C---:B------:R-:W-:Y:S01]  /*32b0*/  FSEL R22, R221.reuse, -INF , !P6 ;  /* 0xff800000dd167808 */ /* 0x040fe20007000000 */
[----:B------:R-:W3:Y:S01]  /*32c0*/  MUFU.EX2 R8, R228 ;  /* 0x000000e400087308 */ /* 0x000ee20000000800 */
[----:B------:R-:W-:Y:S01]  /*32d0*/  FFMA.FTZ R221, -R221, R221, 1 ;  /* 0x3f800000dddd7423 */ /* 0x000fe200000101dd */
[----:B------:R-:W-:Y:S01]  /*32e0*/  FFMA.FTZ R188, R15, UR8, -R20 ;  /* 0x000000080fbc7c23 */ /* 0x000fe20008010814 */
[----:B------:R-:W-:Y:S01]  /*32f0*/  FSEL R20, R225, -INF , !P2 ;  /* 0xff800000e1147808 */ /* 0x000fe20005000000 */
[----:B------:R-:W-:Y:S01]  /*3300*/  FFMA.FTZ R15, -R17, R17, 1 ;  /* 0x3f800000110f7423 */ /* 0x000fe20000010111 */
[----:B-1----:R-:W-:Y:S01]  /*3310*/  FMUL.FTZ R194, R129, R192 ;  /* 0x000000c081c27220 */ /* 0x002fe20000410000 */
[----:B------:R-:W-:Y:S01]  /*3320*/  FFMA.FTZ R23, R22, UR8, -R23 ;  /* 0x0000000816177c23 */ /* 0x000fe20008010817 */
[----:B------:R-:W-:Y:S01]  /*3330*/  FMUL.FTZ R192, R14, R191 ;  /* 0x000000bf0ec07220 */ /* 0x000fe20000410000 */
[----:B------:R-:W-:Y:S01]  /*3340*/  FFMA.FTZ R190, R20, UR8, -R21 ;  /* 0x0000000814be7c23 */ /* 0x000fe20008010815 */
[----:B------:R-:W-:Y:S01]  /*3350*/  FMUL.FTZ R21, R15, R194 ;  /* 0x000000c20f157220 */ /* 0x000fe20000410000 */
[----:B------:R-:W1:Y:S01]  /*3360*/  MUFU.EX2 R22, R212 ;  /* 0x000000d400167308 */ /* 0x000e620000000800 */
[----:B------:R-:W5:Y:S01]  /*3370*/  LDS.64 R14, [R4+0x1e2a0] ;  /* 0x01e2a000040e7984 */ /* 0x000f620000000a00 */
[--C-:B----4-:R-:W-:Y:S01]  /*3380*/  FADD.FTZ R191, R132, -R10.reuse ;  /* 0x8000000a84bf7221 */ /* 0x110fe20000010000 */
[----:B------:R-:W-:Y:S01]  /*3390*/  FMUL.FTZ R130, R130, R193 ;  /* 0x000000c182827220 */ /* 0x000fe20000410000 */
[----:B------:R-:W-:Y:S01]  /*33a0*/  FADD.FTZ R193, R134, -R10 ;  /* 0x8000000a86c17221 */ /* 0x000fe20000010000 */
[----:B------:R-:W-:Y:S01]  /*33b0*/  FFMA.FTZ R10, -R18, R18, 1 ;  /* 0x3f800000120a7423 */ /* 0x000fe20000010112 */
[----:B------:R-:W-:Y:S01]  /*33c0*/  FMUL.FTZ R191, R196, R191 ;  /* 0x000000bfc4bf7220 */ /* 0x000fe20000410000 */
[--C-:B------:R-:W-:Y:S01]  /*33d0*/  FADD.FTZ R133, R133, -R11.reuse ;  /* 0x8000000b85857221 */ /* 0x100fe20000010000 */
[----:B------:R-:W4:Y:S01]  /*33e0*/  MUFU.EX2 R17, R211 ;  /* 0x000000d300117308 */ /* 0x000f220000000800 */
[----:B------:R-:W-:Y:S01]  /*33f0*/  FADD.FTZ R20, R135, -R11 ;  /* 0x8000000b87147221 */ /* 0x000fe20000010000 */
[----:B------:R-:W-:Y:S01]  /*3400*/  FMUL.FTZ R135, R10, R191 ;  /* 0x000000bf0a877220 */ /* 0x000fe20000410000 */
[----:B------:R-:W-:Y:S01]  /*3410*/  FFMA.FTZ R194, -R19, R19, 1 ;  /* 0x3f80000013c27423 */ /* 0x000fe20000010113 */
[----:B------:R-:W5:Y:S01]  /*3420*/  LDS.64 R10, [R4+0x1e2c0] ;  /* 0x01e2c000040a7984 */ /* 0x000f620000000a00 */
[----:B------:R-:W-:Y:S01]  /*3430*/  FMUL.FTZ R133, R122, R133 ;  /* 0x000000857a857220 */ /* 0x000fe20000410000 */
[----:B------:R-:W-:Y:S01]  /*3440*/  FFMA.FTZ R134, -R200, R200, 1 ;  /* 0x3f800000c8867423 */ /* 0x000fe200000101c8 */
[----:B---3--:R-:W-:Y:S01]  /*3450*/  FMUL.FTZ R229, R8, R229 ;  /* 0x000000e508e57220 */ /* 0x008fe20000410000 */
[----:B------:R-:W3:Y:S01]  /*3460*/  MUFU.EX2 R18, R210 ;  /* 0x000000d200127308 */ /* 0x000ee20000000800 */
[----:B------:R-:W-:Y:S01]  /*3470*/  FMUL.FTZ R194, R194, R133 ;  /* 0x00000085c2c27220 */ /* 0x000fe20000410000 */
[----:B-1----:R-:W-:Y:S01]  /*3480*/  FMUL.FTZ R193, R22, R193 ;  /* 0x000000c116c17220 */ /* 0x002fe20000410000 */
[----:B------:R-:W-:Y:S01]  /*3490*/  FMUL.FTZ R126, R126, R229 ;  /* 0x000000e57e7e7220 */ /* 0x000fe20000410000 */
[----:B------:R-:W-:Y:S01]  /*34a0*/  FFMA.FTZ R219, -R219, R219, 1 ;  /* 0x3f800000dbdb7423 */ /* 0x000fe200000101db */
[----:B------:R-:W-:Y:S01]  /*34b0*/  FFMA.FTZ R224, -R224, R224, 1 ;  /* 0x3f800000e0e07423 */ /* 0x000fe200000101e0 */
[--C-:B--2---:R-:W-:Y:S01]  /*34c0*/  FADD.FTZ R133, R136, -R6.reuse ;  /* 0x8000000688857221 */ /* 0x104fe20000010000 */
[----:B------:R-:W-:Y:S01]  /*34d0*/  FADD.FTZ R191, R138, -R6 ;  /* 0x800000068abf7221 */ /* 0x000fe20000010000 */
[--C-:B------:R-:W-:Y:S01]  /*34e0*/  FADD.FTZ R6, R137, -R7.reuse ;  /* 0x8000000789067221 */ /* 0x100fe20000010000 */
[----:B------:R-:W-:Y:S01]  /*34f0*/  FMUL.FTZ R134, R134, R193 ;  /* 0x000000c186867220 */ /* 0x000fe20000410000 */
[----:B----4-:R-:W-:Y:S01]  /*3500*/  FMUL.FTZ R20, R17, R20 ;  /* 0x0000001411147220 */ /* 0x010fe20000410000 */
[----:B------:R-:W-:Y:S01]  /*3510*/  FFMA.FTZ R136, -R202, R202, 1 ;  /* 0x3f800000ca887423 */ /* 0x000fe200000101ca */
[----:B------:R-:W-:Y:S01]  /*3520*/  FFMA.FTZ R193, -R201, R201, 1 ;  /* 0x3f800000c9c17423 */ /* 0x000fe200000101c9 */
[----:B------:R-:W-:Y:S01]  /*3530*/  FADD.FTZ R202, R139, -R7 ;  /* 0x800000078bca7221 */ /* 0x000fe20000010000 */
[----:B------:R-:W-:Y:S01]  /*3540*/  FMUL.FTZ R200, R199, R6 ;  /* 0x00000006c7c87220 */ /* 0x000fe20000410000 */
[----:B------:R-:W1:Y:S01]  /*3550*/  MUFU.EX2 R19, R209 ;  /* 0x000000d100137308 */ /* 0x000e620000000800 */
[----:B------:R2:W4:Y:S01]  /*3560*/  LDS.64 R6, [R4+0x1e2e0] ;  /* 0x01e2e00004067984 */ /* 0x0005220000000a00 */
[----:B------:R-:W-:Y:S01]  /*3570*/  FMUL.FTZ R193, R193, R20 ;  /* 0x00000014c1c17220 */ /* 0x000fe20000410000 */
[----:B------:R-:W-:Y:S01]  /*3580*/  FMUL.FTZ R133, R198, R133 ;  /* 0x00000085c6857220 */ /* 0x000fe20000410000 */
[----:B------:R-:W-:Y:S01]  /*3590*/  FFMA.FTZ R139, -R203, R203, 1 ;  /* 0x3f800000cb8b7423 */ /* 0x000fe200000101cb */
[----:B---3--:R-:W-:Y:S01]  /*35a0*/  FMUL.FTZ R132, R18, R191 ;  /* 0x000000bf12847220 */ /* 0x008fe20000410000 */
[----:B------:R-:W-:Y:S01]  /*35b0*/  FFMA.FTZ R137, -R204, R204, 1 ;  /* 0x3f800000cc897423 */ /* 0x000fe200000101cc */
[----:B------:R-:W-:Y:S01]  /*35c0*/  FMUL.FTZ R136, R136, R133 ;  /* 0x0000008588887220 */ /* 0x000fe20000410000 */
[----:B------:R-:W2:Y:S01]  /*35d0*/  MUFU.EX2 R20, R208 ;  /* 0x000000d000147308 */ /* 0x000ea20000000800 */
[----:B------:R-:W-:Y:S01]  /*35e0*/  FMUL.FTZ R139, R139, R200 ;  /* 0x000000c88b8b7220 */ /* 0x000fe20000410000 */
[--C-:B-----5:R-:W-:Y:S01]  /*35f0*/  FADD.FTZ R195, R142, -R14.reuse ;  /* 0x8000000e8ec37221 */ /* 0x120fe20000010000 */
[----:B------:R-:W-:Y:S01]  /*3600*/  FMUL.FTZ R137, R137, R132 ;  /* 0x0000008489897220 */ /* 0x000fe20000410000 */
[--C-:B------:R-:W-:Y:S01]  /*3610*/  FADD.FTZ R142, R141, -R15.reuse ;  /* 0x8000000f8d8e7221 */ /* 0x100fe20000010000 */
[----:B------:R-:W-:Y:S01]  /*3620*/  FADD.FTZ R200, R143, -R15 ;  /* 0x8000000f8fc87221 */ /* 0x000fe20000010000 */
[----:B------:R-:W-:Y:S01]  /*3630*/  FFMA.FTZ R15, -R154, R154, 1 ;  /* 0x3f8000009a0f7423 */ /* 0x000fe2000001019a */
[----:B------:R-:W-:Y:S01]  /*3640*/  FFMA.FTZ R138, -R205, R205, 1 ;  /* 0x3f800000cd8a7423 */ /* 0x000fe200000101cd */
[----:B------:R-:W3:Y:S01]  /*3650*/  MUFU.EX2 R133, R189 ;  /* 0x000000bd00857308 */ /* 0x000ee20000000800 */
[----:B-1----:R-:W-:Y:S01]  /*3660*/  FMUL.FTZ R191, R19, R202 ;  /* 0x000000ca13bf7220 */ /* 0x002fe20000410000 */
[----:B------:R-:W-:Y:S01]  /*3670*/  FFMA.FTZ R141, -R153, R153, 1 ;  /* 0x3f800000998d7423 */ /* 0x000fe20000010199 */
[----:B------:R-:W-:Y:S01]  /*3680*/  FMUL.FTZ R142, R121, R142 ;  /* 0x0000008e798e7220 */ /* 0x000fe20000410000 */
[----:B------:R-:W-:Y:S01]  /*3690*/  FFMA.FTZ R223, -R223, R223, 1 ;  /* 0x3f800000dfdf7423 */ /* 0x000fe200000101df */
[--C-:B------:R-:W-:Y:S01]  /*36a0*/  FADD.FTZ R145, R145, -R11.reuse ;  /* 0x8000000b91917221 */ /* 0x100fe20000010000 */
[----:B------:R-:W-:Y:S01]  /*36b0*/  FMUL.FTZ R138, R138, R191 ;  /* 0x000000bf8a8a7220 */ /* 0x000fe20000410000 */
[----:B------:R-:W-:Y:S01]  /*36c0*/  FADD.FTZ R191, R140, -R14 ;  /* 0x8000000e8cbf7221 */ /* 0x000fe20000010000 */
[----:B------:R-:W1:Y:S01]  /*36d0*/  MUFU.EX2 R23, R23 ;  /* 0x0000001700177308 */ /* 0x000e620000000800 */
[----:B--2---:R-:W-:Y:S01]  /*36e0*/  FMUL.FTZ R4, R20, R195 ;  /* 0x000000c314047220 */ /* 0x004fe20000410000 */
[----:B------:R-:W-:Y:S01]  /*36f0*/  FFMA.FTZ R140, -R215, R215, 1 ;  /* 0x3f800000d78c7423 */ /* 0x000fe200000101d7 */
[--C-:B------:R-:W-:Y:S01]  /*3700*/  FADD.FTZ R144, R144, -R10.reuse ;  /* 0x8000000a90907221 */ /* 0x100fe20000010000 */
[----:B------:R-:W-:Y:S01]  /*3710*/  FMUL.FTZ R145, R12, R145 ;  /* 0x000000910c917220 */ /* 0x000fe20000410000 */
[----:B------:R-:W-:Y:S01]  /*3720*/  FMUL.FTZ R15, R15, R4 ;  /* 0x000000040f0f7220 */ /* 0x000fe20000410000 */
[----:B------:R-:W-:Y:S01]  /*3730*/  FADD.FTZ R153, R146, -R10 ;  /* 0x8000000a92997221 */ /* 0x000fe20000010000 */
[----:B------:R-:W-:Y:S01]  /*3740*/  FMUL.FTZ R141, R141, R142 ;  /* 0x0000008e8d8d7220 */ /* 0x000fe20000410000 */
[----:B------:R2:W5:Y:S01]  /*3750*/  MUFU.EX2 R132, R124 ;  /* 0x0000007c00847308 */ /* 0x0005620000000800 */
[----:B---3--:R-:W-:Y:S01]  /*3760*/  FMUL.FTZ R143, R133, R200 ;  /* 0x000000c8858f7220 */ /* 0x008fe20000410000 */
[----:B------:R-:W-:Y:S01]  /*3770*/  FFMA.FTZ R14, -R152, R152, 1 ;  /* 0x3f800000980e7423 */ /* 0x000fe20000010198 */
[----:B------:R-:W-:Y:S01]  /*3780*/  FFMA.FTZ R225, -R225, R225, 1 ;  /* 0x3f800000e1e17423 */ /* 0x000fe200000101e1 */
[----:B------:R-:W-:Y:S01]  /*3790*/  F2FP.F16.F32.PACK_AB R189, R218, R159 ;  /* 0x0000009fdabd723e */ /* 0x000fe200000000ff */
[----:B------:R-:W-:Y:S01]  /*37a0*/  FMUL.FTZ R140, R140, R143 ;  /* 0x0000008f8c8c7220 */ /* 0x000fe20000410000 */
[----:B------:R-:W-:Y:S01]  /*37b0*/  FMUL.FTZ R143, R197, R144 ;  /* 0x00000090c58f7220 */ /* 0x000fe20000410000 */
[----:B------:R-:W-:Y:S01]  /*37c0*/  FMUL.FTZ R144, R234, R145 ;  /* 0x00000091ea907220 */ /* 0x000fe20000410000 */
[----:B------:R-:W3:Y:S01]  /*37d0*/  MUFU.EX2 R120, R120 ;  /* 0x0000007800787308 */ /* 0x000ee20000000800 */
[----:B--2---:R-:W-:Y:S01]  /*37e0*/  FADD.FTZ R124, R147, -R11 ;  /* 0x8000000b937c7221 */ /* 0x004fe20000010000 */
[----:B----4-:R-:W-:Y:S01]  /*37f0*/  FADD.FTZ R147, R148, -R6 ;  /* 0x8000000694937221 */ /* 0x010fe20000010000 */
[----:B------:R-:W-:Y:S01]  /*3800*/  FADD.FTZ R142, R151, -R7 ;  /* 0x80000007978e7221 */ /* 0x000fe20000010000 */
[----:B------:R-:W-:Y:S01]  /*3810*/  FMUL.FTZ R143, R156, R143 ;  /* 0x0000008f9c8f7220 */ /* 0x000fe20000410000 */
[----:B-1----:R-:W-:Y:S01]  /*3820*/  FMUL.FTZ R124, R23, R124 ;  /* 0x0000007c177c7220 */ /* 0x002fe20000410000 */
[----:B------:R-:W-:-:S02]  /*3830*/  F2FP.F16.F32.PACK_AB R156, R192, R131 ;  /* 0x00000083c09c723e */ /* 0x000fc400000000ff */
[----:B------:R-:W1:Y:S01]  /*3840*/  MUFU.EX2 R128, R128 ;  /* 0x0000008000807308 */ /* 0x000e620000000800 */
[----:B-----5:R-:W-:Y:S01]  /*3850*/  FMUL.FTZ R10, R132, R153 ;  /* 0x00000099840a7220 */ /* 0x020fe20000410000 */
[----:B------:R-:W-:Y:S01]  /*3860*/  FMUL.FTZ R145, R221, R124 ;  /* 0x0000007cdd917220 */ /* 0x000fe20000410000 */
[----:B------:R-:W-:Y:S01]  /*3870*/  FADD.FTZ R153, R150, -R6 ;  /* 0x8000000696997221 */ /* 0x000fe20000010000 */
[----:B------:R-:W-:Y:S01]  /*3880*/  FADD.FTZ R124, R149, -R7 ;  /* 0x80000007957c7221 */ /* 0x000fe20000010000 */
[----:B------:R-:W-:Y:S02]  /*3890*/  IMAD.U32 R7, RZ, RZ, UR5 ;  /* 0x00000005ff077e24 */ /* 0x000fe4000f8e00ff */
[----:B------:R-:W-:Y:S01]  /*38a0*/  FMUL.FTZ R10, R219, R10 ;  /* 0x0000000adb0a7220 */ /* 0x000fe20000410000 */
[----:B------:R-:W-:Y:S01]  /*38b0*/  F2FP.F16.F32.PACK_AB R159, R193, R134 ;  /* 0x00000086c19f723e */ /* 0x000fe200000000ff */
[----:B------:R-:W2:Y:S01]  /*38c0*/  MUFU.EX2 R13, R13 ;  /* 0x0000000d000d7308 */ /* 0x000ea20000000800 */
[----:B---3--:R-:W-:Y:S01]  /*38d0*/  FMUL.FTZ R191, R120, R191 ;  /* 0x000000bf78bf7220 */ /* 0x008fe20000410000 */
[----:B------:R-:W-:-:S02]  /*38e0*/  F2FP.F16.F32.PACK_AB R148, R139, R136 ;  /* 0x000000888b94723e */ /* 0x000fc400000000ff */
[----:B------:R-:W-:Y:S01]  /*38f0*/  F2FP.F16.F32.PACK_AB R149, R138, R137 ;  /* 0x000000898a95723e */ /* 0x000fe200000000ff */
[----:B------:R-:W-:Y:S01]  /*3900*/  FMUL.FTZ R14, R14, R191 ;  /* 0x000000bf0e0e7220 */ /* 0x000fe20000410000 */
[----:B------:R-:W-:Y:S01]  /*3910*/  F2FP.F16.F32.PACK_AB R191, R157, R126 ;  /* 0x0000007e9dbf723e */ /* 0x000fe200000000ff */
[----:B------:R-:W-:Y:S01]  /*3920*/  IMAD R126, R7, 0x2000, R236 ;  /* 0x00002000077e7824 */ /* 0x000fe200078e02ec */
[----:B------:R3:W4:Y:S01]  /*3930*/  MUFU.EX2 R4, R188 ;  /* 0x000000bc00047308 */ /* 0x0007220000000800 */
[----:B-1----:R-:W-:Y:S01]  /*3940*/  FMUL.FTZ R6, R128, R147 ;  /* 0x0000009380067220 */ /* 0x002fe20000410000 */
[----:B------:R-:W-:Y:S01]  /*3950*/  F2FP.F16.F32.PACK_AB R157, R21, R130 ;  /* 0x00000082159d723e */ /* 0x000fe200000000ff */
[----:B------:R-:W-:Y:S01]  /*3960*/  IMAD R7, R126, 0x2, R235 ;  /* 0x000000027e077824 */ /* 0x000fe200078e02eb */
[----:B------:R-:W-:Y:S01]  /*3970*/  F2FP.F16.F32.PACK_AB R150, R141, R14 ;  /* 0x0000000e8d96723e */ /* 0x000fe200000000ff */
[----:B------:R-:W-:Y:S01]  /*3980*/  FMUL.FTZ R6, R233, R6 ;  /* 0x00000006e9067220 */ /* 0x000fe20000410000 */
[----:B------:R-:W-:-:S02]  /*3990*/  F2FP.F16.F32.PACK_AB R151, R140, R15 ;  /* 0x0000000f8c97723e */ /* 0x000fc400000000ff */
[----:B------:R1:W5:Y:S01]  /*39a0*/  MUFU.EX2 R11, R190 ;  /* 0x000000be000b7308 */ /* 0x0003620000000800 */
[----:B--2---:R-:W-:Y:S01]  /*39b0*/  FMUL.FTZ R124, R13, R124 ;  /* 0x0000007c0d7c7220 */ /* 0x004fe20000410000 */
[----:B---3--:R-:W-:Y:S02]  /*39c0*/  F2FP.F16.F32.PACK_AB R188, R220, R158 ;  /* 0x0000009edcbc723e */ /* 0x008fe400000000ff */
[----:B------:R-:W-:Y:S01]  /*39d0*/  F2FP.F16.F32.PACK_AB R158, R194, R135 ;  /* 0x00000087c29e723e */ /* 0x000fe200000000ff */
[----:B------:R-:W-:Y:S01]  /*39e0*/  FMUL.FTZ R223, R223, R124 ;  /* 0x0000007cdfdf7220 */ /* 0x000fe20000410000 */
[----:B------:R-:W-:Y:S02]  /*39f0*/  F2FP.F16.F32.PACK_AB R144, R144, R143 ;  /* 0x0000008f9090723e */ /* 0x000fe400000000ff */
[----:B------:R-:W-:Y:S01]  /*3a00*/  F2FP.F16.F32.PACK_AB R145, R145, R10 ;  /* 0x0000000a9191723e */ /* 0x000fe200000000ff */
[----:B----4-:R-:W-:Y:S01]  /*3a10*/  FMUL.FTZ R153, R4, R153 ;  /* 0x0000009904997220 */ /* 0x010fe20000410000 */
[----:B-1----:R-:W-:-:S02]  /*3a20*/  F2FP.F16.F32.PACK_AB R190, R127, R125 ;  /* 0x0000007d7fbe723e */ /* 0x002fc400000000ff */
[----:B------:R-:W-:Y:S01]  /*3a30*/  F2FP.F16.F32.PACK_AB R146, R223, R6 ;  /* 0x00000006df92723e */ /* 0x000fe200000000ff */
[----:B------:R-:W-:Y:S01]  /*3a40*/  FMUL.FTZ R147, R224, R153 ;  /* 0x00000099e0937220 */ /* 0x000fe20000410000 */
[----:B------:R-:W-:Y:S01]  /*3a50*/  F2FP.F16.F32.PACK_AB R124, R227, R226 ;  /* 0x000000e2e37c723e */ /* 0x000fe200000000ff */
[----:B------:R1:W-:Y:S01]  /*3a60*/  STSM.16.MT88.4 [R7+0x1e800], R188 ;  /* 0x01e800bc07007844 */ /* 0x0003e20000004200 */
[----:B------:R-:W-:Y:S01]  /*3a70*/  F2FP.F16.F32.PACK_AB R126, R161, R155 ;  /* 0x0000009ba17e723e */ /* 0x000fe200000000ff */
[----:B-----5:R-:W-:Y:S01]  /*3a80*/  FMUL.FTZ R142, R11, R142 ;  /* 0x0000008e0b8e7220 */ /* 0x020fe20000410000 */
[----:B------:R-:W-:Y:S01]  /*3a90*/  F2FP.F16.F32.PACK_AB R125, R5, R123 ;  /* 0x0000007b057d723e */ /* 0x000fe200000000ff */
[----:B------:R1:W-:Y:S01]  /*3aa0*/  STSM.16.MT88.4 [R7+0x1f000], R156 ;  /* 0x01f0009c07007844 */ /* 0x0003e20000004200 */
[----:B------:R-:W-:Y:S01]  /*3ab0*/  F2FP.F16.F32.PACK_AB R127, R9, R8 ;  /* 0x00000008097f723e */ /* 0x000fe200000000ff */
[----:B------:R-:W-:Y:S01]  /*3ac0*/  FMUL.FTZ R142, R225, R142 ;  /* 0x0000008ee18e7220 */ /* 0x000fe20000410000 */
[----:B------:R-:W-:Y:S01]  /*3ad0*/  IMAD R5, R16, 0x1000, R235 ;  /* 0x0000100010057824 */ /* 0x000fe200078e02eb */
[----:B------:R1:W-:Y:S01]  /*3ae0*/  STSM.16.MT88.4 [R7+0x1f800], R148 ;  /* 0x01f8009407007844 */ /* 0x0003e20000004200 */
[----:B------:R-:W-:-:S02]  /*3af0*/  F2FP.F16.F32.PACK_AB R123, R11, R4 ;  /* 0x000000040b7b723e */ /* 0x000fc400000000ff */
[----:B------:R-:W-:-:S05]  /*3b00*/  F2FP.F16.F32.PACK_AB R147, R142, R147 ;  /* 0x000000938e93723e */ /* 0x000fca00000000ff */
[----:B------:R1:W-:Y:S01]  /*3b10*/  STSM.16.MT88.4 [R7+0x20000], R144 ;  /* 0x0200009007007844 */ /* 0x0003e20000004200 */
[----:B------:R-:W-:-:S06]  /*3b20*/  WARPGROUP.ARRIVE ;  /* 0x00000000000079c5 */ /* 0x000fcc0000000000 */
[----:B------:R-:W-:Y:S01]  /*3b30*/  HGMMA.64x96x16.F32 R72, R124, gdesc[UR12].tnspB, R72, gsb0 ;  /* 0x4160000c7c487df0 */ /* 0x000fe20008000848 */
[----:B------:R-:W-:Y:S01]  /*3b40*/  UIADD3 UR14, UR12, 0x40, URZ ;  /* 0x000000400c0e7890 */ /* 0x000fe2000fffe03f */
[----:B------:R-:W-:Y:S01]  /*3b50*/  UMOV UR15, 0x80000020 ;  /* 0x80000020000f7882 */ /* 0x000fe20000000000 */
[----:B------:R-:W-:Y:S02]  /*3b60*/  WARPGROUP.DEPBAR.LE gsb0, 0x0 ;  /* 0x00008000000079c5 */ /* 0x000fe40000010000 */
[----:B------:R-:W-:Y:S02]  /*3b70*/  F2FP.F16.F32.PACK_AB R124, R163, R162 ;  /* 0x000000a2a37c723e */ /* 0x000fe400000000ff */
[----:B------:R-:W-:Y:S02]  /*3b80*/  F2FP.F16.F32.PACK_AB R126, R122, R196 ;  /* 0x000000c47a7e723e */ /* 0x000fe400000000ff */
[----:B------:R-:W-:Y:S02]  /*3b90*/  F2FP.F16.F32.PACK_AB R125, R129, R160 ;  /* 0x000000a0817d723e */ /* 0x000fe400000000ff */
[----:B------:R-:W-:-:S02]  /*3ba0*/  F2FP.F16.F32.PACK_AB R127, R17, R22 ;  /* 0x00000016117f723e */ /* 0x000fc400000000ff */
[----:B------:R-:W-:Y:S02]  /*3bb0*/  F2FP.F16.F32.PACK_AB R122, R13, R128 ;  /* 0x000000800d7a723e */ /* 0x000fe400000000ff */
        /* <DEDUP_REMOVED lines=10> */
[----:B------:R-:W-:Y:S01]  /*3c60*/  WARPGROUP.ARRIVE ;  /* 0x00000000000079c5 */ /* 0x000fe20000000000 */
[----:B------:R-:W-:-:S05]  /*3c70*/  F2FP.F16.F32.PACK_AB R121, R23, R132 ;  /* 0x000000841779723e */ /* 0x000fca00000000ff */
[----:B------:R-:W-:Y:S01]  /*3c80*/  HGMMA.64x96x16.F32 R72, R124, gdesc[UR12].tnspB, R72, gsb0 ;  /* 0x4160000c7c487df0 */ /* 0x000fe20008000848 */
[----:B------:R-:W-:Y:S01]  /*3c90*/  R2UR UR14, R5 ;  /* 0x00000000050e72ca */ /* 0x000fe200000e0000 */
[----:B------:R-:W-:-:S12]  /*3ca0*/  UMOV UR15, 0x80000020 ;  /* 0x80000020000f7882 */ /* 0x000fd80000000000 */
[----:B------:R-:W-:Y:S02]  /*3cb0*/  USHF.R.U32.HI UR16, URZ, 0x4, UR14 ;  /* 0x000000043f107899 */ /* 0x000fe4000801160e */
[----:B------:R-:W-:Y:S02]  /*3cc0*/  UIADD3 UR14, UR12, 0xc0, URZ ;  /* 0x000000c00c0e7890 */ /* 0x000fe4000fffe03f */
[----:B------:R-:W-:Y:S01]  /*3cd0*/  ULOP3.LUT UR16, UR16, 0x3fff, URZ, 0xc0, !UPT ;  /* 0x00003fff10107892 */ /* 0x000fe2000f8ec03f */
[----:B------:R-:W-:-:S03]  /*3ce0*/  UMOV UR12, UR17 ;  /* 0x00000011000c7c82 */ /* 0x000fc60008000000 */
        /* <DEDUP_REMOVED lines=163> */
.L_x_2171:
        /* <DEDUP_REMOVED lines=48> */
.L_x_2172:
        /* <DEDUP_REMOVED lines=62> */
.L_x_2154:
[----:B------:R-:W-:Y:S05]  /*4e00*/  @P0 BRA `(.L_x_2174) ;  /* 0x0000000c008c0947 */ /* 0x000fea0003800000 */
[----:B------:R-:W2:Y:S01]  /*4e10*/  S2UR UR4, SR_CgaCtaId ;  /* 0x00000000000479c3 */ /* 0x000ea20000008800 */
[----:B------:R-:W-:Y:S02]  /*4e20*/  UMOV UR39, 0x400 ;  /* 0x0000040000277882 */ /* 0x000fe40000000000 */
[----:B--2---:R-:W-:-:S06]  /*4e30*/  ULEA UR39, UR4, UR39, 0x18 ;  /* 0x0000002704277291 */ /* 0x004fcc000f8ec03f */
[----:B------:R-:W-:-:S05]  /*4e40*/  IMAD.U32 R16, RZ, RZ, UR39 ;  /* 0x00000027ff107e24 */ /* 0x000fca000f8e00ff */
        /* <DEDUP_REMOVED lines=18> */
.L_x_2175:
[----:B------:R-:W-:-:S06]  /*4f70*/  UIADD3 UR4, UR39, 0x6000, URZ ;  /* 0x0000600027047890 */ /* 0x000fcc000fffe03f */
        /* <DEDUP_REMOVED lines=19> */
.L_x_2176:
        /* <DEDUP_REMOVED lines=18> */
.L_x_2177:
        /* <DEDUP_REMOVED lines=18> */
.L_x_2178:
        /* <DEDUP_REMOVED lines=16> */
[----:B-1----:R-:W-:Y:S01]  /*53f0*/  VIADD R0, R0, 0xffffff80 ;  /* 0xffffff8000007836 */ /* 0x002fe20000000000 */
[----:B------:R-:W-:Y:S02]  /*5400*/  F2FP.F16.F32.PACK_AB R97, R99, R98 ;  /* 0x000000626361723e */ /* 0x000fe400000000ff */
[----:B------:R-:W-:-:S02]  /*5410*/  F2FP.F16.F32.PACK_AB R104, R105, R104 ;  /* 0x000000686968723e */ /* 0x000fc400000000ff */
[----:B------:R-:W-:Y:S02]  /*5420*/  SHF.R.S32.HI R3, RZ, 0x1f, R0 ;  /* 0x0000001fff037819 */ /* 0x000fe40000011400 */
[----:B------:R-:W-:Y:S02]  /*5430*/  F2FP.F16.F32.PACK_AB R98, R101, R100 ;  /* 0x000000646562723e */ /* 0x000fe400000000ff */
[CC--:B------:R-:W-:Y:S02]  /*5440*/  LEA.HI R2, R3.reuse, R0.reuse, RZ, 0x4 ;  /* 0x0000000003027211 */ /* 0x0c0fe400078f20ff */
[----:B------:R-:W-:Y:S02]  /*5450*/  LEA.HI R3, R3, R0, RZ, 0x5 ;  /* 0x0000000003037211 */ /* 0x000fe400078f28ff */
[----:B------:R-:W-:Y:S02]  /*5460*/  LOP3.LUT R5, R2, 0xfffffff0, RZ, 0xc0, !PT ;  /* 0xfffffff002057812 */ /* 0x000fe400078ec0ff */
        /* <DEDUP_REMOVED lines=86> */
[----:B------:R-:W-:Y:S01]  /*59d0*/  ULDC.64 UR6, c[0x0][0x198] ;  /* 0x0000660000067ab9 */ /* 0x000fe20000000a00 */
[----:B------:R-:W-:Y:S02]  /*59e0*/  UIADD3 UR40, UR39, 0x6000, URZ ;  /* 0x0000600027287890 */ /* 0x000fe4000fffe03f */
[----:B------:R-:W-:Y:S02]  /*59f0*/  UIADD3 UR4, UP0, UR6, 0x770, URZ ;  /* 0x0000077006047890 */ /* 0x000fe4000ff1e03f */
[----:B------:R-:W-:Y:S02]  /*5a00*/  USHF.L.U32 UR42, UR37, 0x7, URZ ;  /* 0x00000007252a7899 */ /* 0x000fe4000800063f */
[----:B------:R-:W-:Y:S02]  /*5a10*/  UIADD3.X UR5, URZ, UR7, URZ, UP0, !UPT ;  /* 0x000000073f057290 */ /* 0x000fe400087fe43f */
[----:B------:R-:W-:Y:S02]  /*5a20*/  UIADD3 UR6, UP0, UR6, 0x670, URZ ;  /* 0x0000067006067890 */ /* 0x000fe4000ff1e03f */
[----:B------:R-:W-:-:S02]  /*5a30*/  UIADD3 UR32, UR39, 0x8000, URZ ;  /* 0x0000800027207890 */ /* 0x000fc4000fffe03f */
[----:B------:R-:W-:Y:S02]  /*5a40*/  UIADD3 UR24, UR39, 0xa000, URZ ;  /* 0x0000a00027187890 */ /* 0x000fe4000fffe03f */
[----:B------:R-:W-:Y:S02]  /*5a50*/  UIADD3.X UR7, URZ, UR7, URZ, UP0, !UPT ;  /* 0x000000073f077290 */ /* 0x000fe400087fe43f */
[----:B------:R-:W-:Y:S02]  /*5a60*/  UIADD3 UR16, UR39, 0x2000, URZ ;  /* 0x0000200027107890 */ /* 0x000fe4000fffe03f */
[----:B------:R-:W-:Y:S01]  /*5a70*/  UIADD3 UR8, UR39, 0x4000, URZ ;  /* 0x0000400027087890 */ /* 0x000fe2000fffe03f */
[----:B------:R-:W-:Y:S01]  /*5a80*/  UMOV UR41, URZ ;  /* 0x0000003f00297c82 */ /* 0x000fe20008000000 */
[----:B------:R-:W-:Y:S01]  /*5a90*/  UMOV UR33, 0x20 ;  /* 0x0000002000217882 */ /* 0x000fe20000000000 */
[----:B------:R-:W-:Y:S01]  /*5aa0*/  UMOV UR35, UR43 ;  /* 0x0000002b00237c82 */ /* 0x000fe20008000000 */
[----:B------:R-:W-:Y:S01]  /*5ab0*/  UMOV UR36, UR44 ;  /* 0x0000002c00247c82 */ /* 0x000fe20008000000 */
[----:B------:R-:W-:Y:S01]  /*5ac0*/  UMOV UR34, UR42 ;  /* 0x0000002a00227c82 */ /* 0x000fe20008000000 */
[----:B------:R-:W-:Y:S01]  /*5ad0*/  UMOV UR25, 0x40 ;  /* 0x0000004000197882 */ /* 0x000fe20000000000 */
[----:B------:R-:W-:Y:S01]  /*5ae0*/  UMOV UR27, UR43 ;  /* 0x0000002b001b7c82 */ /* 0x000fe20008000000 */
[----:B------:R-:W-:Y:S01]  /*5af0*/  UMOV UR28, UR44 ;  /* 0x0000002c001c7c82 */ /* 0x000fe20008000000 */
[----:B------:R1:W-:Y:S01]  /*5b00*/  UTMASTG.4D [UR40], [UR4] ;  /* 0x00000028040073b5 */ /* 0x0003e20008018000 */
[----:B------:R-:W-:Y:S01]  /*5b10*/  UMOV UR26, UR42 ;  /* 0x0000002a001a7c82 */ /* 0x000fe20008000000 */
[----:B------:R-:W-:Y:S01]  /*5b20*/  UMOV UR17, 0x20 ;  /* 0x0000002000117882 */ /* 0x000fe20000000000 */
[----:B------:R-:W-:Y:S01]  /*5b30*/  UMOV UR19, UR43 ;  /* 0x0000002b00137c82 */ /* 0x000fe20008000000 */
[----:B------:R-:W-:Y:S01]  /*5b40*/  UMOV UR20, UR44 ;  /* 0x0000002c00147c82 */ /* 0x000fe20008000000 */
[----:B------:R-:W-:Y:S01]  /*5b50*/  UMOV UR18, UR42 ;  /* 0x0000002a00127c82 */ /* 0x000fe20008000000 */
[----:B------:R-:W-:Y:S01]  /*5b60*/  UMOV UR9, 0x40 ;  /* 0x0000004000097882 */ /* 0x000fe20000000000 */
[----:B------:R-:W-:Y:S01]  /*5b70*/  UMOV UR11, UR43 ;  /* 0x0000002b000b7c82 */ /* 0x000fe20008000000 */
[----:B------:R3:W-:Y:S01]  /*5b80*/  UTMASTG.4D [UR32], [UR4] ;  /* 0x00000020040073b5 */ /* 0x0007e20008018000 */
[----:B------:R-:W-:Y:S01]  /*5b90*/  UMOV UR12, UR44 ;  /* 0x0000002c000c7c82 */ /* 0x000fe20008000000 */
[----:B------:R-:W-:Y:S01]  /*5ba0*/  UMOV UR10, UR42 ;  /* 0x0000002a000a7c82 */ /* 0x000fe20008000000 */
[----:B------:R3:W-:Y:S01]  /*5bb0*/  UTMASTG.4D [UR24], [UR4] ;  /* 0x00000018040073b5 */ /* 0x0007e20008018000 */
[----:B-1----:R-:W-:-:S02]  /*5bc0*/  UMOV UR40, UR39 ;  /* 0x0000002700287c82 */ /* 0x002fc40008000000 */
[----:B------:R3:W-:Y:S01]  /*5bd0*/  UTMASTG.4D [UR40], [UR6] ;  /* 0x00000028060073b5 */ /* 0x0007e20008018000 */
[----:B------:R3:W-:Y:S01]  /*5be0*/  UTMASTG.4D [UR16], [UR6] ;  /* 0x00000010060073b5 */ /* 0x0007e20008018000 */
[----:B------:R3:W-:Y:S02]  /*5bf0*/  UTMASTG.4D [UR8], [UR6] ;  /* 0x00000008060073b5 */ /* 0x0007e40008018000 */
[----:B---3--:R0:W-:Y:S02]  /*5c00*/  UTMACMDFLUSH ;  /* 0x00000000000079b7 */ /* 0x0081e40000000000 */
.L_x_2180:
[----:B------:R-:W-:Y:S05]  /*5c10*/  BSYNC B0 ;  /* 0x0000000000007941 */ /* 0x000fea0003800000 */
.L_x_2179:
[----:B------:R-:W-:-:S04]  /*5c20*/  DEPBAR.LE SB0, 0x0 ;  /* 0x000080000000791a */ /* 0x000fc80000000000 */
[----:B------:R-:W-:Y:S05]  /*5c30*/  EXIT ;  /* 0x000000000000794d */ /* 0x000fea0003800000 */
.L_x_2174:
[----:B-1----:R-:W1:Y:S01]  /*5c40*/  S2R R0, SR_TID.X ;  /* 0x0000000000007919 */ /* 0x002e620000002100 */
[----:B------:R-:W2:Y:S01]  /*5c50*/  LDC.64 R12, c[0x0][0x850] ;  /* 0x00021400ff0c7b82 */ /* 0x000ea20000000a00 */
[----:B------:R-:W-:Y:S01]  /*5c60*/  USHF.R.S32.HI UR10, URZ, 0x1f, UR43 ;  /* 0x0000001f3f0a7899 */ /* 0x000fe2000801142b */
[----:B------:R-:W-:Y:S01]  /*5c70*/  IMAD.U32 R19, RZ, RZ, UR37 ;  /* 0x00000025ff137e24 */ /* 0x000fe2000f8e00ff */
[----:B------:R-:W-:Y:S01]  /*5c80*/  ULDC UR4, c[0x0][0x808] ;  /* 0x0002020000047ab9 */ /* 0x000fe20000000800 */
[----:B------:R-:W-:Y:S01]  /*5c90*/  USHF.R.S32.HI UR11, URZ, 0x1f, UR44 ;  /* 0x0000001f3f0b7899 */ /* 0x000fe2000801142c */
[----:B------:R-:W-:Y:S01]  /*5ca0*/  BSSY B0, `(.L_x_2181) ;  /* 0x0000036000007945 */ /* 0x000fe20003800000 */
[----:B------:R-:W-:Y:S02]  /*5cb0*/  UIMAD UR4, UR37, -0x80, UR4 ;  /* 0xffffff80250478a4 */ /* 0x000fe4000f8e0204 */
[----:B------:R-:W3:Y:S01]  /*5cc0*/  LDC.64 R10, c[0x0][0x820] ;  /* 0x00020800ff0a7b82 */ /* 0x000ee20000000a00 */
[----:B------:R-:W-:-:S07]  /*5cd0*/  ULDC.64 UR6, c[0x0][0x208] ;  /* 0x0000820000067ab9 */ /* 0x000fce0000000a00 */
[----:B------:R-:W4:Y:S08]  /*5ce0*/  LDC.64 R16, c[0x0][0x828] ;  /* 0x00020a00ff107b82 */ /* 0x000f300000000a00 */
[----:B------:R-:W5:Y:S01]  /*5cf0*/  LDC.64 R14, c[0x0][0x858] ;  /* 0x00021600ff0e7b82 */ /* 0x000f620000000a00 */
[----:B--2---:R-:W-:-:S04]  /*5d00*/  IMAD R4, R12, UR10, RZ ;  /* 0x0000000a0c047c24 */ /* 0x004fc8000f8e02ff */
[----:B------:R-:W-:Y:S02]  /*5d10*/  IMAD R13, R13, UR43, R4 ;  /* 0x0000002b0d0d7c24 */ /* 0x000fe4000f8e0204 */
[----:B-1----:R-:W-:-:S05]  /*5d20*/  VIADD R3, R0, 0xffffff80 ;  /* 0xffffff8000037836 */ /* 0x002fca0000000000 */
[----:B------:R-:W-:-:S04]  /*5d30*/  SHF.R.S32.HI R2, RZ, 0x1f, R3 ;  /* 0x0000001fff027819 */ /* 0x000fc80000011403 */
[----:B------:R-:W-:-:S04]  /*5d40*/  LEA.HI R2, R2, R3, RZ, 0x2 ;  /* 0x0000000302027211 */ /* 0x000fc800078f10ff */
[----:B------:R-:W-:Y:S02]  /*5d50*/  LOP3.LUT R0, R2, 0x1ffffffc, RZ, 0xc0, !PT ;  /* 0x1ffffffc02007812 */ /* 0x000fe400078ec0ff */
[----:B------:R-:W-:-:S03]  /*5d60*/  SHF.R.S32.HI R2, RZ, 0x2, R2 ;  /* 0x00000002ff027819 */ /* 0x000fc60000011402 */
[----:B------:R-:W-:Y:S01]  /*5d70*/  IMAD.IADD R0, R3, 0x1, -R0 ;  /* 0x0000000103007824 */ /* 0x000fe200078e0a00 */
[C---:B------:R-:W-:Y:S01]  /*5d80*/  ISETP.GE.AND P1, PT, R2.reuse, UR4, PT ;  /* 0x0000000402007c0c */ /* 0x040fe2000bf26270 */
[----:B------:R-:W-:Y:S02]  /*5d90*/  VIADD R3, R2, 0x40 ;  /* 0x0000004002037836 */ /* 0x000fe40000000000 */
[----:B------:R-:W-:Y:S02]  /*5da0*/  IMAD.SHL.U32 R6, R0, 0x8, RZ ;  /* 0x0000000800067824 */ /* 0x000fe400078e00ff */
[----:B---3--:R-:W-:Y:S01]  /*5db0*/  IMAD R0, R10, UR10, RZ ;  /* 0x0000000a0a007c24 */ /* 0x008fe2000f8e02ff */
[----:B------:R-:W-:Y:S01]  /*5dc0*/  ISETP.GE.AND P0, PT, R3, UR4, PT ;  /* 0x0000000403007c0c */ /* 0x000fe2000bf06270 */
[----:B------:R-:W-:Y:S01]  /*5dd0*/  VIADD R18, R6, 0x40 ;  /* 0x0000004006127836 */ /* 0x000fe20000000000 */
[----:B------:R-:W-:Y:S01]  /*5de0*/  SHF.R.S32.HI R7, RZ, 0x1f, R6 ;  /* 0x0000001fff077819 */ /* 0x000fe20000011406 */
[----:B------:R-:W-:Y:S01]  /*5df0*/  IMAD R11, R11, UR43, R0 ;  /* 0x0000002b0b0b7c24 */ /* 0x000fe2000f8e0200 */
[----:B------:R-:W-:Y:S01]  /*5e00*/  SHF.R.S32.HI R3, RZ, 0x1f, R2 ;  /* 0x0000001fff037819 */ /* 0x000fe20000011402 */
[----:B----4-:R-:W-:-:S02]  /*5e10*/  IMAD R0, R16, UR11, RZ ;  /* 0x0000000b10007c24 */ /* 0x010fc4000f8e02ff */
[----:B------:R-:W-:-:S04]  /*5e20*/  IMAD.WIDE.U32 R4, R10, UR43, R6 ;  /* 0x0000002b0a047c25 */ /* 0x000fc8000f8e0006 */
[----:B------:R-:W-:-:S04]  /*5e30*/  IMAD.WIDE.U32 R8, R12, UR43, R6 ;  /* 0x0000002b0c087c25 */ /* 0x000fc8000f8e0006 */
[----:B------:R-:W-:Y:S02]  /*5e40*/  IMAD.IADD R5, R5, 0x1, R11 ;  /* 0x0000000105057824 */ /* 0x000fe400078e020b */
[----:B------:R-:W-:-:S04]  /*5e50*/  IMAD.WIDE R10, R19, 0x80, R2 ;  /* 0x00000080130a7825 */ /* 0x000fc800078e0202 */
[C---:B-----5:R-:W-:Y:S02]  /*5e60*/  IMAD R2, R14.reuse, UR11, RZ ;  /* 0x0000000b0e027c24 */ /* 0x060fe4000f8e02ff */
[----:B------:R-:W-:Y:S02]  /*5e70*/  IMAD.IADD R9, R9, 0x1, R13 ;  /* 0x0000000109097824 */ /* 0x000fe400078e020d */
[----:B------:R-:W-:Y:S02]  /*5e80*/  IMAD R3, R17, UR44, R0 ;  /* 0x0000002c11037c24 */ /* 0x000fe4000f8e0200 */
[----:B------:R-:W-:Y:S02]  /*5e90*/  IMAD R17, R15, UR44, R2 ;  /* 0x0000002c0f117c24 */ /* 0x000fe4000f8e0202 */
        /* <DEDUP_REMOVED lines=22> */
.L_x_2182:
[----:B------:R-:W-:Y:S05]  /*6000*/  BSYNC B0 ;  /* 0x0000000000007941 */ /* 0x000fea0003800000 */
.L_x_2181:
        /* <DEDUP_REMOVED lines=21> */
.L_x_2184:
[----:B------:R-:W-:Y:S05]  /*6160*/  BSYNC B0 ;  /* 0x0000000000007941 */ /* 0x000fea0003800000 */
.L_x_2183:
        /* <DEDUP_REMOVED lines=18> */
.L_x_2186:
[----:B------:R-:W-:Y:S05]  /*6290*/  BSYNC B0 ;  /* 0x0000000000007941 */ /* 0x000fea0003800000 */
.L_x_2185:
        /* <DEDUP_REMOVED lines=22> */
.L_x_2188:
[----:B------:R-:W-:Y:S05]  /*6400*/  BSYNC B0 ;  /* 0x0000000000007941 */ /* 0x000fea0003800000 */
.L_x_2187:
[----:B------:R-:W-:Y:S05]  /*6410*/  EXIT ;  /* 0x000000000000794d */ /* 0x000fea0003800000 */
.L_x_2150:
[----:B------:R-:W-:-:S08]  /*6420*/  NOP ;  /* 0x0000000000007918 */ /* 0x000fd00000000000 */
[----:B------:R-:W1:-:S00]  /*6430*/  USETMAXREG.DEALLOC.CTAPOOL 0x18 ;  /* 0x00000018000079c8 */ /* 0x000e4000080e0500 */
[----:B-1----:R-:W-:Y:S01]  /*6440*/  LOP3.LUT R0, R0, 0x3, RZ, 0xc0, !PT ;  /* 0x0000000300007812 */ /* 0x002fe200078ec0ff */
[----:B------:R-:W-:Y:S05]  /*6450*/  BSSY B0, `(.L_x_2189) ;  /* 0x0000364000007945 */ /* 0x000fea0003800000 */
[----:B------:R-:W1:Y:S02]  /*6460*/  SHFL.IDX PT, R0, R0, RZ, 0x1f ;  /* 0x00001fff00007589 */ /* 0x000e6400000e0000 */
[----:B-1----:R-:W-:-:S13]  /*6470*/  ISETP.NE.AND P0, PT, R0, RZ, PT ;  /* 0x000000ff0000720c */ /* 0x002fda0003f05270 */
[----:B------:R-:W-:Y:S05]  /*6480*/  @!P0 BRA `(.L_x_2190) ;  /* 0x0000000c00888947 */ /* 0x000fea0003800000 */
[----:B------:R-:W-:-:S13]  /*6490*/  ISETP.NE.AND P0, PT, R0, 0x1, PT ;  /* 0x000000010000780c */ /* 0x000fda0003f05270 */
[----:B------:R-:W-:Y:S05]  /*64a0*/  @P0 BRA `(.L_x_2191) ;  /* 0x0000003400780947 */ /* 0x000fea0003800000 */
[----:B------:R-:W1:Y:S01]  /*64b0*/  S2UR UR7, SR_CTAID.X ;  /* 0x00000000000779c3 */ /* 0x000e620000002500 */
[----:B------:R-:W-:Y:S02]  /*64c0*/  ULDC UR8, c[0x0][0xb50] ;  /* 0x0002d40000087ab9 */ /* 0x000fe40000000800 */
[----:B------:R-:W-:-:S05]  /*64d0*/  UISETP.NE.AND UP0, UPT, UR8, 0x1, UPT ;  /* 0x000000010800788c */ /* 0x000fca000bf05270 */
[----:B------:R-:W2:Y:S06]  /*64e0*/  LDC R0, c[0x0][0xb68] ;  /* 0x0002da00ff007b82 */ /* 0x000eac0000000800 */
[----:B------:R-:W-:Y:S01]  /*64f0*/  @UP0 ULDC UR4, c[0x0][0xb54] ;  /* 0x0002d50000040ab9 */ /* 0x000fe20000000800 */
[----:B------:R-:W-:Y:S01]  /*6500*/  @UP0 ULDC UR9, c[0x0][0xb58] ;  /* 0x0002d60000090ab9 */ /* 0x000fe20000000800 */
[----:B-1----:R-:W-:Y:S02]  /*6510*/  UIMAD.WIDE.U32 UR4, UR7, UR4, URZ ;  /* 0x00000004070472a5 */ /* 0x002fe4000f8e003f */
[----:B------:R-:W-:-:S02]  /*6520*/  UMOV UR6, UR7 ;  /* 0x0000000700067c82 */ /* 0x000fc40008000000 */
[----:B------:R-:W-:-:S04]  /*6530*/  @UP0 USHF.R.U32.HI UR6, URZ, UR9, UR5 ;  /* 0x000000093f060299 */ /* 0x000fc80008011605 */
[----:B------:R-:W-:Y:S02]  /*6540*/  UIADD3 UR4, -UR6, URZ, URZ ;  /* 0x0000003f06047290 */ /* 0x000fe4000fffe13f */
[----:B--2---:R-:W-:Y:S02]  /*6550*/  ISETP.LE.AND P0, PT, R0, UR6, PT ;  /* 0x0000000600007c0c */ /* 0x004fe4000bf03270 */
[----:B------:R-:W-:-:S11]  /*6560*/  UIMAD UR8, UR8, UR4, UR7 ;  /* 0x00000004080872a4 */ /* 0x000fd6000f8e0207 */
[----:B------:R-:W-:Y:S05]  /*6570*/  @!P0 BRA `(.L_x_2192) ;  /* 0x0000000000208947 */ /* 0x000fea0003800000 */
        /* <DEDUP_REMOVED lines=8> */
.L_x_2192:
[----:B------:R-:W-:Y:S01]  /*6600*/  ULDC UR9, c[0x0][0xb44] ;  /* 0x0002d10000097ab9 */ /* 0x000fe20000000800 */
[----:B------:R-:W-:Y:S01]  /*6610*/  UMOV UR7, UR8 ;  /* 0x0000000800077c82 */ /* 0x000fe20008000000 */
[----:B------:R-:W-:-:S11]  /*6620*/  UISETP.NE.AND UP0, UPT, UR9, 0x1, UPT ;  /* 0x000000010900788c */ /* 0x000fd6000bf05270 */
[----:B------:R-:W-:Y:S02]  /*6630*/  @UP0 ULDC.64 UR10, c[0x0][0xb48] ;  /* 0x0002d200000a0ab9 */ /* 0x000fe40000000a00 */
[----:B------:R-:W-:-:S04]  /*6640*/  UIMAD.WIDE.U32 UR4, UR8, UR10, URZ ;  /* 0x0000000a080472a5 */ /* 0x000fc8000f8e003f */
[----:B------:R-:W-:-:S04]  /*6650*/  @UP0 USHF.R.U32.HI UR7, URZ, UR11, UR5 ;  /* 0x0000000b3f070299 */ /* 0x000fc80008011605 */
[----:B------:R-:W-:-:S12]  /*6660*/  UIMAD UR4, UR7, UR9, URZ ;  /* 0x00000009070472a4 */ /* 0x000fd8000f8e023f */
.L_x_2193:
        /* <DEDUP_REMOVED lines=13> */
[----:B------:R-:W-:Y:S05]  /*6740*/  @!P0 BRA `(.L_x_2191) ;  /* 0x0000003000d08947 */ /* 0x000fea0003800000 */
[----:B------:R-:W-:Y:S01]  /*6750*/  ULDC UR5, c[0x0][0x280] ;  /* 0x0000a00000057ab9 */ /* 0x000fe20000000800 */
[----:B------:R-:W-:Y:S01]  /*6760*/  ULDC UR4, c[0x0][0x290] ;  /* 0x0000a40000047ab9 */ /* 0x000fe20000000800 */
[----:B------:R-:W-:Y:S01]  /*6770*/  ULEA UR7, UR7, UR5, 0x7 ;  /* 0x0000000507077291 */ /* 0x000fe2000f8e383f */
[----:B------:R-:W-:Y:S01]  /*6780*/  ULDC UR6, c[0x0][0x74c] ;  /* 0x0001d30000067ab9 */ /* 0x000fe20000000800 */
[----:B------:R-:W-:Y:S02]  /*6790*/  UIADD3 UR5, UR5, 0x3f, URZ ;  /* 0x0000003f05057890 */ /* 0x000fe4000fffe03f */
[----:B------:R-:W-:Y:S02]  /*67a0*/  UIADD3 UR7, -UR6, UR7, -UR4 ;  /* 0x0000000706077290 */ /* 0x000fe4000fffe904 */
[----:B------:R-:W-:Y:S02]  /*67b0*/  USHF.R.S32.HI UR6, URZ, 0x1f, UR5 ;  /* 0x0000001f3f067899 */ /* 0x000fe40008011405 */
[----:B------:R-:W-:-:S02]  /*67c0*/  USHF.R.S32.HI UR4, URZ, 0x1f, UR7 ;  /* 0x0000001f3f047899 */ /* 0x000fc40008011407 */
[----:B------:R-:W-:Y:S02]  /*67d0*/  ULEA.HI UR5, UR6, UR5, URZ, 0x6 ;  /* 0x0000000506057291 */ /* 0x000fe4000f8f303f */
[----:B------:R-:W-:Y:S02]  /*67e0*/  ULEA.HI UR4, UR4, UR7, URZ, 0x6 ;  /* 0x0000000704047291 */ /* 0x000fe4000f8f303f */
[----:B------:R-:W-:Y:S02]  /*67f0*/  USHF.R.S32.HI UR5, URZ, 0x6, UR5 ;  /* 0x000000063f057899 */ /* 0x000fe40008011405 */
[----:B------:R-:W-:-:S04]  /*6800*/  USHF.R.S32.HI UR4, URZ, 0x6, UR4 ;  /* 0x000000063f047899 */ /* 0x000fc80008011404 */
[----:B------:R-:W-:-:S04]  /*6810*/  UISETP.LT.AND UP0, UPT, URZ, UR4, UPT ;  /* 0x000000043f00728c */ /* 0x000fc8000bf01270 */
[----:B------:R-:W-:-:S04]  /*6820*/  USEL UR8, URZ, UR4, !UP0 ;  /* 0x000000043f087287 */ /* 0x000fc8000c000000 */
[----:B------:R-:W-:-:S06]  /*6830*/  UISETP.GT.AND UP0, UPT, UR5, UR8, UPT ;  /* 0x000000080500728c */ /* 0x000fcc000bf04270 */
[----:B------:R-:W-:-:S13]  /*6840*/  PLOP3.LUT P0, PT, PT, PT, UP0, 0x80, 0x0 ;  /* 0x000000000000781c */ /* 0x000fda0003f0f008 */
[----:B------:R-:W-:Y:S05]  /*6850*/  @!P0 BRA `(.L_x_2191) ;  /* 0x00000030008c8947 */ /* 0x000fea0003800000 */
[----:B------:R-:W-:Y:S01]  /*6860*/  USHF.R.S32.HI UR4, URZ, 0x1f, UR11 ;  /* 0x0000001f3f047899 */ /* 0x000fe2000801140b */
[----:B------:R-:W-:Y:S01]  /*6870*/  ULDC.64 UR12, c[0x0][0x2d8] ;  /* 0x0000b600000c7ab9 */ /* 0x000fe20000000a00 */
[----:B------:R-:W-:Y:S02]  /*6880*/  ELECT P0, URZ, PT ;  /* 0x00000000003f782f */ /* 0x000fe40003800000 */
[----:B------:R-:W-:Y:S02]  /*6890*/  UIMAD UR9, UR4, UR12, URZ ;  /* 0x0000000c040972a4 */ /* 0x000fe4000f8e023f */
[----:B------:R-:W-:Y:S02]  /*68a0*/  UIADD3 UR4, UR5, -UR8, URZ ;  /* 0x8000000805047290 */ /* 0x000fe4000fffe03f */
[----:B------:R-:W-:Y:S02]  /*68b0*/  UIMAD.WIDE.U32 UR6, UR11, UR12, URZ ;  /* 0x0000000c0b0672a5 */ /* 0x000fe4000f8e003f */
[----:B------:R-:W-:-:S02]  /*68c0*/  ULOP3.LUT UR4, UR4, 0x1, URZ, 0xc0, !UPT ;  /* 0x0000000104047892 */ /* 0x000fc4000f8ec03f */
[----:B------:R-:W-:Y:S02]  /*68d0*/  UIMAD UR9, UR11, UR13, UR9 ;  /* 0x0000000d0b0972a4 */ /* 0x000fe4000f8e0209 */
[----:B------:R-:W-:Y:S02]  /*68e0*/  UISETP.NE.U32.AND UP0, UPT, UR4, 0x1, UPT ;  /* 0x000000010400788c */ /* 0x000fe4000bf05070 */
[----:B------:R-:W-:Y:S01]  /*68f0*/  USHF.R.S32.HI UR11, URZ, 0x1f, UR10 ;  /* 0x0000001f3f0b7899 */ /* 0x000fe2000801140a */
[----:B------:R-:W-:Y:S01]  /*6900*/  ULDC.64 UR12, c[0x0][0x2e0] ;  /* 0x0000b800000c7ab9 */ /* 0x000fe20000000a00 */
[----:B------:R-:W-:Y:S02]  /*6910*/  UIADD3 UR7, UR7, UR9, URZ ;  /* 0x0000000907077290 */ /* 0x000fe4000fffe03f */
[----:B------:R-:W-:Y:S01]  /*6920*/  PLOP3.LUT P1, PT, PT, PT, UP0, 0x80, 0x0 ;  /* 0x000000000000781c */ /* 0x000fe20003f2f008 */
[----:B------:R-:W-:Y:S02]  /*6930*/  UIMAD UR9, UR11, UR12, URZ ;  /* 0x0000000c0b0972a4 */ /* 0x000fe4000f8e023f */
[----:B------:R-:W-:-:S02]  /*6940*/  UIMAD.WIDE.U32 UR6, UR10, UR12, UR6 ;  /* 0x0000000c0a0672a5 */ /* 0x000fc4000f8e0006 */
[----:B------:R-:W-:-:S04]  /*6950*/  UIMAD UR9, UR10, UR13, UR9 ;  /* 0x0000000d0a0972a4 */ /* 0x000fc8000f8e0209 */
[----:B------:R-:W-:-:S04]  /*6960*/  UIADD3 UR23, UR7, UR9, URZ ;  /* 0x0000000907177290 */ /* 0x000fc8000fffe03f */
[----:B------:R-:W-:Y:S08]  /*6970*/  @P1 BRA `(.L_x_2194) ;  /* 0x0000000000bc1947 */ /* 0x000ff00003800000 */
        /* <DEDUP_REMOVED lines=18> */
.L_x_2196:
[----:B------:R-:W-:Y:S05]  /*6aa0*/  BSYNC B1 ;  /* 0x0000000000017941 */ /* 0x000fea0003800000 */
.L_x_2195:
        /* <DEDUP_REMOVED lines=19> */
.L_x_2198:
[----:B------:R-:W-:Y:S05]  /*6be0*/  BSYNC B1 ;  /* 0x0000000000017941 */ /* 0x000fea0003800000 */
.L_x_2197:
[----:B------:R-:W-:Y:S06]  /*6bf0*/  BAR.ARV 0xa, 0xa0 ;  /* 0x0282800000007b1d */ /* 0x000fec0000002000 */
[----:B------:R-:W-:Y:S04]  /*6c00*/  BSSY B1, `(.L_x_2199) ;  /* 0x0000003000017945 */ /* 0x000fe80003800000 */
[----:B------:R-:W-:Y:S05]  /*6c10*/  @!P0 BRA `(.L_x_2200) ;  /* 0x0000000000048947 */ /* 0x000fea0003800000 */
[----:B------:R-:W-:-:S04]  /*6c20*/  DEPBAR.LE SB0, 0x0 ;  /* 0x000080000000791a */ /* 0x000fc80000000000 */
.L_x_2200:
[----:B------:R-:W-:Y:S05]  /*6c30*/  BSYNC B1 ;  /* 0x0000000000017941 */ /* 0x000fea0003800000 */
.L_x_2199:
[----:B------:R-:W-:Y:S06]  /*6c40*/  BAR.ARV 0xb, 0xa0 ;  /* 0x02c2800000007b1d */ /* 0x000fec0000002000 */
[----:B------:R-:W-:Y:S01]  /*6c50*/  UIADD3 UR12, UR8, 0x1, URZ ;  /* 0x00000001080c7890 */ /* 0x000fe2000fffe03f */
[----:B------:R-:W-:Y:S11]  /*6c60*/  BRA `(.L_x_2201) ;  /* 0x0000000000047947 */ /* 0x000ff60003800000 */
.L_x_2194:
[----:B------:R-:W-:-:S05]  /*6c70*/  UMOV UR12, UR8 ;  /* 0x00000008000c7c82 */ /* 0x000fca0008000000 */
.L_x_2201:
[----:B------:R-:W-:-:S04]  /*6c80*/  UIADD3 UR4, UR8, 0x1, URZ ;  /* 0x0000000108047890 */ /* 0x000fc8000fffe03f */
[----:B------:R-:W-:-:S06]  /*6c90*/  UISETP.NE.AND UP0, UPT, UR5, UR4, UPT ;  /* 0x000000040500728c */ /* 0x000fcc000bf05270 */
[----:B------:R-:W-:-:S13]  /*6ca0*/  PLOP3.LUT P1, PT, PT, PT, UP0, 0x80, 0x0 ;  /* 0x000000000000781c */ /* 0x000fda0003f2f008 */
[----:B------:R-:W-:Y:S05]  /*6cb0*/  @!P1 BRA `(.L_x_2191) ;  /* 0x0000002c00749947 */ /* 0x000fea0003800000 */
[----:B------:R-:W-:Y:S01]  /*6cc0*/  ULDC.64 UR10, c[0x0][0x2c0] ;  /* 0x0000b000000a7ab9 */ /* 0x000fe20000000a00 */
[----:B------:R-:W-:Y:S02]  /*6cd0*/  UIADD3 UR19, UR9, UR7, URZ ;  /* 0x0000000709137290 */ /* 0x000fe4000fffe03f */
        /* <DEDUP_REMOVED lines=10> */
[----:B------:R-:W-:Y:S01]  /*6d80*/  ULDC.64 UR24, c[0x0][0x2c0] ;  /* 0x0000b00000187ab9 */ /* 0x000fe20000000a00 */
[----:B------:R-:W-:-:S09]  /*6d90*/  UMOV UR20, UR13 ;  /* 0x0000000d00147c82 */ /* 0x000fd20008000000 */
.L_x_2214:
        /* <DEDUP_REMOVED lines=20> */
.L_x_2203:
[----:B------:R-:W-:Y:S05]  /*6ee0*/  BSYNC B1 ;  /* 0x0000000000017941 */ /* 0x000fea0003800000 */
.L_x_2202:
        /* <DEDUP_REMOVED lines=13> */
.L_x_2205:
[----:B------:R-:W-:Y:S05]  /*6fc0*/  BSYNC B1 ;  /* 0x0000000000017941 */ /* 0x000fea0003800000 */
.L_x_2204:
[----:B------:R-:W-:Y:S06]  /*6fd0*/  BAR.ARV 0xa, 0xa0 ;  /* 0x0282800000007b1d */ /* 0x000fec0000002000 */
[----:B------:R-:W-:Y:S04]  /*6fe0*/  BSSY B1, `(.L_x_2206) ;  /* 0x0000003000017945 */ /* 0x000fe80003800000 */
[----:B------:R-:W-:Y:S05]  /*6ff0*/  @!P0 BRA `(.L_x_2207) ;  /* 0x0000000000048947 */ /* 0x000fea0003800000 */
[----:B------:R-:W-:-:S04]  /*7000*/  DEPBAR.LE SB0, 0x0 ;  /* 0x000080000000791a */ /* 0x000fc80000000000 */
.L_x_2207:
[----:B------:R-:W-:Y:S05]  /*7010*/  BSYNC B1 ;  /* 0x0000000000017941 */ /* 0x000fea0003800000 */
.L_x_2206:
        /* <DEDUP_REMOVED lines=13> */
.L_x_2209:
[----:B------:R-:W-:Y:S05]  /*70f0*/  BSYNC B1 ;  /* 0x0000000000017941 */ /* 0x000fea0003800000 */
.L_x_2208:
        /* <DEDUP_REMOVED lines=13> */
.L_x_2211:
[----:B------:R-:W-:Y:S05]  /*71d0*/  BSYNC B1 ;  /* 0x0000000000017941 */ /* 0x000fea0003800000 */
.L_x_2210:
[----:B------:R-:W-:Y:S01]  /*71e0*/  UIADD3 UR12, UR12, 0x2, URZ ;  /* 0x000000020c0c7890 */ /* 0x000fe2000fffe03f */
[----:B------:R-:W-:Y:S06]  /*71f0*/  BAR.ARV 0xa, 0xa0 ;  /* 0x0282800000007b1d */ /* 0x000fec0000002000 */
[----:B------:R-:W-:Y:S01]  /*7200*/  UISETP.GE.AND UP0, UPT, UR12, UR5, UPT ;  /* 0x000000050c00728c */ /* 0x000fe2000bf06270 */
[----:B------:R-:W-:Y:S04]  /*7210*/  BSSY B1, `(.L_x_2212) ;  /* 0x0000003000017945 */ /* 0x000fe80003800000 */
[----:B------:R-:W-:Y:S06]  /*7220*/  @!P0 BRA `(.L_x_2213) ;  /* 0x0000000000048947 */ /* 0x000fec0003800000 */
[----:B------:R-:W-:-:S04]  /*7230*/  DEPBAR.LE SB0, 0x0 ;  /* 0x000080000000791a */ /* 0x000fc80000000000 */
.L_x_2213:
[----:B------:R-:W-:Y:S05]  /*7240*/  BSYNC B1 ;  /* 0x0000000000017941 */ /* 0x000fea0003800000 */
.L_x_2212:
[----:B------:R-:W-:Y:S06]  /*7250*/  BAR.ARV 0xb, 0xa0 ;  /* 0x02c2800000007b1d */ /* 0x000fec0000002000 */
[----:B------:R-:W-:Y:S01]  /*7260*/  PLOP3.LUT P1, PT, PT, PT, UP0, 0x80, 0x0 ;  /* 0x000000000000781c */ /* 0x000fe20003f2f008 */
[----:B------:R-:W-:Y:S02]  /*7270*/  UIADD3 UR20, UR20, 0x3000, URZ ;  /* 0x0000300014147890 */ /* 0x000fe4000fffe03f */
[----:B------:R-:W-:-:S10]  /*7280*/  UIADD3 UR4, UR4, 0x3000, URZ ;  /* 0x0000300004047890 */ /* 0x000fd4000fffe03f */
[----:B------:R-:W-:Y:S05]  /*7290*/  @!P1 BRA `(.L_x_2214) ;  /* 0xfffffff800c09947 */ /* 0x000fea000383ffff */
[----:B------:R-:W-:Y:S05]  /*72a0*/  BRA `(.L_x_2191) ;  /* 0x0000002400f87947 */ /* 0x000fea0003800000 */
.L_x_2190:
        /* <DEDUP_REMOVED lines=21> */
.L_x_2215:
[----:B------:R-:W-:Y:S01]  /*7400*/  ULDC UR8, c[0x0][0xb44] ;  /* 0x0002d10000087ab9 */ /* 0x000fe20000000800 */
[----:B------:R-:W-:Y:S01]  /*7410*/  UMOV UR11, UR7 ;  /* 0x00000007000b7c82 */ /* 0x000fe20008000000 */
[----:B------:R-:W-:-:S11]  /*7420*/  UISETP.NE.AND UP0, UPT, UR8, 0x1, UPT ;  /* 0x000000010800788c */ /* 0x000fd6000bf05270 */
[----:B------:R-:W-:Y:S02]  /*7430*/  @UP0 ULDC.64 UR12, c[0x0][0xb48] ;  /* 0x0002d200000c0ab9 */ /* 0x000fe40000000a00 */
[----:B------:R-:W-:-:S04]  /*7440*/  UIMAD.WIDE.U32 UR4, UR7, UR12, URZ ;  /* 0x0000000c070472a5 */ /* 0x000fc8000f8e003f */
[----:B------:R-:W-:-:S04]  /*7450*/  @UP0 USHF.R.U32.HI UR11, URZ, UR13, UR5 ;  /* 0x0000000d3f0b0299 */ /* 0x000fc80008011605 */
[----:B------:R-:W-:-:S12]  /*7460*/  UIMAD UR4, UR11, UR8, URZ ;  /* 0x000000080b0472a4 */ /* 0x000fd8000f8e023f */
.L_x_2216:
[----:B------:R-:W-:Y:S01]  /*7470*/  ULDC UR8, c[0x0][0xb38] ;  /* 0x0002ce0000087ab9 */ /* 0x000fe20000000800 */
[----:B------:R-:W-:Y:S01]  /*7480*/  UIADD3 UR4, UR7, -UR4, URZ ;  /* 0x8000000407047290 */ /* 0x000fe2000fffe03f */
[----:B------:R-:W-:Y:S01]  /*7490*/  IMAD.MOV.U32 R11, RZ, RZ, 0x1 ;  /* 0x00000001ff0b7424 */ /* 0x000fe200078e00ff */
[----:B------:R-:W-:Y:S01]  /*74a0*/  UISETP.NE.AND UP0, UPT, UR8, 0x1, UPT ;  /* 0x000000010800788c */ /* 0x000fe2000bf05270 */
[----:B------:R-:W-:Y:S01]  /*74b0*/  IMAD.MOV.U32 R0, RZ, RZ, RZ ;  /* 0x000000ffff007224 */ /* 0x000fe200078e00ff */
[----:B------:R-:W-:Y:S02]  /*74c0*/  ULDC UR5, c[0x0][0xb44] ;  /* 0x0002d10000057ab9 */ /* 0x000fe40000000800 */
[----:B------:R-:W-:-:S07]  /*74d0*/  UIMAD UR6, UR6, UR5, UR4 ;  /* 0x00000005060672a4 */ /* 0x000fce000f8e0204 */
        /* <DEDUP_REMOVED lines=9> */
[----:B------:R-:W-:Y:S01]  /*7570*/  USHF.L.U32 UR11, UR11, 0x7, URZ ;  /* 0x000000070b0b7899 */ /* 0x000fe2000800063f */
[----:B------:R-:W-:Y:S01]  /*7580*/  ULDC UR5, c[0x0][0x280] ;  /* 0x0000a00000057ab9 */ /* 0x000fe20000000800 */
[----:B------:R-:W-:Y:S01]  /*7590*/  ULDC UR4, c[0x0][0x290] ;  /* 0x0000a40000047ab9 */ /* 0x000fe20000000800 */
[----:B------:R-:W-:Y:S01]  /*75a0*/  ULDC UR6, c[0x0][0x74c] ;  /* 0x0001d30000067ab9 */ /* 0x000fe20000000800 */
[----:B------:R-:W-:-:S04]  /*75b0*/  UIADD3 UR4, -UR4, UR11, UR5 ;  /* 0x0000000b04047290 */ /* 0x000fc8000fffe105 */
[----:B------:R-:W-:Y:S02]  /*75c0*/  UIADD3 UR4, UR4, -UR6, URZ ;  /* 0x8000000604047290 */ /* 0x000fe4000fffe03f */
[----:B------:R-:W-:Y:S02]  /*75d0*/  UIADD3 UR6, UR5, 0x3f, URZ ;  /* 0x0000003f05067890 */ /* 0x000fe4000fffe03f */
[----:B------:R-:W-:Y:S02]  /*75e0*/  USHF.R.S32.HI UR5, URZ, 0x1f, UR4 ;  /* 0x0000001f3f057899 */ /* 0x000fe40008011404 */
[----:B------:R-:W-:Y:S02]  /*75f0*/  USHF.R.S32.HI UR7, URZ, 0x1f, UR6 ;  /* 0x0000001f3f077899 */ /* 0x000fe40008011406 */
[----:B------:R-:W-:Y:S02]  /*7600*/  ULEA.HI UR5, UR5, UR4, URZ, 0x6 ;  /* 0x0000000405057291 */ /* 0x000fe4000f8f303f */
[----:B------:R-:W-:-:S02]  /*7610*/  ULEA.HI UR4, UR7, UR6, URZ, 0x6 ;  /* 0x0000000607047291 */ /* 0x000fc4000f8f303f */
[----:B------:R-:W-:Y:S02]  /*7620*/  USHF.R.S32.HI UR5, URZ, 0x6, UR5 ;  /* 0x000000063f057899 */ /* 0x000fe40008011405 */
[----:B------:R-:W-:-:S04]  /*7630*/  USHF.R.S32.HI UR4, URZ, 0x6, UR4 ;  /* 0x000000063f047899 */ /* 0x000fc80008011404 */
[----:B------:R-:W-:-:S04]  /*7640*/  VIMNMX R4, RZ, UR5, !PT ;  /* 0x00000005ff047c48 */ /* 0x000fc8000ffe0100 */
[----:B------:R-:W-:-:S13]  /*7650*/  ISETP.LT.AND P0, PT, R4, UR4, PT ;  /* 0x0000000404007c0c */ /* 0x000fda000bf01270 */
[----:B------:R-:W-:Y:S05]  /*7660*/  @!P0 BRA `(.L_x_2217) ;  /* 0x0000002000748947 */ /* 0x000fea0003800000 */
[----:B------:R-:W-:Y:S01]  /*7670*/  USHF.R.S32.HI UR5, URZ, 0x1f, UR20 ;  /* 0x0000001f3f057899 */ /* 0x000fe20008011414 */
[----:B------:R-:W-:Y:S01]  /*7680*/  BSSY B1, `(.L_x_2217) ;  /* 0x000021b000017945 */ /* 0x000fe20003800000 */
[----:B------:R-:W-:Y:S01]  /*7690*/  ULDC.64 UR6, c[0x0][0x718] ;  /* 0x0001c60000067ab9 */ /* 0x000fe20000000a00 */
[----:B------:R-:W-:Y:S01]  /*76a0*/  ULDC.64 UR14, c[0x0][0x730] ;  /* 0x0001cc00000e7ab9 */ /* 0x000fe20000000a00 */
[----:B------:R-:W-:Y:S01]  /*76b0*/  UIMAD.WIDE.U32 UR8, UR20, UR6, URZ ;  /* 0x00000006140872a5 */ /* 0x000fe2000f8e003f */
[----:B------:R-:W-:Y:S01]  /*76c0*/  IMAD.MOV.U32 R0, RZ, RZ, RZ ;  /* 0x000000ffff007224 */ /* 0x000fe200078e00ff */
[----:B------:R-:W-:Y:S02]  /*76d0*/  UIMAD UR6, UR5, UR6, URZ ;  /* 0x00000006050672a4 */ /* 0x000fe4000f8e023f */
[----:B------:R-:W-:Y:S02]  /*76e0*/  UIMAD UR5, UR5, UR14, URZ ;  /* 0x0000000e050572a4 */ /* 0x000fe4000f8e023f */
[----:B------:R-:W-:-:S02]  /*76f0*/  UIMAD UR6, UR20, UR7, UR6 ;  /* 0x00000007140672a4 */ /* 0x000fc4000f8e0206 */
[----:B------:R-:W-:Y:S01]  /*7700*/  UIMAD UR10, UR20, UR15, UR5 ;  /* 0x0000000f140a72a4 */ /* 0x000fe2000f8e0205 */
[----:B------:R-:W-:Y:S01]  /*7710*/  ULDC UR7, c[0x0][0x2e8] ;  /* 0x0000ba0000077ab9 */ /* 0x000fe20000000800 */
[----:B------:R-:W-:Y:S02]  /*7720*/  USHF.R.S32.HI UR5, URZ, 0x1f, UR21 ;  /* 0x0000001f3f057899 */ /* 0x000fe40008011415 */
[----:B------:R-:W-:Y:S01]  /*7730*/  UISETP.NE.AND UP0, UPT, UR7, 0x1, UPT ;  /* 0x000000010700788c */ /* 0x000fe2000bf05270 */
[----:B------:R-:W-:Y:S01]  /*7740*/  ULDC.64 UR22, c[0x0][0x720] ;  /* 0x0001c80000167ab9 */ /* 0x000fe20000000a00 */
[----:B------:R-:W-:Y:S01]  /*7750*/  ELECT P0, URZ, PT ;  /* 0x00000000003f782f */ /* 0x000fe20003800000 */
[----:B------:R-:W-:Y:S02]  /*7760*/  UIMAD UR7, UR5, UR22, URZ ;  /* 0x00000016050772a4 */ /* 0x000fe4000f8e023f */
[----:B------:R-:W-:Y:S02]  /*7770*/  UIADD3 UR9, UR9, UR6, URZ ;  /* 0x0000000609097290 */ /* 0x000fe4000fffe03f */
[----:B------:R-:W-:-:S02]  /*7780*/  UIMAD.WIDE.U32 UR12, UR20, UR14, URZ ;  /* 0x0000000e140c72a5 */ /* 0x000fc4000f8e003f */
[----:B------:R-:W-:Y:S01]  /*7790*/  UIMAD UR6, UR21, UR23, UR7 ;  /* 0x00000017150672a4 */ /* 0x000fe2000f8e0207 */
[----:B------:R-:W-:Y:S01]  /*77a0*/  ULDC.64 UR14, c[0x0][0x738] ;  /* 0x0001ce00000e7ab9 */ /* 0x000fe20000000a00 */
[----:B------:R-:W-:Y:S02]  /*77b0*/  UIMAD.WIDE.U32 UR22, UR21, UR22, UR8 ;  /* 0x00000016151672a5 */ /* 0x000fe4000f8e0008 */
[----:B------:R-:W-:Y:S02]  /*77c0*/  UIMAD UR5, UR5, UR14, URZ ;  /* 0x0000000e050572a4 */ /* 0x000fe4000f8e023f */
[----:B------:R-:W-:Y:S01]  /*77d0*/  UIADD3 UR13, UR13, UR10, URZ ;  /* 0x0000000a0d0d7290 */ /* 0x000fe2000fffe03f */
[----:B------:R-:W-:Y:S01]  /*77e0*/  @UP0 ULDC UR8, c[0x0][0x2ec] ;  /* 0x0000bb0000080ab9 */ /* 0x000fe20000000800 */
[----:B------:R-:W-:Y:S02]  /*77f0*/  UIMAD UR5, UR21, UR15, UR5 ;  /* 0x0000000f150572a4 */ /* 0x000fe4000f8e0205 */
[----:B------:R-:W-:-:S02]  /*7800*/  UIMAD.WIDE.U32 UR8, UR20, UR8, URZ ;  /* 0x00000008140872a5 */ /* 0x000fc4000f8e003f */
[----:B------:R-:W-:Y:S01]  /*7810*/  UIMAD.WIDE.U32 UR14, UR21, UR14, UR12 ;  /* 0x0000000e150e72a5 */ /* 0x000fe2000f8e000c */
[----:B------:R-:W-:Y:S02]  /*7820*/  @UP0 ULDC UR7, c[0x0][0x2f0] ;  /* 0x0000bc0000070ab9 */ /* 0x000fe40000000800 */
[----:B------:R-:W-:Y:S01]  /*7830*/  UMOV UR12, UR20 ;  /* 0x00000014000c7c82 */ /* 0x000fe20008000000 */
        /* <DEDUP_REMOVED lines=9> */
.L_x_2247:
        /* <DEDUP_REMOVED lines=15> */
.L_x_2220:
        /* <DEDUP_REMOVED lines=67> */
[----:B------:R-:W-:Y:S01]  /*7df0*/  ISETP.GE.AND P1, PT, R4, R6, PT ;  /* 0x000000060400720c */ /* 0x000fe20003f26270 */
[----:B------:R-:W-:Y:S01]  /*7e00*/  UTMALDG.4D [UR16], [UR48], desc[UR50] ;  /* 0x00003210300075b4 */ /* 0x000fe20008019000 */
[----:B------:R-:W-:Y:S01]  /*7e10*/  UMOV UR60, UR12 ;  /* 0x0000000c003c7c82 */ /* 0x000fe20008000000 */
[----:B------:R-:W-:Y:S01]  /*7e20*/  UMOV UR61, UR21 ;  /* 0x00000015003d7c82 */ /* 0x000fe20008000000 */
[----:B------:R1:W-:Y:S01]  /*7e30*/  UTMALDG.4D [UR40], [UR48], desc[UR50] ;  /* 0x00003228300075b4 */ /* 0x0003e20008019000 */
[----:B------:R-:W-:Y:S01]  /*7e40*/  UTMALDG.4D [UR24], [UR48], desc[UR50] ;  /* 0x00003218300075b4 */ /* 0x000fe20008019000 */
[----:B------:R2:W-:Y:S01]  /*7e50*/  UBLKCP.S.G [UR56], [UR32], UR7 ;  /* 0x00000038200073ba */ /* 0x0005e20008000207 */
[----:B------:R3:W-:Y:S01]  /*7e60*/  SYNCS.ARRIVE.TRANS64 RZ, [R16+URZ+0x26800], R5 ;  /* 0x0268000510ff79a7 */ /* 0x0007e2000800003f */
[----:B------:R4:W-:Y:S01]  /*7e70*/  UTMALDG.4D [UR8], [UR46], desc[UR54] ;  /* 0x000036082e0075b4 */ /* 0x0009e20008019000 */
[----:B-1----:R-:W-:Y:S01]  /*7e80*/  UIADD3 UR40, UR8, 0x4000, URZ ;  /* 0x0000400008287890 */ /* 0x002fe2000fffe03f */
[----:B------:R-:W-:Y:S01]  /*7e90*/  UMOV UR42, 0x40 ;  /* 0x00000040002a7882 */ /* 0x000fe20000000000 */
[----:B------:R-:W-:Y:S01]  /*7ea0*/  UMOV UR43, UR11 ;  /* 0x0000000b002b7c82 */ /* 0x000fe20008000000 */
[----:B------:R-:W-:Y:S01]  /*7eb0*/  UMOV UR44, UR12 ;  /* 0x0000000c002c7c82 */ /* 0x000fe20008000000 */
[----:B------:R-:W-:Y:S01]  /*7ec0*/  UMOV UR41, UR9 ;  /* 0x0000000900297c82 */ /* 0x000fe20008000000 */
[----:B--2---:R-:W-:-:S02]  /*7ed0*/  UIADD3 UR32, UR8, 0x1000, URZ ;  /* 0x0000100008207890 */ /* 0x004fc4000fffe03f */
        /* <DEDUP_REMOVED lines=17> */
[----:B-1----:R-:W-:Y:S01]  /*7ff0*/  UIADD3 UR32, UR8, 0x6000, URZ ;  /* 0x0000600008207890 */ /* 0x002fe2000fffe03f */
        /* <DEDUP_REMOVED lines=8> */
[----:B---3--:R-:W-:Y:S05]  /*8080*/  @P1 BRA `(.L_x_2221) ;  /* 0x0000001000f41947 */ /* 0x008fea0003800000 */
        /* <DEDUP_REMOVED lines=10> */
[----:B------:R2:W-:Y:S01]  /*8130*/  STL [R1], R5 ;  /* 0x0000000501007387 */ /* 0x0005e20000100800 */
[----:B-1----:R-:W-:Y:S01]  /*8140*/  LOP3.LUT R6, R6, 0x1f, RZ, 0xc0, !PT ;  /* 0x0000001f06067812 */ /* 0x002fe200078ec0ff */
[----:B------:R-:W-:Y:S06]  /*8150*/  @!P1 BRA `(.L_x_2222) ;  /* 0x0000000c00209947 */ /* 0x000fec0003800000 */
[----:B------:R-:W-:Y:S01]  /*8160*/  R2UR UR8, R5 ;  /* 0x00000000050872ca */ /* 0x000fe200000e0000 */
[----:B------:R-:W-:Y:S02]  /*8170*/  IMAD.MOV.U32 R0, RZ, RZ, R4 ;  /* 0x000000ffff007224 */ /* 0x000fe400078e0004 */
[----:B------:R-:W-:-:S10]  /*8180*/  IMAD.MOV.U32 R11, RZ, RZ, 0x1 ;  /* 0x00000001ff0b7424 */ /* 0x000fd400078e00ff */
[----:B------:R-:W-:-:S06]  /*8190*/  UIADD3 UR7, UR7, -UR8, URZ ;  /* 0x8000000807077290 */ /* 0x000fcc000fffe03f */
[----:B------:R-:W-:-:S07]  /*81a0*/  IMAD.U32 R20, RZ, RZ, UR7 ;  /* 0x00000007ff147e24 */ /* 0x000fce000f8e00ff */
.L_x_2231:
[----:B--234-:R-:W-:-:S04]  /*81b0*/  SHF.L.U32 R21, R11, 0x1f, RZ ;  /* 0x0000001f0b157819 */ /* 0x01cfc800000006ff */
[----:B------:R-:W1:Y:S02]  /*81c0*/  SYNCS.PHASECHK.TRANS64.TRYWAIT P1, [R16+URZ+0x26840], R21 ;  /* 0x02684015100075a7 */ /* 0x000e64000802017f */
[----:B-1----:R-:W-:Y:S05]  /*81d0*/  @!P1 BRA `(.L_x_2223) ;  /* 0x0000001800ac9947 */ /* 0x002fea0003800000 */
.L_x_2248:
[----:B------:R-:W-:Y:S05]  /*81e0*/  @P0 BRA `(.L_x_2224) ;  /* 0x0000000000140947 */ /* 0x000fea0003800000 */
[----:B------:R-:W-:Y:S01]  /*81f0*/  ISETP.NE.AND P1, PT, R6, RZ, PT ;  /* 0x000000ff0600720c */ /* 0x000fe20003f25270 */
[----:B------:R-:W-:-:S04]  /*8200*/  IMAD.MOV.U32 R3, RZ, RZ, 0x3100 ;  /* 0x00003100ff037424 */ /* 0x000fc800078e00ff */
[----:B------:R3:W-:Y:S08]  /*8210*/  SYNCS.ARRIVE.TRANS64 RZ, [R16+URZ+0x26830], R3 ;  /* 0x0268300310ff79a7 */ /* 0x0007f0000800003f */
[----:B------:R-:W-:Y:S05]  /*8220*/  @!P1 BRA `(.L_x_2224) ;  /* 0x0000000000049947 */ /* 0x000fea0003800000 */
[----:B------:R-:W-:Y:S01]  /*8230*/  BPT.TRAP 0x1 ;  /* 0x000000040000795c */ /* 0x000fe20000300000 */
.L_x_2224:
        /* <DEDUP_REMOVED lines=43> */
.L_x_2249:
[----:B------:R-:W-:Y:S05]  /*84f0*/  @P0 BRA `(.L_x_2226) ;  /* 0x0000000000140947 */ /* 0x000fea0003800000 */
[----:B------:R-:W-:Y:S01]  /*8500*/  ISETP.NE.AND P1, PT, R6, RZ, PT ;  /* 0x000000ff0600720c */ /* 0x000fe20003f25270 */
[----:B------:R-:W-:-:S04]  /*8510*/  IMAD.MOV.U32 R2, RZ, RZ, 0x3100 ;  /* 0x00003100ff027424 */ /* 0x000fc800078e00ff */
[----:B------:R3:W-:Y:S08]  /*8520*/  SYNCS.ARRIVE.TRANS64 RZ, [R16+URZ+0x26818], R2 ;  /* 0x0268180210ff79a7 */ /* 0x0007f0000800003f */
[----:B------:R-:W-:Y:S05]  /*8530*/  @!P1 BRA `(.L_x_2226) ;  /* 0x0000000000049947 */ /* 0x000fea0003800000 */
[----:B------:R-:W-:Y:S01]  /*8540*/  BPT.TRAP 0x1 ;  /* 0x000000040000795c */ /* 0x000fe20000300000 */
.L_x_2226:
        /* <DEDUP_REMOVED lines=43> */
.L_x_2250:
[----:B------:R-:W-:Y:S05]  /*8800*/  @P0 BRA `(.L_x_2228) ;  /* 0x0000000000140947 */ /* 0x000fea0003800000 */
[----:B------:R-:W-:Y:S01]  /*8810*/  ISETP.NE.AND P1, PT, R6, RZ, PT ;  /* 0x000000ff0600720c */ /* 0x000fe20003f25270 */
[----:B-123--:R-:W-:-:S04]  /*8820*/  IMAD.MOV.U32 R21, RZ, RZ, 0x3100 ;  /* 0x00003100ff157424 */ /* 0x00efc800078e00ff */
[----:B------:R4:W-:Y:S08]  /*8830*/  SYNCS.ARRIVE.TRANS64 RZ, [R16+URZ+0x26838], R21 ;  /* 0x0268381510ff79a7 */ /* 0x0009f0000800003f */
[----:B------:R-:W-:Y:S05]  /*8840*/  @!P1 BRA `(.L_x_2228) ;  /* 0x0000000000049947 */ /* 0x000fea0003800000 */
[----:B------:R-:W-:Y:S01]  /*8850*/  BPT.TRAP 0x1 ;  /* 0x000000040000795c */ /* 0x000fe20000300000 */
.L_x_2228:
        /* <DEDUP_REMOVED lines=38> */
.L_x_2252:
[----:B------:R-:W-:Y:S05]  /*8ac0*/  @P0 BRA `(.L_x_2230) ;  /* 0x0000000000140947 */ /* 0x000fea0003800000 */
[----:B------:R-:W-:Y:S01]  /*8ad0*/  ISETP.NE.AND P1, PT, R6, RZ, PT ;  /* 0x000000ff0600720c */ /* 0x000fe20003f25270 */
[----:B------:R-:W-:-:S04]  /*8ae0*/  IMAD.MOV.U32 R5, RZ, RZ, 0x3100 ;  /* 0x00003100ff057424 */ /* 0x000fc800078e00ff */
[----:B------:R1:W-:Y:S08]  /*8af0*/  SYNCS.ARRIVE.TRANS64 RZ, [R16+URZ+0x26810], R5 ;  /* 0x0268100510ff79a7 */ /* 0x0003f0000800003f */
[----:B------:R-:W-:Y:S05]  /*8b00*/  @!P1 BRA `(.L_x_2230) ;  /* 0x0000000000049947 */ /* 0x000fea0003800000 */
[----:B------:R-:W-:Y:S01]  /*8b10*/  BPT.TRAP 0x1 ;  /* 0x000000040000795c */ /* 0x000fe20000300000 */
.L_x_2230:
        /* <DEDUP_REMOVED lines=44> */
.L_x_2222:
[----:B--2---:R-:W2:Y:S01]  /*8de0*/  LDL.LU R5, [R1] ;  /* 0x0000000001057983 */ /* 0x004ea20000300800 */
[----:B------:R-:W-:-:S04]  /*8df0*/  IMAD.U32 R4, RZ, RZ, UR4 ;  /* 0x00000004ff047e24 */ /* 0x000fc8000f8e00ff */
[----:B------:R-:W-:Y:S01]  /*8e00*/  VIADD R4, R4, 0xffffffff ;  /* 0xffffffff04047836 */ /* 0x000fe20000000000 */
[----:B--2---:R-:W-:-:S13]  /*8e10*/  ISETP.NE.AND P1, PT, R5, RZ, PT ;  /* 0x000000ff0500720c */ /* 0x004fda0003f25270 */
[----:B------:R-:W-:Y:S05]  /*8e20*/  @!P1 BRA `(.L_x_2221) ;  /* 0x00000004008c9947 */ /* 0x000fea0003800000 */
[----:B------:R-:W-:-:S04]  /*8e30*/  SHF.L.U32 R13, R11, 0x1f, RZ ;  /* 0x0000001f0b0d7819 */ /* 0x000fc800000006ff */
[----:B------:R-:W1:Y:S02]  /*8e40*/  SYNCS.PHASECHK.TRANS64.TRYWAIT P1, [R16+URZ+0x26840], R13 ;  /* 0x0268400d100075a7 */ /* 0x000e64000802017f */
[----:B-1----:R-:W-:Y:S05]  /*8e50*/  @!P1 BRA `(.L_x_2232) ;  /* 0x0000000c00e09947 */ /* 0x002fea0003800000 */
.L_x_2253:
[----:B------:R-:W-:Y:S05]  /*8e60*/  @P0 BRA `(.L_x_2233) ;  /* 0x0000000000140947 */ /* 0x000fea0003800000 */
[----:B------:R-:W-:Y:S01]  /*8e70*/  ISETP.NE.AND P1, PT, R6, RZ, PT ;  /* 0x000000ff0600720c */ /* 0x000fe20003f25270 */
[----:B------:R-:W-:-:S04]  /*8e80*/  IMAD.MOV.U32 R5, RZ, RZ, 0x3100 ;  /* 0x00003100ff057424 */ /* 0x000fc800078e00ff */
[----:B------:R2:W-:Y:S08]  /*8e90*/  SYNCS.ARRIVE.TRANS64 RZ, [R16+URZ+0x26830], R5 ;  /* 0x0268300510ff79a7 */ /* 0x0005f0000800003f */
[----:B------:R-:W-:Y:S05]  /*8ea0*/  @!P1 BRA `(.L_x_2233) ;  /* 0x0000000000049947 */ /* 0x000fea0003800000 */
[----:B------:R-:W-:Y:S01]  /*8eb0*/  BPT.TRAP 0x1 ;  /* 0x000000040000795c */ /* 0x000fe20000300000 */
.L_x_2233:
        /* <DEDUP_REMOVED lines=38> */
[----:B------:R-:W5:Y:S02]  /*9120*/  SYNCS.PHASECHK.TRANS64.TRYWAIT P1, [R16+URZ+0x26828], R13 ;  /* 0x0268280d100075a7 */ /* 0x000f64000802017f */
[----:B--2--5:R-:W-:Y:S05]  /*9130*/  @!P1 BRA `(.L_x_2234) ;  /* 0x0000000c003c9947 */ /* 0x024fea0003800000 */
.L_x_2254:
[----:B------:R-:W-:Y:S05]  /*9140*/  @P0 BRA `(.L_x_2235) ;  /* 0x0000000000140947 */ /* 0x000fea0003800000 */
[----:B------:R-:W-:Y:S01]  /*9150*/  ISETP.NE.AND P0, PT, R6, RZ, PT ;  /* 0x000000ff0600720c */ /* 0x000fe20003f05270 */
[----:B------:R-:W-:-:S04]  /*9160*/  IMAD.MOV.U32 R5, RZ, RZ, 0x3100 ;  /* 0x00003100ff057424 */ /* 0x000fc800078e00ff */
[----:B------:R1:W-:Y:S08]  /*9170*/  SYNCS.ARRIVE.TRANS64 RZ, [R16+URZ+0x26818], R5 ;  /* 0x0268180510ff79a7 */ /* 0x0003f0000800003f */
[----:B------:R-:W-:Y:S05]  /*9180*/  @!P0 BRA `(.L_x_2235) ;  /* 0x0000000000048947 */ /* 0x000fea0003800000 */
[----:B------:R-:W-:Y:S01]  /*9190*/  BPT.TRAP 0x1 ;  /* 0x000000040000795c */ /* 0x000fe20000300000 */
.L_x_2235:
        /* <DEDUP_REMOVED lines=14> */
[----:B------:R-:W-:-:S02]  /*9280*/  IMAD.U32 R6, RZ, RZ, UR4 ;  /* 0x00000004ff067e24 */ /* 0x000fc4000f8e00ff */
[----:B------:R-:W-:Y:S01]  /*9290*/  IMAD.MOV.U32 R19, RZ, RZ, 0x1 ;  /* 0x00000001ff137424 */ /* 0x000fe200078e00ff */
[----:B------:R-:W-:Y:S01]  /*92a0*/  UIADD3 UR8, UP0, UR35, UR22, URZ ;  /* 0x0000001623087290 */ /* 0x000fe2000ff1e03f */
[----:B------:R-:W-:Y:S01]  /*92b0*/  VIADD R6, R6, 0xffffffff ;  /* 0xffffffff06067836 */ /* 0x000fe20000000000 */
[----:B------:R-:W-:Y:S02]  /*92c0*/  UIADD3 UR32, UR40, 0x15000, URZ ;  /* 0x0001500028207890 */ /* 0x000fe4000fffe03f */
[----:B------:R-:W-:Y:S02]  /*92d0*/  ULEA.HI.X.SX32 UR7, UR35, UR7, 0x1, UP0 ;  /* 0x0000000723077291 */ /* 0x000fe400080f0e3f */
[----:B-1----:R-:W-:Y:S01]  /*92e0*/  IMAD.U32 R5, RZ, RZ, UR8 ;  /* 0x00000008ff057e24 */ /* 0x002fe2000f8e00ff */
        /* <DEDUP_REMOVED lines=9> */
[----:B------:R-:W-:Y:S01]  /*9380*/  R2UR UR42, R10 ;  /* 0x000000000a2a72ca */ /* 0x000fe200000e0000 */
[----:B------:R-:W-:Y:S01]  /*9390*/  UMOV UR25, UR33 ;  /* 0x0000002100197c82 */ /* 0x000fe20008000000 */
[----:B------:R-:W-:Y:S01]  /*93a0*/  R2UR UR43, R9 ;  /* 0x00000000092b72ca */ /* 0x000fe200000e0000 */
[----:B------:R-:W-:Y:S01]  /*93b0*/  UMOV UR27, UR35 ;  /* 0x00000023001b7c82 */ /* 0x000fe20008000000 */
[----:B------:R-:W-:Y:S01]  /*93c0*/  UMOV UR17, UR33 ;  /* 0x0000002100117c82 */ /* 0x000fe20008000000 */
[----:B------:R1:W-:Y:S01]  /*93d0*/  UTMALDG.4D [UR32], [UR8], desc[UR30] ;  /* 0x00001e20080075b4 */ /* 0x0003e20008019000 */
[----:B------:R-:W-:Y:S01]  /*93e0*/  UMOV UR19, UR35 ;  /* 0x0000002300137c82 */ /* 0x000fe20008000000 */
[----:B------:R-:W-:Y:S01]  /*93f0*/  UMOV UR41, UR33 ;  /* 0x0000002100297c82 */ /* 0x000fe20008000000 */
[----:B------:R-:W-:Y:S01]  /*9400*/  UMOV UR7, 0x10 ;  /* 0x0000001000077882 */ /* 0x000fe20000000000 */
[----:B------:R-:W-:Y:S01]  /*9410*/  IMAD.MOV.U32 R4, RZ, RZ, R6 ;  /* 0x000000ffff047224 */ /* 0x000fe200078e0006 */
[----:B------:R1:W-:Y:S01]  /*9420*/  UTMALDG.4D [UR24], [UR8], desc[UR30] ;  /* 0x00001e18080075b4 */ /* 0x0003e20008019000 */
[----:B------:R1:W-:Y:S04]  /*9430*/  UTMALDG.4D [UR16], [UR8], desc[UR30] ;  /* 0x00001e10080075b4 */ /* 0x0003e80008019000 */
[----:B------:R1:W-:Y:S02]  /*9440*/  UBLKCP.S.G [UR40], [UR42], UR7 ;  /* 0x000000282a0073ba */ /* 0x0003e40008000207 */
[----:B-1----:R-:W-:Y:S01]  /*9450*/  NOP ;  /* 0x0000000000007918 */ /* 0x002fe20000000000 */
.L_x_2221:
[----:B------:R-:W1:Y:S01]  /*9460*/  S2R R0, SR_TID.X ;  /* 0x0000000000007919 */ /* 0x000e620000002100 */
[----:B------:R-:W-:Y:S01]  /*9470*/  IMAD R3, R19, 0x8, R16 ;  /* 0x0000000813037824 */ /* 0x000fe200078e0210 */
[----:B-1----:R-:W-:Y:S02]  /*9480*/  LOP3.LUT R2, R0, 0x7f, RZ, 0xc0, !PT ;  /* 0x0000007f00027812 */ /* 0x002fe400078ec0ff */
[----:B------:R-:W-:Y:S02]  /*9490*/  SHF.L.U32 R0, R11, 0x1f, RZ ;  /* 0x0000001f0b007819 */ /* 0x000fe400000006ff */
[----:B------:R-:W-:Y:S02]  /*94a0*/  ISETP.NE.AND P1, PT, R2, RZ, PT ;  /* 0x000000ff0200720c */ /* 0x000fe40003f25270 */
[----:B------:R-:W1:Y:S02]  /*94b0*/  SYNCS.PHASECHK.TRANS64.TRYWAIT P0, [R3+URZ+0x26840], R0 ;  /* 0x02684000030075a7 */ /* 0x000e64000800017f */
[----:B-1----:R-:W-:Y:S09]  /*94c0*/  @!P0 BRA `(.L_x_2236) ;  /* 0x00000008006c8947 */ /* 0x002ff20003800000 */
.L_x_2255:
[----:B------:R-:W-:Y:S05]  /*94d0*/  @P1 BRA `(.L_x_2237) ;  /* 0x0000000000181947 */ /* 0x000fea0003800000 */
[----:B------:R-:W1:Y:S01]  /*94e0*/  S2R R2, SR_TID.X ;  /* 0x0000000000027919 */ /* 0x000e620000002100 */
[----:B------:R-:W-:-:S04]  /*94f0*/  IMAD.MOV.U32 R0, RZ, RZ, 0x3100 ;  /* 0x00003100ff007424 */ /* 0x000fc800078e00ff */
[----:B------:R1:W-:Y:S02]  /*9500*/  SYNCS.ARRIVE.TRANS64 RZ, [R3+URZ+0x26830], R0 ;  /* 0x0268300003ff79a7 */ /* 0x0003e4000800003f */
[----:B-1----:R-:W-:-:S13]  /*9510*/  LOP3.LUT P0, RZ, R2, 0x1f, RZ, 0xc0, !PT ;  /* 0x0000001f02ff7812 */ /* 0x002fda000780c0ff */
[----:B------:R-:W-:Y:S05]  /*9520*/  @!P0 BRA `(.L_x_2237) ;  /* 0x0000000000048947 */ /* 0x000fea0003800000 */
[----:B------:R-:W-:Y:S01]  /*9530*/  BPT.TRAP 0x1 ;  /* 0x000000040000795c */ /* 0x000fe20000300000 */
.L_x_2237:
[----:B------:R-:W-:Y:S01]  /*9540*/  R2UR UR35, R4 ;  /* 0x00000000042372ca */ /* 0x000fe200000e0000 */
[C-C-:B------:R-:W-:Y:S01]  /*9550*/  IMAD R0, R19.reuse, 0x3000, R16.reuse ;  /* 0x0000300013007824 */ /* 0x140fe200078e0210 */
[----:B------:R-:W-:Y:S01]  /*9560*/  IADD3 R8, P0, R8, 0x1f0, RZ ;  /* 0x000001f008087810 */ /* 0x000fe20007f1e0ff */
[----:B--234-:R-:W-:Y:S01]  /*9570*/  IMAD R16, R19, 0x100, R16 ;  /* 0x0000010013107824 */ /* 0x01cfe200078e0210 */
        /* <DEDUP_REMOVED lines=43> */
.L_x_2218:
[----:B------:R-:W-:Y:S05]  /*9830*/  BSYNC B1 ;  /* 0x0000000000017941 */ /* 0x000fea0003800000 */
.L_x_2217:
[----:B------:R-:W-:-:S03]  /*9840*/  UMOV UR7, 0xffffffff ;  /* 0xffffffff00077882 */ /* 0x000fc60000000000 */
[----:B------:R-:W-:Y:S05]  /*9850*/  BRA.DIV UR7, `(.L_x_2238) ;  /* 0x00000006079c7947 */ /* 0x000fea000b800000 */
[----:B------:R-:W-:-:S13]  /*9860*/  ELECT P6, URZ, PT ;  /* 0x00000000003f782f */ /* 0x000fda00038c0000 */
.L_x_2258:
[----:B------:R-:W-:Y:S05]  /*9870*/  @!P6 BRA `(.L_x_2191) ;  /* 0x000000000084e947 */ /* 0x000fea0003800000 */
[----:B------:R-:W-:-:S06]  /*9880*/  ULOP3.LUT UR7, UR38, 0x2, URZ, 0xfc, !UPT ;  /* 0x0000000226077892 */ /* 0x000fcc000f8efc3f */
[----:B------:R-:W-:-:S05]  /*9890*/  IMAD.U32 R2, RZ, RZ, UR7 ;  /* 0x00000007ff027e24 */ /* 0x000fca000f8e00ff */
[----:B------:R-:W-:-:S13]  /*98a0*/  ISETP.NE.AND P2, PT, R2, 0x3, PT ;  /* 0x000000030200780c */ /* 0x000fda0003f45270 */
[----:B------:R-:W-:Y:S05]  /*98b0*/  @!P2 BRA `(.L_x_2239) ;  /* 0x000000000004a947 */ /* 0x000fea0003800000 */
[----:B------:R-:W-:Y:S01]  /*98c0*/  BPT.TRAP 0x1 ;  /* 0x000000040000795c */ /* 0x000fe20000300000 */
.L_x_2239:
        /* <DEDUP_REMOVED lines=15> */
.L_x_2259:
[----:B------:R-:W2:Y:S02]  /*99c0*/  SYNCS.PHASECHK.TRANS64.TRYWAIT P0, [R3+URZ], R2 ;  /* 0x00000002030075a7 */ /* 0x000ea4000800017f */
[----:B--2---:R-:W-:Y:S05]  /*99d0*/  @!P0 BRA `(.L_x_2241) ;  /* 0x0000000400708947 */ /* 0x004fea0003800000 */
.L_x_2260:
[----:B------:R-:W-:Y:S05]  /*99e0*/  @!P2 BRA `(.L_x_2242) ;  /* 0x000000000004a947 */ /* 0x000fea0003800000 */
[----:B------:R-:W-:Y:S01]  /*99f0*/  BPT.TRAP 0x1 ;  /* 0x000000040000795c */ /* 0x000fe20000300000 */
.L_x_2242:
[----:B--2---:R-:W-:-:S04]  /*9a00*/  VIADD R3, R7, 0x26840 ;  /* 0x0002684007037836 */ /* 0x004fc80000000000 */
[----:B------:R-:W-:-:S04]  /*9a10*/  IMAD R0, R0, 0x8, R3 ;  /* 0x0000000800007824 */ /* 0x000fc800078e0203 */
[----:B------:R-:W2:Y:S02]  /*9a20*/  SYNCS.PHASECHK.TRANS64.TRYWAIT P0, [R0+URZ], R5 ;  /* 0x00000005000075a7 */ /* 0x000ea4000800017f */
[----:B--2---:R-:W-:Y:S05]  /*9a30*/  @!P0 BRA `(.L_x_2243) ;  /* 0x00000004006c8947 */ /* 0x004fea0003800000 */
.L_x_2261:
[----:B------:R-:W-:-:S07]  /*9a40*/  IMAD R3, R4, 0x8, R3 ;  /* 0x0000000804037824 */ /* 0x000fce00078e0203 */
.L_x_2244:
[----:B---3--:R3:W4:Y:S02]  /*9a50*/  SYNCS.PHASECHK.TRANS64.TRYWAIT P0, [R3+URZ], R2 ;  /* 0x00000002030075a7 */ /* 0x008724000800017f */
[----:B----4-:R-:W-:Y:S05]  /*9a60*/  @!P0 NANOSLEEP.SYNCS 0x989680 ;  /* 0x009896800000895d */ /* 0x010fea0003900000 */
[----:B------:R-:W4:Y:S02]  /*9a70*/  @!P0 SYNCS.PHASECHK.TRANS64 P0, [R3+URZ], R2 ;  /* 0x00000002030085a7 */ /* 0x000f24000800007f */
[----:B----4-:R-:W-:Y:S05]  /*9a80*/  @!P0 BRA `(.L_x_2244) ;  /* 0xfffffffc00f08947 */ /* 0x010fea000383ffff */
.L_x_2191:
[----:B------:R-:W-:Y:S05]  /*9a90*/  BSYNC B0 ;  /* 0x0000000000007941 */ /* 0x000fea0003800000 */
.L_x_2189:
[----:B------:R-:W-:Y:S05]  /*9aa0*/  EXIT ;  /* 0x000000000000794d */ /* 0x000fea0003800000 */
.L_x_2159:
[----:B------:R-:W-:Y:S02]  /*9ab0*/  IMAD.MOV.U32 R13, RZ, RZ, R17 ;  /* 0x000000ffff0d7224 */ /* 0x000fe400078e0011 */
[----:B------:R-:W-:Y:S02]  /*9ac0*/  IMAD.MOV.U32 R12, RZ, RZ, RZ ;  /* 0x000000ffff0c7224 */ /* 0x000fe400078e00ff */
[----:B------:R-:W-:Y:S02]  /*9ad0*/  IMAD.MOV.U32 R11, RZ, RZ, 0x1f ;  /* 0x0000001fff0b7424 */ /* 0x000fe400078e00ff */
[----:B------:R-:W-:-:S07]  /*9ae0*/  IMAD.MOV.U32 R15, RZ, RZ, -0x1 ;  /* 0xffffffffff0f7424 */ /* 0x000fce00078e00ff */
[----:B------:R-:W-:Y:S05]  /*9af0*/  WARPSYNC.COLLECTIVE R15, `(.L_x_2245) ;  /* 0x000000000f087348 */ /* 0x000fea0003c00000 */
[----:B------:R1:W2:Y:S02]  /*9b00*/  SHFL.IDX P6, R14, R13, R12, R11 ;  /* 0x0000000c0d0e7389 */ /* 0x0002a400000c000b */
[----:B-12---:R-:W-:Y:S01]  /*9b10*/  ENDCOLLECTIVE ;  /* 0x000000000000791b */ /* 0x006fe20003800000 */
.L_x_2245:
[----:B------:R-:W-:Y:S05]  /*9b20*/  BRA `(.L_x_2246) ;  /* 0xffffff7400c47947 */ /* 0x000fea000383ffff */
.L_x_2161:
[----:B--2---:R2:W3:Y:S02]  /*9b30*/  SYNCS.PHASECHK.TRANS64.TRYWAIT P0, [R235+URZ+0x26800], R4 ;  /* 0x02680004eb0075a7 */ /* 0x0044e4000800017f */
[----:B---3--:R-:W-:Y:S05]  /*9b40*/  @!P0 NANOSLEEP.SYNCS 0x989680 ;  /* 0x009896800000895d */ /* 0x008fea0003900000 */
[----:B------:R-:W3:Y:S02]  /*9b50*/  @!P0 SYNCS.PHASECHK.TRANS64 P0, [R235+URZ+0x26800], R4 ;  /* 0x02680004eb0085a7 */ /* 0x000ee4000800007f */
[----:B---3--:R-:W-:Y:S05]  /*9b60*/  @!P0 BRA `(.L_x_2161) ;  /* 0xfffffffc00f08947 */ /* 0x008fea000383ffff */
[----:B------:R-:W-:Y:S05]  /*9b70*/  BRA `(.L_x_2160) ;  /* 0xffffff7400ec7947 */ /* 0x000fea000383ffff */
.L_x_2166:
[----:B--2---:R-:W-:-:S04]  /*9b80*/  IMAD.U32 R5, RZ, RZ, UR9 ;  /* 0x00000009ff057e24 */ /* 0x004fc8000f8e00ff */
[----:B------:R2:W3:Y:S03]  /*9b90*/  SYNCS.PHASECHK.TRANS64.TRYWAIT P1, [R5+URZ+0x26810], R120 ;  /* 0x02681078050075a7 */ /* 0x0004e6000802017f */
[----:B---3--:R-:W-:Y:S05]  /*9ba0*/  @!P1 NANOSLEEP.SYNCS 0x989680 ;  /* 0x009896800000995d */ /* 0x008fea0003900000 */
[----:B------:R-:W3:Y:S02]  /*9bb0*/  @!P1 SYNCS.PHASECHK.TRANS64 P1, [R5+URZ+0x26810], R120 ;  /* 0x02681078050095a7 */ /* 0x000ee4000802007f */
[----:B---3--:R-:W-:Y:S05]  /*9bc0*/  @!P1 BRA `(.L_x_2166) ;  /* 0xfffffffc00ec9947 */ /* 0x008fea000383ffff */
[----:B------:R-:W-:Y:S05]  /*9bd0*/  BRA `(.L_x_2165) ;  /* 0xffffff8000487947 */ /* 0x000fea000383ffff */
.L_x_2170:
[----:B------:R-:W-:-:S04]  /*9be0*/  IMAD.U32 R121, RZ, RZ, UR9 ;  /* 0x00000009ff797e24 */ /* 0x000fc8000f8e00ff */
[----:B------:R1:W1:Y:S03]  /*9bf0*/  SYNCS.PHASECHK.TRANS64.TRYWAIT P1, [R121+URZ+0x26830], R120 ;  /* 0x02683078790075a7 */ /* 0x000266000802017f */
[----:B-1----:R-:W-:Y:S05]  /*9c00*/  @!P1 NANOSLEEP.SYNCS 0x989680 ;  /* 0x009896800000995d */ /* 0x002fea0003900000 */
[----:B------:R-:W1:Y:S02]  /*9c10*/  @!P1 SYNCS.PHASECHK.TRANS64 P1, [R121+URZ+0x26830], R120 ;  /* 0x02683078790095a7 */ /* 0x000e64000802007f */
[----:B-1----:R-:W-:Y:S05]  /*9c20*/  @!P1 BRA `(.L_x_2170) ;  /* 0xfffffffc00ec9947 */ /* 0x002fea000383ffff */
[----:B------:R-:W-:Y:S05]  /*9c30*/  BRA `(.L_x_2169) ;  /* 0xffffff88000c7947 */ /* 0x000fea000383ffff */
.L_x_2219:
[----:B-1----:R1:W2:Y:S02]  /*9c40*/  SYNCS.PHASECHK.TRANS64.TRYWAIT P0, [R16+URZ+0x26820], R3 ;  /* 0x02682003100075a7 */ /* 0x0022a4000800017f */
[----:B--2---:R-:W-:Y:S05]  /*9c50*/  @!P0 NANOSLEEP.SYNCS 0x989680 ;  /* 0x009896800000895d */ /* 0x004fea0003900000 */
[----:B------:R-:W2:Y:S02]  /*9c60*/  @!P0 SYNCS.PHASECHK.TRANS64 P0, [R16+URZ+0x26820], R3 ;  /* 0x02682003100085a7 */ /* 0x000ea4000800007f */
[----:B--2---:R-:W-:Y:S05]  /*9c70*/  @!P0 BRA `(.L_x_2219) ;  /* 0xfffffffc00f08947 */ /* 0x004fea000383ffff */
[----:B------:R-:W-:Y:S05]  /*9c80*/  BRA `(.L_x_2247) ;  /* 0xffffffdc00107947 */ /* 0x000fea000383ffff */
.L_x_2223:
[----:B-1----:R1:W3:Y:S02]  /*9c90*/  SYNCS.PHASECHK.TRANS64.TRYWAIT P1, [R16+URZ+0x26840], R21 ;  /* 0x02684015100075a7 */ /* 0x0022e4000802017f */
[----:B---3--:R-:W-:Y:S05]  /*9ca0*/  @!P1 NANOSLEEP.SYNCS 0x989680 ;  /* 0x009896800000995d */ /* 0x008fea0003900000 */
[----:B------:R-:W3:Y:S02]  /*9cb0*/  @!P1 SYNCS.PHASECHK.TRANS64 P1, [R16+URZ+0x26840], R21 ;  /* 0x02684015100095a7 */ /* 0x000ee4000802007f */
[----:B---3--:R-:W-:Y:S05]  /*9cc0*/  @!P1 BRA `(.L_x_2223) ;  /* 0xfffffffc00f09947 */ /* 0x008fea000383ffff */
[----:B------:R-:W-:Y:S05]  /*9cd0*/  BRA `(.L_x_2248) ;  /* 0xffffffe400407947 */ /* 0x000fea000383ffff */
.L_x_2225:
[----:B--2---:R2:W3:Y:S02]  /*9ce0*/  SYNCS.PHASECHK.TRANS64.TRYWAIT P1, [R16+URZ+0x26828], R21 ;  /* 0x02682815100075a7 */ /* 0x0044e4000802017f */
[----:B---3--:R-:W-:Y:S05]  /*9cf0*/  @!P1 NANOSLEEP.SYNCS 0x989680 ;  /* 0x009896800000995d */ /* 0x008fea0003900000 */
[----:B------:R-:W3:Y:S02]  /*9d00*/  @!P1 SYNCS.PHASECHK.TRANS64 P1, [R16+URZ+0x26828], R21 ;  /* 0x02682815100095a7 */ /* 0x000ee4000802007f */
[----:B---3--:R-:W-:Y:S05]  /*9d10*/  @!P1 BRA `(.L_x_2225) ;  /* 0xfffffffc00f09947 */ /* 0x008fea000383ffff */
[----:B------:R-:W-:Y:S05]  /*9d20*/  BRA `(.L_x_2249) ;  /* 0xffffffe400f07947 */ /* 0x000fea000383ffff */
.L_x_2227:
[----:B---3--:R3:W4:Y:S02]  /*9d30*/  SYNCS.PHASECHK.TRANS64.TRYWAIT P1, [R16+URZ+0x26848], R21 ;  /* 0x02684815100075a7 */ /* 0x008724000802017f */
[----:B----4-:R-:W-:Y:S05]  /*9d40*/  @!P1 NANOSLEEP.SYNCS 0x989680 ;  /* 0x009896800000995d */ /* 0x010fea0003900000 */
[----:B------:R-:W4:Y:S02]  /*9d50*/  @!P1 SYNCS.PHASECHK.TRANS64 P1, [R16+URZ+0x26848], R21 ;  /* 0x02684815100095a7 */ /* 0x000f24000802007f */
[----:B----4-:R-:W-:Y:S05]  /*9d60*/  @!P1 BRA `(.L_x_2227) ;  /* 0xfffffffc00f09947 */ /* 0x010fea000383ffff */
[----:B------:R-:W-:Y:S05]  /*9d70*/  BRA `(.L_x_2250) ;  /* 0xffffffe800a07947 */ /* 0x000fea000383ffff */
.L_x_2229:
[----:B------:R-:W-:-:S07]  /*9d80*/  SHF.L.U32 R5, R11, 0x1f, RZ ;  /* 0x0000001f0b057819 */ /* 0x000fce00000006ff */
.L_x_2251:
[----:B------:R1:W1:Y:S02]  /*9d90*/  SYNCS.PHASECHK.TRANS64.TRYWAIT P1, [R16+URZ+0x26820], R5 ;  /* 0x02682005100075a7 */ /* 0x000264000802017f */
[----:B-1----:R-:W-:Y:S05]  /*9da0*/  @!P1 NANOSLEEP.SYNCS 0x989680 ;  /* 0x009896800000995d */ /* 0x002fea0003900000 */
[----:B------:R-:W1:Y:S02]  /*9db0*/  @!P1 SYNCS.PHASECHK.TRANS64 P1, [R16+URZ+0x26820], R5 ;  /* 0x02682005100095a7 */ /* 0x000e64000802007f */
[----:B-1----:R-:W-:Y:S05]  /*9dc0*/  @!P1 BRA `(.L_x_2251) ;  /* 0xfffffffc00f09947 */ /* 0x002fea000383ffff */
[----:B------:R-:W-:Y:S05]  /*9dd0*/  BRA `(.L_x_2252) ;  /* 0xffffffec00387947 */ /* 0x000fea000383ffff */
.L_x_2232:
[----:B-1----:R1:W2:Y:S02]  /*9de0*/  SYNCS.PHASECHK.TRANS64.TRYWAIT P1, [R16+URZ+0x26840], R13 ;  /* 0x0268400d100075a7 */ /* 0x0022a4000802017f */
[----:B--2---:R-:W-:Y:S05]  /*9df0*/  @!P1 NANOSLEEP.SYNCS 0x989680 ;  /* 0x009896800000995d */ /* 0x004fea0003900000 */
[----:B------:R-:W2:Y:S02]  /*9e00*/  @!P1 SYNCS.PHASECHK.TRANS64 P1, [R16+URZ+0x26840], R13 ;  /* 0x0268400d100095a7 */ /* 0x000ea4000802007f */
[----:B--2---:R-:W-:Y:S05]  /*9e10*/  @!P1 BRA `(.L_x_2232) ;  /* 0xfffffffc00f09947 */ /* 0x004fea000383ffff */
[----:B------:R-:W-:Y:S05]  /*9e20*/  BRA `(.L_x_2253) ;  /* 0xfffffff0000c7947 */ /* 0x000fea000383ffff */
.L_x_2234:
[----:B--2---:R2:W1:Y:S02]  /*9e30*/  SYNCS.PHASECHK.TRANS64.TRYWAIT P1, [R16+URZ+0x26828], R13 ;  /* 0x0268280d100075a7 */ /* 0x004464000802017f */
[----:B-1----:R-:W-:Y:S05]  /*9e40*/  @!P1 NANOSLEEP.SYNCS 0x989680 ;  /* 0x009896800000995d */ /* 0x002fea0003900000 */
[----:B------:R-:W1:Y:S02]  /*9e50*/  @!P1 SYNCS.PHASECHK.TRANS64 P1, [R16+URZ+0x26828], R13 ;  /* 0x0268280d100095a7 */ /* 0x000e64000802007f */
[----:B-1----:R-:W-:Y:S05]  /*9e60*/  @!P1 BRA `(.L_x_2234) ;  /* 0xfffffffc00f09947 */ /* 0x002fea000383ffff */
[----:B------:R-:W-:Y:S05]  /*9e70*/  BRA `(.L_x_2254) ;  /* 0xfffffff000b07947 */ /* 0x000fea000383ffff */
.L_x_2236:
[----:B------:R1:W1:Y:S02]  /*9e80*/  SYNCS.PHASECHK.TRANS64.TRYWAIT P0, [R3+URZ+0x26840], R0 ;  /* 0x02684000030075a7 */ /* 0x000264000800017f */
[----:B-1----:R-:W-:Y:S05]  /*9e90*/  @!P0 NANOSLEEP.SYNCS 0x989680 ;  /* 0x009896800000895d */ /* 0x002fea0003900000 */
[----:B------:R-:W1:Y:S02]  /*9ea0*/  @!P0 SYNCS.PHASECHK.TRANS64 P0, [R3+URZ+0x26840], R0 ;  /* 0x02684000030085a7 */ /* 0x000e64000800007f */
[----:B-1----:R-:W-:Y:S05]  /*9eb0*/  @!P0 BRA `(.L_x_2236) ;  /* 0xfffffffc00f08947 */ /* 0x002fea000383ffff */
[----:B------:R-:W-:Y:S05]  /*9ec0*/  BRA `(.L_x_2255) ;  /* 0xfffffff400807947 */ /* 0x000fea000383ffff */
.L_x_2238:
[----:B------:R-:W-:Y:S01]  /*9ed0*/  BSSY B1, `(.L_x_2256) ;  /* 0x0000006000017945 */ /* 0x000fe20003800000 */
[----:B------:R-:W-:-:S07]  /*9ee0*/  IMAD.MOV.U32 R15, RZ, RZ, -0x1 ;  /* 0xffffffffff0f7424 */ /* 0x000fce00078e00ff */
[----:B------:R-:W-:Y:S05]  /*9ef0*/  WARPSYNC.COLLECTIVE R15, `(.L_x_2257) ;  /* 0x000000000f0c7348 */ /* 0x000fea0003c00000 */
[----:B------:R-:W-:Y:S02]  /*9f00*/  ELECT P6, UR62, PT ;  /* 0x00000000003e782f */ /* 0x000fe400038c0000 */
[----:B------:R-:W-:Y:S01]  /*9f10*/  MOV R14, UR62 ;  /* 0x0000003e000e7c02 */ /* 0x000fe20008000f00 */
[----:B------:R-:W-:Y:S10]  /*9f20*/  ENDCOLLECTIVE ;  /* 0x000000000000791b */ /* 0x000ff40003800000 */
.L_x_2257:
[----:B------:R-:W-:Y:S05]  /*9f30*/  BSYNC B1 ;  /* 0x0000000000017941 */ /* 0x000fea0003800000 */
.L_x_2256:
[----:B------:R-:W-:Y:S05]  /*9f40*/  BRA `(.L_x_2258) ;  /* 0xfffffff800487947 */ /* 0x000fea000383ffff */
.L_x_2240:
[----:B-1----:R1:W2:Y:S02]  /*9f50*/  SYNCS.PHASECHK.TRANS64.TRYWAIT P0, [R6+URZ], R5 ;  /* 0x00000005060075a7 */ /* 0x0022a4000800017f */
[----:B--2---:R-:W-:Y:S05]  /*9f60*/  @!P0 NANOSLEEP.SYNCS 0x989680 ;  /* 0x009896800000895d */ /* 0x004fea0003900000 */
[----:B------:R-:W2:Y:S02]  /*9f70*/  @!P0 SYNCS.PHASECHK.TRANS64 P0, [R6+URZ], R5 ;  /* 0x00000005060085a7 */ /* 0x000ea4000800007f */
[----:B--2---:R-:W-:Y:S05]  /*9f80*/  @!P0 BRA `(.L_x_2240) ;  /* 0xfffffffc00f08947 */ /* 0x004fea000383ffff */
[----:B------:R-:W-:Y:S05]  /*9f90*/  BRA `(.L_x_2259) ;  /* 0xfffffff800887947 */ /* 0x000fea000383ffff */
.L_x_2241:
[----:B--2---:R2:W3:Y:S02]  /*9fa0*/  SYNCS.PHASECHK.TRANS64.TRYWAIT P0, [R3+URZ], R2 ;  /* 0x00000002030075a7 */ /* 0x0044e4000800017f */
[----:B---3--:R-:W-:Y:S05]  /*9fb0*/  @!P0 NANOSLEEP.SYNCS 0x989680 ;  /* 0x009896800000895d */ /* 0x008fea0003900000 */
[----:B------:R-:W3:Y:S02]  /*9fc0*/  @!P0 SYNCS.PHASECHK.TRANS64 P0, [R3+URZ], R2 ;  /* 0x00000002030085a7 */ /* 0x000ee4000800007f */
[----:B---3--:R-:W-:Y:S05]  /*9fd0*/  @!P0 BRA `(.L_x_2241) ;  /* 0xfffffffc00f08947 */ /* 0x008fea000383ffff */
[----:B------:R-:W-:Y:S05]  /*9fe0*/  BRA `(.L_x_2260) ;  /* 0xfffffff8007c7947 */ /* 0x000fea000383ffff */
.L_x_2243:
[----:B--2---:R2:W3:Y:S02]  /*9ff0*/  SYNCS.PHASECHK.TRANS64.TRYWAIT P0, [R0+URZ], R5 ;  /* 0x00000005000075a7 */ /* 0x0044e4000800017f */
[----:B---3--:R-:W-:Y:S05]  /*a000*/  @!P0 NANOSLEEP.SYNCS 0x989680 ;  /* 0x009896800000895d */ /* 0x008fea0003900000 */
[----:B------:R-:W3:Y:S02]  /*a010*/  @!P0 SYNCS.PHASECHK.TRANS64 P0, [R0+URZ], R5 ;  /* 0x00000005000085a7 */ /* 0x000ee4000800007f */
[----:B---3--:R-:W-:Y:S05]  /*a020*/  @!P0 BRA `(.L_x_2243) ;  /* 0xfffffffc00f08947 */ /* 0x008fea000383ffff */
[----:B------:R-:W-:Y:S05]  /*a030*/  BRA `(.L_x_2261) ;  /* 0xfffffff800807947 */ /* 0x000fea000383ffff */
.L_x_2262:
        /* <DEDUP_REMOVED lines=12> */
.L_x_3311:


//--------------------- .text._ZN7cutlass13device_kernelIN5flash11enable_sm90INS1_16FlashAttnBwdSm90INS1_25CollectiveMainloopBwdSm90ILi2ELi2ELi2EN4cute5tupleIJNS5_1CILi1EEES8_S8_EEENS6_IJNS7_ILi64EEENS7_ILi128EEENS7_ILi96EEEEEENS_6half_tEfNS_4arch4Sm90ELb1ELb0ELb1ELb0ELb1ELb1ELb0ELb0ELi2ELi1ELi2ELi1ELb1EEENS1_21CollectiveEpilogueBwdISD_SE_SG_Li256ELb0ELb0ELi1EEENS1_25SingleTileBwdLPTSchedulerILb0ELi128ELb1EEEEEEEEEvNT_6ParamsE --------------------------
	.section	.text._ZN7cutlass13device_kernelIN5flash11enable_sm90INS1_16FlashAttnBwdSm90INS1_25CollectiveMainloopBwdSm90ILi2ELi2ELi2EN4cute5tupleIJNS5_1CILi1EEES8_S8_EEENS6_IJNS7_ILi64EEENS7_ILi128EEENS7_ILi96EEEEEENS_6half_tEfNS_4arch4Sm90ELb1ELb0ELb1ELb0ELb1ELb1ELb0ELb0ELi2ELi1ELi2ELi1ELb1EEENS1_21CollectiveEpilogueBwdISD_SE_SG_Li256ELb0ELb0ELi1EEENS1_25SingleTileBwdLPTSchedulerILb0ELi128ELb1EEEEEEEEEvNT_6ParamsE,"ax",@progbits
	.align	128
.text._ZN7cutlass13device_kernelIN5flash11enable_sm90INS1_16FlashAttnBwdSm90INS1_25CollectiveMainloopBwdSm90ILi2ELi2ELi2EN4cute5tupleIJNS5_1CILi1EEES8_S8_EEENS6_IJNS7_ILi64EEENS7_ILi128EEENS7_ILi96EEEEEENS_6half_tEfNS_4arch4Sm90ELb1ELb0ELb1ELb0ELb1ELb1ELb0ELb0ELi2ELi1ELi2ELi1ELb1EEENS1_21CollectiveEpilogueBwdISD_SE_SG_Li256ELb0ELb0ELi1EEENS1_25SingleTileBwdLPTSchedulerILb0ELi128ELb1EEEEEEEEEvNT_6ParamsE:
        .type           _ZN7cutlass13device_kernelIN5flash11enable_sm90INS1_16FlashAttnBwdSm90INS1_25CollectiveMainloopBwdSm90ILi2ELi2ELi2EN4cute5tupleIJNS5_1CILi1EEES8_S8_EEENS6_IJNS7_ILi64EEENS7_ILi128EEENS7_ILi96EEEEEENS_6half_tEfNS_4arch4Sm90ELb1ELb0ELb1ELb0ELb1ELb1ELb0ELb0ELi2ELi1ELi2ELi1ELb1EEENS1_21CollectiveEpilogueBwdISD_SE_SG_Li256ELb0ELb0ELi1EEENS1_25SingleTileBwdLPTSchedulerILb0ELi128ELb1EEEEEEEEEvNT_6ParamsE,@function
        .size           _ZN7cutlass13device_kernelIN5flash11enable_sm90INS1_16FlashAttnBwdSm90INS1_25CollectiveMainloopBwdSm90ILi2ELi2ELi2EN4cute5tupleIJNS5_1CILi1EEES8_S8_EEENS6_IJNS7_ILi64EEENS7_ILi128EEENS7_ILi96EEEEEENS_6half_tEfNS_4arch4Sm90ELb1ELb0ELb1ELb0ELb1ELb1ELb0ELb0ELi2ELi1ELi2ELi1ELb1EEENS1_21CollectiveEpilogueBwdISD_SE_SG_Li256ELb0ELb0ELi1EEENS1_25SingleTileBwdLPTSchedulerILb0ELi128ELb1EEEEEEEEEvNT_6ParamsE,(.L_x_3312 - _ZN7cutlass13device_kernelIN5flash11enable_sm90INS1_16FlashAttnBwdSm90INS1_25CollectiveMainloopBwdSm90ILi2ELi2ELi2EN4cute5tupleIJNS5_1CILi1EEES8_S8_EEENS6_IJNS7_ILi64EEENS7_ILi128EEENS7_ILi96EEEEEENS_6half_tEfNS_4arch4Sm90ELb1ELb0ELb1ELb0ELb1ELb1ELb0ELb0ELi2ELi1ELi2ELi1ELb1EEENS1_21CollectiveEpilogueBwdISD_SE_SG_Li256ELb0ELb0ELi1EEENS1_25SingleTileBwdLPTSchedulerILb0ELi128ELb1EEEEEEEEEvNT_6ParamsE)
        .other          _ZN7cutlass13device_kernelIN5flash11enable_sm90INS1_16FlashAttnBwdSm90INS1_25CollectiveMainloopBwdSm90ILi2ELi2ELi2EN4cute5tupleIJNS5_1CILi1EEES8_S8_EEENS6_IJNS7_ILi64EEENS7_ILi128EEENS7_ILi96EEEEEENS_6half_tEfNS_4arch4Sm90ELb1ELb0ELb1ELb0ELb1ELb1ELb0ELb0ELi2ELi1ELi2ELi1ELb1EEENS1_21CollectiveEpilogueBwdISD_SE_SG_Li256ELb0ELb0ELi1EEENS1_25SingleTileBwdLPTSchedulerILb0ELi128ELb1EEEEEEEEEvNT_6ParamsE,@"STO_CUDA_ENTRY STV_DEFAULT"
_ZN7cutlass13device_kernelIN5flash11enable_sm90INS1_16FlashAttnBwdSm90INS1_25CollectiveMainloopBwdSm90ILi2ELi2ELi2EN4cute5tupleIJNS5_1CILi1EEES8_S8_EEENS6_IJNS7_ILi64EEENS7_ILi128EEENS7_ILi96EEEEEENS_6half_tEfNS_4arch4Sm90ELb1ELb0ELb1ELb0ELb1ELb1ELb0ELb0ELi2ELi1ELi2ELi1ELb1EEENS1_21CollectiveEpilogueBwdISD_SE_SG_Li256ELb0ELb0ELi1EEENS1_25SingleTileBwdLPTSchedulerILb0ELi128ELb1EEEEEEEEEvNT_6ParamsE:
        /* <DEDUP_REMOVED lines=30> */
.L_x_2264:
[----:B------:R-:W-:Y:S05]  /*01e0*/  BSYNC B0 ;  /* 0x0000000000007941 */ /* 0x000fea0003800000 */
.L_x_2263:
        /* <DEDUP_REMOVED lines=37> */
.L_x_2265:
        /* <DEDUP_REMOVED lines=22> */
.L_x_2266:
[----:B------:R-:W-:Y:S01]  /*05a0*/  PLOP3.LUT P0, PT, PT, PT, UP0, 0x80, 0x0 ;  /* 0x000000000000781c */ /* 0x000fe20003f0f008 */
[----:B------:R-:W-:Y:S01]  /*05b0*/  NOP ;  /* 0x0000000000007918 */ /* 0x000fe20000000000 */
[----:B------:R-:W-:Y:S01]  /*05c0*/  ULDC.64 UR46, c[0x0][0x208] ;  /* 0x00008200002e7ab9 */ /* 0x000fe20000000a00 */
[----:B-12-4-:R-:W-:Y:S10]  /*05d0*/  BAR.SYNC.DEFER_BLOCKING 0x0 ;  /* 0x0000000000007b1d */ /* 0x016ff40000010000 */
[----:B------:R-:W-:Y:S05]  /*05e0*/  @!P0 BRA `(.L_x_2267) ;  /* 0x0000005c00a48947 */ /* 0x000fea0003800000 */
.L_x_2268:
        /* <DEDUP_REMOVED lines=32> */
.L_x_2269:
[----:B------:R-:W-:Y:S01]  /*07f0*/  ULDC UR7, c[0x0][0xb44] ;  /* 0x0002d10000077ab9 */ /* 0x000fe20000000800 */
[----:B------:R-:W-:Y:S01]  /*0800*/  UMOV UR37, UR10 ;  /* 0x0000000a00257c82 */ /* 0x000fe20008000000 */
[----:B------:R-:W-:-:S11]  /*0810*/  UISETP.NE.AND UP0, UPT, UR7, 0x1, UPT ;  /* 0x000000010700788c */ /* 0x000fd6000bf05270 */
[----:B------:R-:W-:Y:S02]  /*0820*/  @UP0 ULDC.64 UR8, c[0x0][0xb48] ;  /* 0x0002d20000080ab9 */ /* 0x000fe40000000a00 */
[----:B------:R-:W-:-:S04]  /*0830*/  UIMAD.WIDE.U32 UR4, UR10, UR8, URZ ;  /* 0x000000080a0472a5 */ /* 0x000fc8000f8e003f */
[----:B------:R-:W-:-:S04]  /*0840*/  @UP0 USHF.R.U32.HI UR37, URZ, UR9, UR5 ;  /* 0x000000093f250299 */ /* 0x000fc80008011605 */
[----:B------:R-:W-:-:S12]  /*0850*/  UIMAD UR4, UR37, UR7, URZ ;  /* 0x00000007250472a4 */ /* 0x000fd8000f8e023f */
.L_x_2270:
[----:B------:R-:W-:Y:S01]  /*0860*/  ULDC UR43, c[0x0][0xb38] ;  /* 0x0002ce00002b7ab9 */ /* 0x000fe20000000800 */
[----:B------:R-:W-:Y:S02]  /*0870*/  UIADD3 UR4, UR10, -UR4, URZ ;  /* 0x800000040a047290 */ /* 0x000fe4000fffe03f */
[----:B------:R-:W-:Y:S01]  /*0880*/  UISETP.NE.AND UP0, UPT, UR43, 0x1, UPT ;  /* 0x000000012b00788c */ /* 0x000fe2000bf05270 */
[----:B------:R-:W-:Y:S01]  /*0890*/  ULDC UR5, c[0x0][0xb44] ;  /* 0x0002d10000057ab9 */ /* 0x000fe20000000800 */
[----:B------:R-:W-:Y:S02]  /*08a0*/  ULOP3.LUT UR40, URZ, UR37, URZ, 0x33, !UPT ;  /* 0x000000253f287292 */ /* 0x000fe4000f8e333f */
[----:B------:R-:W-:-:S07]  /*08b0*/  UIMAD UR6, UR6, UR5, UR4 ;  /* 0x00000005060672a4 */ /* 0x000fce000f8e0204 */
[----:B------:R-:W-:Y:S01]  /*08c0*/  @UP0 ULDC UR4, c[0x0][0xb3c] ;  /* 0x0002cf0000040ab9 */ /* 0x000fe20000000800 */
[----:B------:R-:W-:Y:S01]  /*08d0*/  @UP0 ULDC UR7, c[0x0][0xb40] ;  /* 0x0002d00000070ab9 */ /* 0x000fe20000000800 */
[----:B------:R-:W-:Y:S02]  /*08e0*/  UIMAD.WIDE.U32 UR4, UR6, UR4, URZ ;  /* 0x00000004060472a5 */ /* 0x000fe4000f8e003f */
[----:B------:R-:W-:Y:S02]  /*08f0*/  UMOV UR44, UR6 ;  /* 0x00000006002c7c82 */ /* 0x000fe40008000000 */
[----:B------:R-:W-:-:S03]  /*0900*/  @UP0 USHF.R.U32.HI UR44, URZ, UR7, UR5 ;  /* 0x000000073f2c0299 */ /* 0x000fc60008011605 */
[----:B------:R-:W-:Y:S01]  /*0910*/  ULDC UR5, c[0x0][0xb2c] ;  /* 0x0002cb0000057ab9 */ /* 0x000fe20000000800 */
[----:B------:R-:W-:Y:S02]  /*0920*/  UIADD3 UR4, -UR44, URZ, URZ ;  /* 0x0000003f2c047290 */ /* 0x000fe4000fffe13f */
[----:B------:R-:W-:Y:S01]  /*0930*/  ISETP.LE.AND P0, PT, RZ, UR44, PT ;  /* 0x0000002cff007c0c */ /* 0x000fe2000bf03270 */
[----:B------:R-:W-:Y:S02]  /*0940*/  UIADD3 UR40, UR40, UR5, URZ ;  /* 0x0000000528287290 */ /* 0x000fe4000fffe03f */
[----:B------:R-:W-:-:S10]  /*0950*/  UIMAD UR43, UR43, UR4, UR6 ;  /* 0x000000042b2b72a4 */ /* 0x000fd4000f8e0206 */
        /* <DEDUP_REMOVED lines=88> */
.L_x_2273:
        /* <DEDUP_REMOVED lines=15> */
.L_x_2272:
        /* <DEDUP_REMOVED lines=22> */
.L_x_2275:
        /* <DEDUP_REMOVED lines=15> */
.L_x_2274:
[----:B------:R-:W-:Y:S01]  /*1220*/  SHF.R.S32.HI R19, RZ, 0x1f, R18 ;  /* 0x0000001fff137819 */ /* 0x000fe20000011412 */
[----:B------:R-:W-:-:S03]  /*1230*/  UMOV UR4, 0xffffffff ;  /* 0xffffffff00047882 */ /* 0x000fc60000000000 */
[----:B------:R-:W-:-:S04]  /*1240*/  LEA.HI R0, R19, R18, RZ, 0x7 ;  /* 0x0000001213007211 */ /* 0x000fc800078f38ff */
[----:B------:R-:W-:Y:S01]  /*1250*/  SHF.R.S32.HI R17, RZ, 0x7, R0 ;  /* 0x00000007ff117819 */ /* 0x000fe20000011400 */
[----:B------:R-:W-:Y:S06]  /*1260*/  BRA.DIV UR4, `(.L_x_2276) ;  /* 0x0000009204a87947 */ /* 0x000fec000b800000 */
[----:B------:R1:W2:Y:S02]  /*1270*/  SHFL.IDX PT, R14, R17, RZ, 0x1f ;  /* 0x00001fff110e7589 */ /* 0x0002a400000e0000 */
.L_x_2381:
        /* <DEDUP_REMOVED lines=15> */
.L_x_2277:
        /* <DEDUP_REMOVED lines=19> */
.L_x_2279:
        /* <DEDUP_REMOVED lines=124> */
.L_x_2290:
[----:B------:R-:W-:-:S06]  /*1c60*/  UISETP.NE.AND UP0, UPT, UR11, 0x3, UPT ;  /* 0x000000030b00788c */ /* 0x000fcc000bf05270 */
[----:B------:R-:W-:-:S13]  /*1c70*/  PLOP3.LUT P0, PT, PT, PT, UP0, 0x80, 0x0 ;  /* 0x000000000000781c */ /* 0x000fda0003f0f008 */
[----:B-1----:R-:W-:Y:S05]  /*1c80*/  @!P0 BRA `(.L_x_2280) ;  /* 0x0000000000048947 */ /* 0x002fea0003800000 */
[----:B------:R-:W-:Y:S01]  /*1c90*/  BPT.TRAP 0x1 ;  /* 0x000000040000795c */ /* 0x000fe20000300000 */
.L_x_2280:
[----:B------:R-:W-:Y:S01]  /*1ca0*/  R2UR UR8, R235 ;  /* 0x00000000eb0872ca */ /* 0x000fe200000e0000 */
[----:B------:R-:W-:-:S05]  /*1cb0*/  IMAD.U32 R120, RZ, RZ, UR10 ;  /* 0x0000000aff787e24 */ /* 0x000fca000f8e00ff */
[----:B------:R-:W-:-:S07]  /*1cc0*/  SHF.L.U32 R120, R120, 0x1f, RZ ;  /* 0x0000001f78787819 */ /* 0x000fce00000006ff */
[----:B------:R-:W-:-:S09]  /*1cd0*/  ULEA UR8, UR4, UR8, 0x3 ;  /* 0x0000000804087291 */ /* 0x000fd2000f8e183f */
[----:B------:R1:W2:Y:S01]  /*1ce0*/  SYNCS.PHASECHK.TRANS64.TRYWAIT P1, [UR8+0x26810], R120 ;  /* 0x02681078ff0075a7 */ /* 0x0002a20008020148 */
[----:B------:R-:W-:Y:S05]  /*1cf0*/  @!P0 BRA `(.L_x_2281) ;  /* 0x0000000000048947 */ /* 0x000fea0003800000 */
[----:B------:R-:W-:Y:S01]  /*1d00*/  BPT.TRAP 0x1 ;  /* 0x000000040000795c */ /* 0x000fe20000300000 */
.L_x_2281:
[----:B--2---:R-:W-:Y:S05]  /*1d10*/  @P1 BRA `(.L_x_2282) ;  /* 0x0000000000081947 */ /* 0x004fea0003800000 */
[----:B------:R-:W2:Y:S02]  /*1d20*/  SYNCS.PHASECHK.TRANS64.TRYWAIT P1, [UR8+0x26810], R120 ;  /* 0x02681078ff0075a7 */ /* 0x000ea40008020148 */
[----:B--2---:R-:W-:Y:S05]  /*1d30*/  @!P1 BRA `(.L_x_2283) ;  /* 0x0000008800289947 */ /* 0x004fea0003800000 */
.L_x_2282:
        /* <DEDUP_REMOVED lines=66> */
.L_x_2284:
[----:B------:R1:W1:Y:S01]  /*2160*/  SYNCS.PHASECHK.TRANS64.TRYWAIT P1, [UR8+0x26830], R120 ;  /* 0x02683078ff0075a7 */ /* 0x0002620008020148 */
[----:B------:R-:W-:Y:S05]  /*2170*/  @!P0 BRA `(.L_x_2285) ;  /* 0x0000000000048947 */ /* 0x000fea0003800000 */
[----:B------:R-:W-:Y:S01]  /*2180*/  BPT.TRAP 0x1 ;  /* 0x000000040000795c */ /* 0x000fe20000300000 */
.L_x_2285:
        /* <DEDUP_REMOVED lines=50> */
.L_x_2286:
        /* <DEDUP_REMOVED lines=555> */
.L_x_2288:
        /* <DEDUP_REMOVED lines=11> */
[----:B------:R-:W-:Y:S01]  /*4810*/  UIADD3 UR14, UR9, 0x40, URZ ;  /* 0x00000040090e7890 */ /* 0x000fe2000fffe03f */
[----:B------:R-:W-:Y:S01]  /*4820*/  UMOV UR15, 0x80000020 ;  /* 0x80000020000f7882 */ /* 0x000fe20000000000 */
[----:B-1----:R-:W-:-:S05]  /*4830*/  SHF.R.U32.HI R4, RZ, 0x7, R4 ;  /* 0x00000007ff047819 */ /* 0x002fca0000011604 */
[C---:B------:R-:W-:Y:S02]  /*4840*/  VIADD R5, R4.reuse, 0x9 ;  /* 0x0000000904057836 */ /* 0x040fe40000000000 */
[----:B------:R-:W-:Y:S01]  /*4850*/  VIADD R4, R4, 0xc ;  /* 0x0000000c04047836 */ /* 0x000fe20000000000 */
[----:B------:R-:W-:Y:S02]  /*4860*/  WARPGROUP.DEPBAR.LE gsb0, 0x0 ;  /* 0x00008000000079c5 */ /* 0x000fe40000010000 */
[----:B------:R-:W-:-:S06]  /*4870*/  WARPGROUP.ARRIVE ;  /* 0x00000000000079c5 */ /* 0x000fcc0000000000 */
[----:B------:R-:W-:Y:S01]  /*4880*/  HGMMA.64x96x16.F32 R24, R156, gdesc[UR12].tnspB, R24, gsb0 ;  /* 0x4160000c9c187df0 */ /* 0x000fe20008000818 */
[----:B------:R-:W-:Y:S01]  /*4890*/  UIADD3 UR14, UR9, 0x80, URZ ;  /* 0x00000080090e7890 */ /* 0x000fe2000fffe03f */
        /* <DEDUP_REMOVED lines=26> */
.L_x_2289:
        /* <DEDUP_REMOVED lines=62> */
.L_x_2271:
        /* <DEDUP_REMOVED lines=23> */
.L_x_2292:
        /* <DEDUP_REMOVED lines=20> */
.L_x_2293:
        /* <DEDUP_REMOVED lines=18> */
.L_x_2294:
        /* <DEDUP_REMOVED lines=18> */
.L_x_2295:
        /* <DEDUP_REMOVED lines=110> */
[----:B------:R-:W-:Y:S01]  /*59f0*/  ULOP3.LUT UR4, URZ, UR37, URZ, 0x33, !UPT ;  /* 0x000000253f047292 */ /* 0x000fe2000f8e333f */
[----:B------:R-:W-:Y:S01]  /*5a00*/  ULDC UR5, c[0x0][0xb2c] ;  /* 0x0002cb0000057ab9 */ /* 0x000fe20000000800 */
[----:B------:R-:W-:Y:S02]  /*5a10*/  ULDC.64 UR6, c[0x0][0x198] ;  /* 0x0000660000067ab9 */ /* 0x000fe40000000a00 */
[----:B------:R-:W-:Y:S02]  /*5a20*/  UIADD3 UR42, UR4, UR5, URZ ;  /* 0x00000005042a7290 */ /* 0x000fe4000fffe03f */
[----:B------:R-:W-:Y:S02]  /*5a30*/  UIADD3 UR4, UP0, UR6, 0x770, URZ ;  /* 0x0000077006047890 */ /* 0x000fe4000ff1e03f */
[----:B------:R-:W-:Y:S02]  /*5a40*/  UIADD3 UR40, UR39, 0x6000, URZ ;  /* 0x0000600027287890 */ /* 0x000fe4000fffe03f */
[----:B------:R-:W-:-:S02]  /*5a50*/  UIADD3.X UR5, URZ, UR7, URZ, UP0, !UPT ;  /* 0x000000073f057290 */ /* 0x000fc400087fe43f */
[----:B------:R-:W-:Y:S02]  /*5a60*/  UIADD3 UR6, UP0, UR6, 0x670, URZ ;  /* 0x0000067006067890 */ /* 0x000fe4000ff1e03f */
[----:B------:R-:W-:Y:S02]  /*5a70*/  USHF.L.U32 UR42, UR42, 0x7, URZ ;  /* 0x000000072a2a7899 */ /* 0x000fe4000800063f */
[----:B------:R-:W-:Y:S02]  /*5a80*/  UIADD3 UR32, UR39, 0x8000, URZ ;  /* 0x0000800027207890 */ /* 0x000fe4000fffe03f */
[----:B------:R-:W-:Y:S02]  /*5a90*/  UIADD3 UR24, UR39, 0xa000, URZ ;  /* 0x0000a00027187890 */ /* 0x000fe4000fffe03f */
[----:B------:R-:W-:Y:S02]  /*5aa0*/  UIADD3.X UR7, URZ, UR7, URZ, UP0, !UPT ;  /* 0x000000073f077290 */ /* 0x000fe400087fe43f */
[----:B------:R-:W-:-:S02]  /*5ab0*/  UIADD3 UR16, UR39, 0x2000, URZ ;  /* 0x0000200027107890 */ /* 0x000fc4000fffe03f */
        /* <DEDUP_REMOVED lines=9> */
[----:B------:R-:W-:Y:S01]  /*5b50*/  UMOV UR26, UR42 ;  /* 0x0000002a001a7c82 */ /* 0x000fe20008000000 */
[----:B------:R1:W-:Y:S01]  /*5b60*/  UTMASTG.4D [UR40], [UR4] ;  /* 0x00000028040073b5 */ /* 0x0003e20008018000 */
        /* <DEDUP_REMOVED lines=9> */
[----:B------:R3:W-:Y:S01]  /*5c00*/  UTMASTG.4D [UR24], [UR4] ;  /* 0x00000018040073b5 */ /* 0x0007e20008018000 */
[----:B-1----:R-:W-:-:S02]  /*5c10*/  UMOV UR40, UR39 ;  /* 0x0000002700287c82 */ /* 0x002fc40008000000 */
[----:B------:R3:W-:Y:S01]  /*5c20*/  UTMASTG.4D [UR40], [UR6] ;  /* 0x00000028060073b5 */ /* 0x0007e20008018000 */
[----:B------:R3:W-:Y:S01]  /*5c30*/  UTMASTG.4D [UR16], [UR6] ;  /* 0x00000010060073b5 */ /* 0x0007e20008018000 */
[----:B------:R3:W-:Y:S02]  /*5c40*/  UTMASTG.4D [UR8], [UR6] ;  /* 0x00000008060073b5 */ /* 0x0007e40008018000 */
[----:B---3--:R0:W-:Y:S02]  /*5c50*/  UTMACMDFLUSH ;  /* 0x00000000000079b7 */ /* 0x0081e40000000000 */
.L_x_2297:
[----:B------:R-:W-:Y:S05]  /*5c60*/  BSYNC B0 ;  /* 0x0000000000007941 */ /* 0x000fea0003800000 */
.L_x_2296:
[----:B------:R-:W-:-:S04]  /*5c70*/  DEPBAR.LE SB0, 0x0 ;  /* 0x000080000000791a */ /* 0x000fc80000000000 */
[----:B------:R-:W-:Y:S05]  /*5c80*/  EXIT ;  /* 0x000000000000794d */ /* 0x000fea0003800000 */
.L_x_2291:
[----:B-1----:R-:W1:Y:S01]  /*5c90*/  S2R R0, SR_TID.X ;  /* 0x0000000000007919 */ /* 0x002e620000002100 */
[----:B------:R-:W2:Y:S01]  /*5ca0*/  LDC.64 R4, c[0x0][0x820] ;  /* 0x00020800ff047b82 */ /* 0x000ea20000000a00 */
[----:B------:R-:W-:Y:S01]  /*5cb0*/  USHF.R.S32.HI UR5, URZ, 0x1f, UR43 ;  /* 0x0000001f3f057899 */ /* 0x000fe2000801142b */
[----:B------:R-:W-:Y:S01]  /*5cc0*/  BSSY B0, `(.L_x_2298) ;  /* 0x000003a000007945 */ /* 0x000fe20003800000 */
[----:B------:R-:W-:Y:S02]  /*5cd0*/  ULOP3.LUT UR37, URZ, UR37, URZ, 0x33, !UPT ;  /* 0x000000253f257292 */ /* 0x000fe4000f8e333f */
[----:B------:R-:W-:-:S03]  /*5ce0*/  USHF.R.S32.HI UR8, URZ, 0x1f, UR44 ;  /* 0x0000001f3f087899 */ /* 0x000fc6000801142c */
[----:B------:R-:W3:Y:S08]  /*5cf0*/  LDC.64 R10, c[0x0][0x850] ;  /* 0x00021400ff0a7b82 */ /* 0x000ef00000000a00 */
[----:B------:R-:W4:Y:S08]  /*5d00*/  LDC R9, c[0x0][0xb2c] ;  /* 0x0002cb00ff097b82 */ /* 0x000f300000000800 */
[----:B------:R-:W5:Y:S01]  /*5d10*/  LDC R8, c[0x0][0x808] ;  /* 0x00020200ff087b82 */ /* 0x000f620000000800 */
[----:B-1----:R-:W-:-:S07]  /*5d20*/  VIADD R3, R0, 0xffffff80 ;  /* 0xffffff8000037836 */ /* 0x002fce0000000000 */
[----:B------:R-:W1:Y:S01]  /*5d30*/  LDC.64 R14, c[0x0][0x858] ;  /* 0x00021600ff0e7b82 */ /* 0x000e620000000a00 */
[----:B------:R-:W-:-:S04]  /*5d40*/  SHF.R.S32.HI R2, RZ, 0x1f, R3 ;  /* 0x0000001fff027819 */ /* 0x000fc80000011403 */
[----:B------:R-:W-:-:S03]  /*5d50*/  LEA.HI R2, R2, R3, RZ, 0x2 ;  /* 0x0000000302027211 */ /* 0x000fc600078f10ff */
[----:B------:R-:W1:Y:S01]  /*5d60*/  LDC.64 R16, c[0x0][0x828] ;  /* 0x00020a00ff107b82 */ /* 0x000e620000000a00 */
[----:B----4-:R-:W-:Y:S01]  /*5d70*/  VIADD R19, R9, UR37 ;  /* 0x0000002509137c36 */ /* 0x010fe20008000000 */
[----:B------:R-:W-:Y:S02]  /*5d80*/  LOP3.LUT R0, R2, 0x1ffffffc, RZ, 0xc0, !PT ;  /* 0x1ffffffc02007812 */ /* 0x000fe400078ec0ff */
[----:B------:R-:W-:-:S03]  /*5d90*/  SHF.R.S32.HI R2, RZ, 0x2, R2 ;  /* 0x00000002ff027819 */ /* 0x000fc60000011402 */
[----:B------:R-:W-:-:S04]  /*5da0*/  IMAD.IADD R0, R3, 0x1, -R0 ;  /* 0x0000000103007824 */ /* 0x000fc800078e0a00 */
[----:B------:R-:W-:Y:S02]  /*5db0*/  IMAD.SHL.U32 R6, R0, 0x8, RZ ;  /* 0x0000000800067824 */ /* 0x000fe400078e00ff */
[----:B--2---:R-:W-:Y:S02]  /*5dc0*/  IMAD R0, R4, UR5, RZ ;  /* 0x0000000504007c24 */ /* 0x004fe4000f8e02ff */
[----:B------:R-:W-:Y:S01]  /*5dd0*/  VIADD R18, R6, 0x40 ;  /* 0x0000004006127836 */ /* 0x000fe20000000000 */
[----:B------:R-:W-:Y:S01]  /*5de0*/  SHF.R.S32.HI R7, RZ, 0x1f, R6 ;  /* 0x0000001fff077819 */ /* 0x000fe20000011406 */
[----:B------:R-:W-:Y:S02]  /*5df0*/  IMAD R3, R5, UR43, R0 ;  /* 0x0000002b05037c24 */ /* 0x000fe4000f8e0200 */
[----:B---3--:R-:W-:Y:S02]  /*5e00*/  IMAD R0, R10, UR5, RZ ;  /* 0x000000050a007c24 */ /* 0x008fe4000f8e02ff */
[----:B------:R-:W-:-:S04]  /*5e10*/  IMAD.WIDE.U32 R4, R4, UR43, R6 ;  /* 0x0000002b04047c25 */ /* 0x000fc8000f8e0006 */
[----:B------:R-:W-:Y:S02]  /*5e20*/  IMAD.IADD R5, R5, 0x1, R3 ;  /* 0x0000000105057824 */ /* 0x000fe400078e0203 */
[----:B------:R-:W-:Y:S02]  /*5e30*/  IMAD R3, R11, UR43, R0 ;  /* 0x0000002b0b037c24 */ /* 0x000fe4000f8e0200 */
[----:B-----5:R-:W-:Y:S02]  /*5e40*/  IMAD R11, R19, -0x80, R8 ;  /* 0xffffff80130b7824 */ /* 0x020fe400078e0208 */
[----:B------:R-:W-:Y:S02]  /*5e50*/  VIADD R0, R2, 0x40 ;  /* 0x0000004002007836 */ /* 0x000fe40000000000 */
[----:B------:R-:W-:Y:S01]  /*5e60*/  IMAD.WIDE.U32 R8, R10, UR43, R6 ;  /* 0x0000002b0a087c25 */ /* 0x000fe2000f8e0006 */
[-C--:B------:R-:W-:Y:S02]  /*5e70*/  ISETP.GE.AND P1, PT, R2, R11.reuse, PT ;  /* 0x0000000b0200720c */ /* 0x080fe40003f26270 */
[----:B------:R-:W-:Y:S01]  /*5e80*/  ISETP.GE.AND P0, PT, R0, R11, PT ;  /* 0x0000000b0000720c */ /* 0x000fe20003f06270 */
[----:B-1----:R-:W-:-:S02]  /*5e90*/  IMAD R0, R14, UR8, RZ ;  /* 0x000000080e007c24 */ /* 0x002fc4000f8e02ff */
[----:B------:R-:W-:Y:S01]  /*5ea0*/  IMAD.IADD R9, R9, 0x1, R3 ;  /* 0x0000000109097824 */ /* 0x000fe200078e0203 */
[----:B------:R-:W-:Y:S01]  /*5eb0*/  SHF.R.S32.HI R3, RZ, 0x1f, R2 ;  /* 0x0000001fff037819 */ /* 0x000fe20000011402 */
[C---:B------:R-:W-:Y:S02]  /*5ec0*/  IMAD R10, R16.reuse, UR8, RZ ;  /* 0x00000008100a7c24 */ /* 0x040fe4000f8e02ff */
[----:B------:R-:W-:-:S04]  /*5ed0*/  IMAD.WIDE.U32 R12, R16, UR44, R4 ;  /* 0x0000002c100c7c25 */ /* 0x000fc8000f8e0004 */
[----:B------:R-:W-:Y:S02]  /*5ee0*/  IMAD R5, R15, UR44, R0 ;  /* 0x0000002c0f057c24 */ /* 0x000fe4000f8e0200 */
[----:B------:R-:W-:-:S04]  /*5ef0*/  IMAD.WIDE.U32 R14, R14, UR44, R8 ;  /* 0x0000002c0e0e7c25 */ /* 0x000fc8000f8e0008 */
[----:B------:R-:W-:Y:S02]  /*5f00*/  IMAD R17, R17, UR44, R10 ;  /* 0x0000002c11117c24 */ /* 0x000fe4000f8e020a */
[----:B------:R-:W-:Y:S02]  /*5f10*/  IMAD.IADD R9, R15, 0x1, R5 ;  /* 0x000000010f097824 */ /* 0x000fe400078e0205 */
[----:B------:R-:W-:-:S04]  /*5f20*/  IMAD.WIDE R10, R19, 0x80, R2 ;  /* 0x00000080130a7825 */ /* 0x000fc800078e0202 */
[----:B------:R-:W-:Y:S02]  /*5f30*/  VIADD R16, R6, 0x20 ;  /* 0x0000002006107836 */ /* 0x000fe40000000000 */
        /* <DEDUP_REMOVED lines=18> */
.L_x_2299:
[----:B------:R-:W-:Y:S05]  /*6060*/  BSYNC B0 ;  /* 0x0000000000007941 */ /* 0x000fea0003800000 */
.L_x_2298:
        /* <DEDUP_REMOVED lines=21> */
.L_x_2301:
[----:B------:R-:W-:Y:S05]  /*61c0*/  BSYNC B0 ;  /* 0x0000000000007941 */ /* 0x000fea0003800000 */
.L_x_2300:
        /* <DEDUP_REMOVED lines=18> */
.L_x_2303:
[----:B------:R-:W-:Y:S05]  /*62f0*/  BSYNC B0 ;  /* 0x0000000000007941 */ /* 0x000fea0003800000 */
.L_x_2302:
        /* <DEDUP_REMOVED lines=22> */
.L_x_2305:
[----:B------:R-:W-:Y:S05]  /*6460*/  BSYNC B0 ;  /* 0x0000000000007941 */ /* 0x000fea0003800000 */
.L_x_2304:
[----:B------:R-:W-:Y:S05]  /*6470*/  EXIT ;  /* 0x000000000000794d */ /* 0x000fea0003800000 */
.L_x_2267:
        /* <DEDUP_REMOVED lines=30> */
.L_x_2309:
[----:B------:R-:W-:Y:S01]  /*6660*/  ULDC UR9, c[0x0][0xb44] ;  /* 0x0002d10000097ab9 */ /* 0x000fe20000000800 */
[----:B------:R-:W-:Y:S01]  /*6670*/  UMOV UR7, UR8 ;  /* 0x0000000800077c82 */ /* 0x000fe20008000000 */
[----:B------:R-:W-:-:S11]  /*6680*/  UISETP.NE.AND UP0, UPT, UR9, 0x1, UPT ;  /* 0x000000010900788c */ /* 0x000fd6000bf05270 */
[----:B------:R-:W-:Y:S02]  /*6690*/  @UP0 ULDC.64 UR10, c[0x0][0xb48] ;  /* 0x0002d200000a0ab9 */ /* 0x000fe40000000a00 */
[----:B------:R-:W-:-:S04]  /*66a0*/  UIMAD.WIDE.U32 UR4, UR8, UR10, URZ ;  /* 0x0000000a080472a5 */ /* 0x000fc8000f8e003f */
[----:B------:R-:W-:-:S04]  /*66b0*/  @UP0 USHF.R.U32.HI UR7, URZ, UR11, UR5 ;  /* 0x0000000b3f070299 */ /* 0x000fc80008011605 */
[----:B------:R-:W-:-:S12]  /*66c0*/  UIMAD UR4, UR7, UR9, URZ ;  /* 0x00000009070472a4 */ /* 0x000fd8000f8e023f */
.L_x_2310:
[----:B------:R-:W-:Y:S01]  /*66d0*/  ULDC UR17, c[0x0][0xb38] ;  /* 0x0002ce0000117ab9 */ /* 0x000fe20000000800 */
[----:B------:R-:W-:Y:S02]  /*66e0*/  UIADD3 UR4, UR8, -UR4, URZ ;  /* 0x8000000408047290 */ /* 0x000fe4000fffe03f */
[----:B------:R-:W-:Y:S01]  /*66f0*/  UISETP.NE.AND UP0, UPT, UR17, 0x1, UPT ;  /* 0x000000011100788c */ /* 0x000fe2000bf05270 */
[----:B------:R-:W-:Y:S01]  /*6700*/  ULDC UR5, c[0x0][0xb44] ;  /* 0x0002d10000057ab9 */ /* 0x000fe20000000800 */
[----:B------:R-:W-:Y:S02]  /*6710*/  ULOP3.LUT UR7, URZ, UR7, URZ, 0x33, !UPT ;  /* 0x000000073f077292 */ /* 0x000fe4000f8e333f */
[----:B------:R-:W-:Y:S01]  /*6720*/  UIMAD UR6, UR6, UR5, UR4 ;  /* 0x00000005060672a4 */ /* 0x000fe2000f8e0204 */
[----:B------:R-:W-:Y:S02]  /*6730*/  ULDC UR18, c[0x0][0xb2c] ;  /* 0x0002cb0000127ab9 */ /* 0x000fe40000000800 */
[----:B------:R-:W-:-:S04]  /*6740*/  UIADD3 UR18, UR7, UR18, URZ ;  /* 0x0000001207127290 */ /* 0x000fc8000fffe03f */
        /* <DEDUP_REMOVED lines=14> */
[----:B------:R-:W-:-:S04]  /*6830*/  UIADD3 UR4, -UR5, UR4, -UR16 ;  /* 0x0000000405047290 */ /* 0x000fc8000fffe910 */
        /* <DEDUP_REMOVED lines=8> */
[----:B------:R-:W-:-:S06]  /*68c0*/  UISETP.GT.AND UP0, UPT, UR5, UR8, UPT ;  /* 0x000000080500728c */ /* 0x000fcc000bf04270 */
[----:B------:R-:W-:-:S13]  /*68d0*/  PLOP3.LUT P0, PT, PT, PT, UP0, 0x80, 0x0 ;  /* 0x000000000000781c */ /* 0x000fda0003f0f008 */
[----:B------:R-:W-:Y:S05]  /*68e0*/  @!P0 BRA `(.L_x_2308) ;  /* 0x0000003c00008947 */ /* 0x000fea0003800000 */
[----:B------:R-:W-:Y:S01]  /*68f0*/  USHF.R.S32.HI UR19, URZ, 0x1f, UR17 ;  /* 0x0000001f3f137899 */ /* 0x000fe20008011411 */
[----:B------:R-:W1:Y:S01]  /*6900*/  S2R R0, SR_TID.X ;  /* 0x0000000000007919 */ /* 0x000e620000002100 */
[----:B------:R-:W-:Y:S01]  /*6910*/  ULDC.64 UR12, c[0x0][0x2d8] ;  /* 0x0000b600000c7ab9 */ /* 0x000fe20000000a00 */
[----:B------:R-:W-:Y:S01]  /*6920*/  USHF.R.S32.HI UR9, URZ, 0x1f, UR10 ;  /* 0x0000001f3f097899 */ /* 0x000fe2000801140a */
[----:B------:R-:W-:Y:S01]  /*6930*/  LOP3.LUT R8, RZ, UR18, RZ, 0x33, !PT ;  /* 0x00000012ff087c12 */ /* 0x000fe2000f8e33ff */
[----:B------:R-:W-:Y:S02]  /*6940*/  UIMAD UR4, UR19, UR12, URZ ;  /* 0x0000000c130472a4 */ /* 0x000fe4000f8e023f */
[----:B------:R-:W-:Y:S02]  /*6950*/  UIMAD.WIDE.U32 UR6, UR17, UR12, URZ ;  /* 0x0000000c110672a5 */ /* 0x000fe4000f8e003f */
[----:B------:R-:W-:Y:S02]  /*6960*/  UIMAD UR4, UR17, UR13, UR4 ;  /* 0x0000000d110472a4 */ /* 0x000fe4000f8e0204 */
[----:B------:R-:W-:-:S02]  /*6970*/  UIADD3 UR11, UR5, -UR8, URZ ;  /* 0x80000008050b7290 */ /* 0x000fc4000fffe03f */
[----:B------:R-:W-:Y:S01]  /*6980*/  UIADD3 UR7, UR7, UR4, URZ ;  /* 0x0000000407077290 */ /* 0x000fe2000fffe03f */
[----:B------:R-:W-:Y:S01]  /*6990*/  ULDC.64 UR12, c[0x0][0x2e0] ;  /* 0x0000b800000c7ab9 */ /* 0x000fe20000000a00 */
[----:B------:R-:W-:Y:S02]  /*69a0*/  UIADD3 UR4, UR16, 0x7f, URZ ;  /* 0x0000007f10047890 */ /* 0x000fe4000fffe03f */
[----:B------:R-:W-:Y:S02]  /*69b0*/  UIMAD UR9, UR9, UR12, URZ ;  /* 0x0000000c090972a4 */ /* 0x000fe4000f8e023f */
[----:B------:R-:W-:Y:S02]  /*69c0*/  UIMAD.WIDE.U32 UR6, UR10, UR12, UR6 ;  /* 0x0000000c0a0672a5 */ /* 0x000fe4000f8e0006 */
[----:B------:R-:W-:Y:S02]  /*69d0*/  UIADD3 UR12, UR16, 0xbf, -UR14 ;  /* 0x000000bf100c7890 */ /* 0x000fe4000fffe80e */
[----:B------:R-:W-:Y:S01]  /*69e0*/  ULOP3.LUT UR14, UR11, 0x1, URZ, 0xc0, !UPT ;  /* 0x000000010b0e7892 */ /* 0x000fe2000f8ec03f */
[----:B------:R-:W-:Y:S01]  /*69f0*/  ULDC UR15, c[0x0][0x288] ;  /* 0x0000a200000f7ab9 */ /* 0x000fe20000000800 */
[----:B------:R-:W-:-:S02]  /*6a00*/  UIMAD UR9, UR10, UR13, UR9 ;  /* 0x0000000d0a0972a4 */ /* 0x000fc4000f8e0209 */
[----:B------:R-:W-:Y:S02]  /*6a10*/  UISETP.NE.U32.AND UP0, UPT, UR14, 0x1, UPT ;  /* 0x000000010e00788c */ /* 0x000fe4000bf05070 */
[----:B------:R-:W-:Y:S02]  /*6a20*/  UIMAD UR10, UR10, UR15, URZ ;  /* 0x0000000f0a0a72a4 */ /* 0x000fe4000f8e023f */
[----:B------:R-:W-:Y:S01]  /*6a30*/  USHF.R.S32.HI UR11, URZ, 0x1f, UR4 ;  /* 0x0000001f3f0b7899 */ /* 0x000fe20008011404 */
[----:B-1----:R-:W-:Y:S01]  /*6a40*/  LOP3.LUT R0, R0, 0x1f, RZ, 0xc0, !PT ;  /* 0x0000001f00007812 */ /* 0x002fe200078ec0ff */
[----:B------:R-:W-:Y:S01]  /*6a50*/  UIADD3 UR13, UP1, UR17, UR10, URZ ;  /* 0x0000000a110d7290 */ /* 0x000fe2000ff3e03f */
[----:B------:R-:W-:Y:S01]  /*6a60*/  PLOP3.LUT P1, PT, PT, PT, UP0, 0x80, 0x0 ;  /* 0x000000000000781c */ /* 0x000fe20003f2f008 */
[----:B------:R-:W-:Y:S01]  /*6a70*/  ULEA.HI UR11, UR11, UR4, URZ, 0x7 ;  /* 0x000000040b0b7291 */ /* 0x000fe2000f8f383f */
[----:B------:R-:W-:Y:S01]  /*6a80*/  ULDC UR16, c[0x0][0x760] ;  /* 0x0001d80000107ab9 */ /* 0x000fe20000000800 */
[----:B------:R-:W-:Y:S01]  /*6a90*/  ELECT P0, URZ, PT ;  /* 0x00000000003f782f */ /* 0x000fe20003800000 */
[----:B------:R-:W-:-:S02]  /*6aa0*/  UIMAD UR14, UR15, UR16, URZ ;  /* 0x000000100f0e72a4 */ /* 0x000fc4000f8e023f */
[----:B------:R-:W-:Y:S02]  /*6ab0*/  ULEA.HI.X.SX32 UR15, UR10, UR19, 0x1, UP1 ;  /* 0x000000130a0f7291 */ /* 0x000fe400088f0e3f */
[----:B------:R-:W-:Y:S02]  /*6ac0*/  USHF.R.S32.HI UR16, URZ, 0x7, UR11 ;  /* 0x000000073f107899 */ /* 0x000fe4000801140b */
[----:B------:R-:W-:-:S03]  /*6ad0*/  UIADD3 UR25, UR7, UR9, URZ ;  /* 0x0000000907197290 */ /* 0x000fc6000fffe03f */
[----:B------:R-:W-:Y:S09]  /*6ae0*/  @P1 BRA `(.L_x_2311) ;  /* 0x0000000400881947 */ /* 0x000ff20003800000 */
        /* <DEDUP_REMOVED lines=11> */
[----:B------:R-:W-:-:S04]  /*6ba0*/  ULEA UR4, UR8, UR12, 0x6 ;  /* 0x0000000c08047291 */ /* 0x000fc8000f8e303f */
[----:B------:R-:W-:-:S04]  /*6bb0*/  USHF.R.S32.HI UR10, URZ, 0x1f, UR4 ;  /* 0x0000001f3f0a7899 */ /* 0x000fc80008011404 */
[----:B------:R-:W-:-:S04]  /*6bc0*/  ULEA.HI UR10, UR10, UR4, URZ, 0x7 ;  /* 0x000000040a0a7291 */ /* 0x000fc8000f8f383f */
[----:B------:R-:W-:-:S04]  /*6bd0*/  USHF.R.S32.HI UR10, URZ, 0x7, UR10 ;  /* 0x000000073f0a7899 */ /* 0x000fc8000801140a */
[----:B------:R-:W-:-:S04]  /*6be0*/  UISETP.LT.AND UP0, UPT, UR16, UR10, UPT ;  /* 0x0000000a1000728c */ /* 0x000fc8000bf01270 */
[----:B------:R-:W-:-:S06]  /*6bf0*/  USEL UR10, UR16, UR10, UP0 ;  /* 0x0000000a100a7287 */ /* 0x000fcc0008000000 */
[----:B------:R-:W-:-:S07]  /*6c00*/  VIADD R5, R8, UR10 ;  /* 0x0000000a08057c36 */ /* 0x000fce0008000000 */
.L_x_2314:
[----:B------:R-:W2:Y:S04]  /*6c10*/  LDG.E.STRONG.GPU R4, desc[UR46][R2.64] ;  /* 0x0000002e02047981 */ /* 0x000ea8000c1ef900 */
[----:B--2---:R-:W-:Y:S01]  /*6c20*/  CCTL.IVALL ;  /* 0x00000000ff00798f */ /* 0x004fe20002000000 */
[----:B------:R-:W-:Y:S05]  /*6c30*/  YIELD ;  /* 0x0000000000007946 */ /* 0x000fea0003800000 */
[----:B------:R-:W-:-:S13]  /*6c40*/  ISETP.NE.AND P1, PT, R4, R5, PT ;  /* 0x000000050400720c */ /* 0x000fda0003f25270 */
[----:B------:R-:W-:Y:S05]  /*6c50*/  @P1 BRA `(.L_x_2314) ;  /* 0xfffffffc00ec1947 */ /* 0x000fea000383ffff */
.L_x_2313:
[----:B------:R-:W-:Y:S05]  /*6c60*/  BSYNC B1 ;  /* 0x0000000000017941 */ /* 0x000fea0003800000 */
.L_x_2312:
[----:B------:R-:W-:-:S03]  /*6c70*/  UMOV UR4, 0xffffffff ;  /* 0xffffffff00047882 */ /* 0x000fc60000000000 */
[----:B------:R-:W-:Y:S05]  /*6c80*/  BRA.DIV UR4, `(.L_x_2315) ;  /* 0x0000003a04847947 */ /* 0x000fea000b800000 */
[----:B------:R-:W-:Y:S01]  /*6c90*/  NOP ;  /* 0x0000000000007918 */ /* 0x000fe20000000000 */
.L_x_2384:
[----:B------:R-:W-:Y:S01]  /*6ca0*/  IMAD.U32 R9, RZ, RZ, UR8 ;  /* 0x00000008ff097e24 */ /* 0x000fe2000f8e00ff */
[----:B------:R-:W-:Y:S05]  /*6cb0*/  WARPSYNC.ALL ;  /* 0x0000000000007948 */ /* 0x000fea0003800000 */
[----:B------:R-:W-:Y:S01]  /*6cc0*/  BAR.SYNC.DEFER_BLOCKING 0xd, 0xa0 ;  /* 0x0342800000007b1d */ /* 0x000fe20000010000 */
[----:B------:R-:W-:-:S05]  /*6cd0*/  IMAD R9, R9, 0x1800, RZ ;  /* 0x0000180009097824 */ /* 0x000fca00078e02ff */
[----:B------:R-:W-:Y:S04]  /*6ce0*/  BSSY B1, `(.L_x_2316) ;  /* 0x0000012000017945 */ /* 0x000fe80003800000 */
[----:B------:R-:W-:Y:S05]  /*6cf0*/  @!P0 BRA `(.L_x_2317) ;  /* 0x0000000000408947 */ /* 0x000fea0003800000 */
[----:B------:R-:W1:Y:S01]  /*6d00*/  LDC.64 R6, c[0x0][0x2c0] ;  /* 0x0000b000ff067b82 */ /* 0x000e620000000a00 */
[----:B------:R-:W-:Y:S01]  /*6d10*/  IADD3 R5, P1, R9, UR6, RZ ;  /* 0x0000000609057c10 */ /* 0x000fe2000ff3e0ff */
[----:B------:R-:W-:Y:S01]  /*6d20*/  UMOV UR4, 0x400 ;  /* 0x0000040000047882 */ /* 0x000fe20000000000 */
[----:B------:R-:W-:Y:S01]  /*6d30*/  UMOV UR20, 0x0 ;  /* 0x0000000000147882 */ /* 0x000fe20000000000 */
[----:B------:R-:W-:-:S04]  /*6d40*/  UMOV UR21, 0x14f00000 ;  /* 0x14f0000000157882 */ /* 0x000fc80000000000 */
[----:B------:R-:W2:Y:S01]  /*6d50*/  S2UR UR10, SR_CgaCtaId ;  /* 0x00000000000a79c3 */ /* 0x000ea20000008800 */
[----:B-1----:R-:W-:Y:S02]  /*6d60*/  LEA R4, P3, R5, R6, 0x2 ;  /* 0x0000000605047211 */ /* 0x002fe400078610ff */
[----:B------:R-:W-:Y:S02]  /*6d70*/  LEA.HI.X.SX32 R6, R9, UR25, 0x1, P1 ;  /* 0x0000001909067c11 */ /* 0x000fe400088f0eff */
[----:B------:R-:W-:Y:S02]  /*6d80*/  R2UR UR18, R4 ;  /* 0x00000000041272ca */ /* 0x000fe400000e0000 */
[----:B------:R-:W-:Y:S01]  /*6d90*/  LEA.HI.X R5, R5, R7, R6, 0x2, P3 ;  /* 0x0000000705057211 */ /* 0x000fe200018f1406 */
[----:B--2---:R-:W-:-:S03]  /*6da0*/  ULEA UR4, UR10, UR4, 0x18 ;  /* 0x000000040a047291 */ /* 0x004fc6000f8ec03f */
[----:B------:R-:W-:Y:S01]  /*6db0*/  R2UR UR19, R5 ;  /* 0x00000000051372ca */ /* 0x000fe200000e0000 */
[----:B------:R-:W-:Y:S01]  /*6dc0*/  UMOV UR10, 0x300 ;  /* 0x00000300000a7882 */ /* 0x000fe20000000000 */
[----:B------:R-:W-:-:S11]  /*6dd0*/  UIADD3 UR4, UR4, 0xc000, URZ ;  /* 0x0000c00004047890 */ /* 0x000fd6000fffe03f */
[----:B------:R1:W-:Y:S02]  /*6de0*/  UBLKRED.G.S.ADD.F32.RN [UR18], [UR4], UR10, desc[UR20] ;  /* 0x00001412040073bb */ /* 0x0003e400080a140a */
[----:B-1----:R0:W-:Y:S02]  /*6df0*/  UTMACMDFLUSH ;  /* 0x00000000000079b7 */ /* 0x0021e40000000000 */
.L_x_2317:
[----:B------:R-:W-:Y:S05]  /*6e00*/  BSYNC B1 ;  /* 0x0000000000017941 */ /* 0x000fea0003800000 */
.L_x_2316:
        /* <DEDUP_REMOVED lines=20> */
.L_x_2319:
[----:B------:R-:W-:Y:S05]  /*6f50*/  BSYNC B1 ;  /* 0x0000000000017941 */ /* 0x000fea0003800000 */
.L_x_2318:
[----:B------:R-:W-:Y:S06]  /*6f60*/  BAR.ARV 0xa, 0xa0 ;  /* 0x0282800000007b1d */ /* 0x000fec0000002000 */
[----:B------:R-:W-:Y:S04]  /*6f70*/  BSSY B1, `(.L_x_2320) ;  /* 0x0000003000017945 */ /* 0x000fe80003800000 */
[----:B------:R-:W-:Y:S05]  /*6f80*/  @!P0 BRA `(.L_x_2321) ;  /* 0x0000000000048947 */ /* 0x000fea0003800000 */
[----:B------:R-:W-:-:S04]  /*6f90*/  DEPBAR.LE SB0, 0x0 ;  /* 0x000080000000791a */ /* 0x000fc80000000000 */
.L_x_2321:
[----:B------:R-:W-:Y:S05]  /*6fa0*/  BSYNC B1 ;  /* 0x0000000000017941 */ /* 0x000fea0003800000 */
.L_x_2320:
        /* <DEDUP_REMOVED lines=19> */
.L_x_2323:
[----:B------:R-:W-:Y:S05]  /*70e0*/  BSYNC B1 ;  /* 0x0000000000017941 */ /* 0x000fea0003800000 */
.L_x_2322:
[----:B------:R-:W-:Y:S01]  /*70f0*/  UIADD3 UR17, UR8, 0x1, URZ ;  /* 0x0000000108117890 */ /* 0x000fe2000fffe03f */
[----:B------:R-:W-:Y:S11]  /*7100*/  BRA `(.L_x_2324) ;  /* 0x0000000000047947 */ /* 0x000ff60003800000 */
.L_x_2311:
[----:B------:R-:W-:-:S05]  /*7110*/  UMOV UR17, UR8 ;  /* 0x0000000800117c82 */ /* 0x000fca0008000000 */
.L_x_2324:
[----:B------:R-:W-:-:S04]  /*7120*/  UIADD3 UR4, UR8, 0x1, URZ ;  /* 0x0000000108047890 */ /* 0x000fc8000fffe03f */
[----:B------:R-:W-:-:S06]  /*7130*/  UISETP.NE.AND UP0, UPT, UR5, UR4, UPT ;  /* 0x000000040500728c */ /* 0x000fcc000bf05270 */
[----:B------:R-:W-:-:S13]  /*7140*/  PLOP3.LUT P1, PT, PT, PT, UP0, 0x80, 0x0 ;  /* 0x000000000000781c */ /* 0x000fda0003f2f008 */
[----:B------:R-:W-:Y:S05]  /*7150*/  @!P1 BRA `(.L_x_2308) ;  /* 0x0000003000e49947 */ /* 0x000fea0003800000 */
[----:B------:R-:W-:Y:S01]  /*7160*/  ULDC.64 UR10, c[0x0][0x2c0] ;  /* 0x0000b000000a7ab9 */ /* 0x000fe20000000a00 */
[----:B------:R-:W-:Y:S02]  /*7170*/  UIADD3 UR21, UR9, UR7, URZ ;  /* 0x0000000709157290 */ /* 0x000fe4000fffe03f */
[----:B------:R-:W-:Y:S01]  /*7180*/  ULEA UR20, UP0, UR6, UR10, 0x2 ;  /* 0x0000000a06147291 */ /* 0x000fe2000f80103f */
[----:B------:R-:W-:Y:S01]  /*7190*/  UMOV UR22, UR17 ;  /* 0x0000001100167c82 */ /* 0x000fe20008000000 */
[----:B------:R-:W-:Y:S02]  /*71a0*/  UMOV UR4, URZ ;  /* 0x0000003f00047c82 */ /* 0x000fe40008000000 */
[----:B------:R-:W-:Y:S02]  /*71b0*/  ULEA.HI.X UR21, UR6, UR11, UR21, 0x2, UP0 ;  /* 0x0000000b06157291 */ /* 0x000fe400080f1415 */
[----:B------:R-:W-:-:S04]  /*71c0*/  UIADD3 UR20, UP0, UR20, 0x3000, URZ ;  /* 0x0000300014147890 */ /* 0x000fc8000ff1e03f */
[----:B------:R-:W-:-:S12]  /*71d0*/  UIADD3.X UR21, URZ, UR21, URZ, UP0, !UPT ;  /* 0x000000153f157290 */ /* 0x000fd800087fe43f */
.L_x_2349:
[----:B------:R-:W-:Y:S01]  /*71e0*/  UIMAD UR23, UR14, UR17, URZ ;  /* 0x000000110e1772a4 */ /* 0x000fe2000f8e023f */
[----:B------:R-:W-:Y:S01]  /*71f0*/  ISETP.NE.AND P2, PT, R0, RZ, PT ;  /* 0x000000ff0000720c */ /* 0x000fe20003f45270 */
[----:B------:R-:W-:Y:S01]  /*7200*/  ULDC.64 UR10, c[0x0][0x768] ;  /* 0x0001da00000a7ab9 */ /* 0x000fe20000000a00 */
[----:B------:R-:W-:Y:S01]  /*7210*/  ULEA UR28, UR17, UR12, 0x6 ;  /* 0x0000000c111c7291 */ /* 0x000fe2000f8e303f */
        /* <DEDUP_REMOVED lines=8> */
[----:B------:R-:W-:-:S04]  /*72a0*/  USHF.R.S32.HI UR18, URZ, 0x1f, UR28 ;  /* 0x0000001f3f127899 */ /* 0x000fc8000801141c */
[----:B------:R-:W-:-:S04]  /*72b0*/  ULEA.HI UR18, UR18, UR28, URZ, 0x7 ;  /* 0x0000001c12127291 */ /* 0x000fc8000f8f383f */
[----:B------:R-:W-:-:S04]  /*72c0*/  USHF.R.S32.HI UR18, URZ, 0x7, UR18 ;  /* 0x000000073f127899 */ /* 0x000fc80008011412 */
[----:B------:R-:W-:-:S04]  /*72d0*/  UISETP.LT.AND UP0, UPT, UR16, UR18, UPT ;  /* 0x000000121000728c */ /* 0x000fc8000bf01270 */
[----:B------:R-:W-:-:S06]  /*72e0*/  USEL UR18, UR16, UR18, UP0 ;  /* 0x0000001210127287 */ /* 0x000fcc0008000000 */
[----:B------:R-:W-:-:S07]  /*72f0*/  VIADD R5, R8, UR18 ;  /* 0x0000001208057c36 */ /* 0x000fce0008000000 */
.L_x_2327:
[----:B------:R-:W2:Y:S04]  /*7300*/  LDG.E.STRONG.GPU R4, desc[UR46][R2.64] ;  /* 0x0000002e02047981 */ /* 0x000ea8000c1ef900 */
[----:B--2---:R-:W-:Y:S01]  /*7310*/  CCTL.IVALL ;  /* 0x00000000ff00798f */ /* 0x004fe20002000000 */
[----:B------:R-:W-:Y:S05]  /*7320*/  YIELD ;  /* 0x0000000000007946 */ /* 0x000fea0003800000 */
[----:B------:R-:W-:-:S13]  /*7330*/  ISETP.NE.AND P1, PT, R4, R5, PT ;  /* 0x000000050400720c */ /* 0x000fda0003f25270 */
[----:B------:R-:W-:Y:S05]  /*7340*/  @P1 BRA `(.L_x_2327) ;  /* 0xfffffffc00ec1947 */ /* 0x000fea000383ffff */
.L_x_2326:
[----:B------:R-:W-:Y:S05]  /*7350*/  BSYNC B1 ;  /* 0x0000000000017941 */ /* 0x000fea0003800000 */
.L_x_2325:
[----:B------:R-:W-:-:S03]  /*7360*/  UMOV UR18, 0xffffffff ;  /* 0xffffffff00127882 */ /* 0x000fc60000000000 */
[----:B------:R-:W-:Y:S05]  /*7370*/  BRA.DIV UR18, `(.L_x_2328) ;  /* 0x0000003212e47947 */ /* 0x000fea000b800000 */
[----:B------:R-:W-:Y:S01]  /*7380*/  NOP ;  /* 0x0000000000007918 */ /* 0x000fe20000000000 */
.L_x_2387:
        /* <DEDUP_REMOVED lines=10> */
[----:B------:R-:W-:Y:S01]  /*7430*/  UMOV UR31, 0x14f00000 ;  /* 0x14f00000001f7882 */ /* 0x000fe20000000000 */
[----:B-1----:R-:W-:Y:S02]  /*7440*/  ULEA UR24, UR24, UR19, 0x18 ;  /* 0x0000001318187291 */ /* 0x002fe4000f8ec03f */
[----:B------:R-:W-:-:S02]  /*7450*/  ULEA.HI.X.SX32 UR19, UR18, UR25, 0x1, UP0 ;  /* 0x0000001912137291 */ /* 0x000fc400080f0e3f */
[----:B------:R-:W-:Y:S02]  /*7460*/  ULEA UR18, UP0, UR29, UR26, 0x2 ;  /* 0x0000001a1d127291 */ /* 0x000fe4000f80103f */
[----:B------:R-:W-:Y:S02]  /*7470*/  UIADD3 UR24, UR24, 0xc000, URZ ;  /* 0x0000c00018187890 */ /* 0x000fe4000fffe03f */
[----:B------:R-:W-:Y:S01]  /*7480*/  ULEA.HI.X UR19, UR29, UR27, UR19, 0x2, UP0 ;  /* 0x0000001b1d137291 */ /* 0x000fe200080f1413 */
[----:B------:R-:W-:-:S08]  /*7490*/  UMOV UR26, 0x300 ;  /* 0x00000300001a7882 */ /* 0x000fd00000000000 */
[----:B------:R1:W-:Y:S02]  /*74a0*/  UBLKRED.G.S.ADD.F32.RN [UR18], [UR24], UR26, desc[UR30] ;  /* 0x00001e12180073bb */ /* 0x0003e400080a141a */
[----:B-1----:R0:W-:Y:S02]  /*74b0*/  UTMACMDFLUSH ;  /* 0x00000000000079b7 */ /* 0x0021e40000000000 */
.L_x_2330:
[----:B------:R-:W-:Y:S05]  /*74c0*/  BSYNC B1 ;  /* 0x0000000000017941 */ /* 0x000fea0003800000 */
.L_x_2329:
        /* <DEDUP_REMOVED lines=15> */
.L_x_2332:
[----:B------:R-:W-:Y:S05]  /*75c0*/  BSYNC B1 ;  /* 0x0000000000017941 */ /* 0x000fea0003800000 */
.L_x_2331:
[----:B------:R-:W-:Y:S06]  /*75d0*/  BAR.ARV 0xa, 0xa0 ;  /* 0x0282800000007b1d */ /* 0x000fec0000002000 */
[----:B------:R-:W-:Y:S04]  /*75e0*/  BSSY B1, `(.L_x_2333) ;  /* 0x0000003000017945 */ /* 0x000fe80003800000 */
[----:B------:R-:W-:Y:S05]  /*75f0*/  @!P0 BRA `(.L_x_2334) ;  /* 0x0000000000048947 */ /* 0x000fea0003800000 */
[----:B------:R-:W-:-:S04]  /*7600*/  DEPBAR.LE SB0, 0x0 ;  /* 0x000080000000791a */ /* 0x000fc80000000000 */
.L_x_2334:
[----:B------:R-:W-:Y:S05]  /*7610*/  BSYNC B1 ;  /* 0x0000000000017941 */ /* 0x000fea0003800000 */
.L_x_2333:
        /* <DEDUP_REMOVED lines=19> */
.L_x_2336:
[----:B------:R-:W-:Y:S05]  /*7750*/  BSYNC B1 ;  /* 0x0000000000017941 */ /* 0x000fea0003800000 */
.L_x_2335:
        /* <DEDUP_REMOVED lines=9> */
[----:B------:R-:W-:-:S04]  /*77f0*/  UIADD3 UR10, UR28, 0x40, URZ ;  /* 0x000000401c0a7890 */ /* 0x000fc8000fffe03f */
[----:B------:R-:W-:-:S04]  /*7800*/  USHF.R.S32.HI UR11, URZ, 0x1f, UR10 ;  /* 0x0000001f3f0b7899 */ /* 0x000fc8000801140a */
[----:B------:R-:W-:-:S04]  /*7810*/  ULEA.HI UR11, UR11, UR10, URZ, 0x7 ;  /* 0x0000000a0b0b7291 */ /* 0x000fc8000f8f383f */
[----:B------:R-:W-:-:S04]  /*7820*/  USHF.R.S32.HI UR11, URZ, 0x7, UR11 ;  /* 0x000000073f0b7899 */ /* 0x000fc8000801140b */
[----:B------:R-:W-:-:S04]  /*7830*/  UISETP.LT.AND UP0, UPT, UR16, UR11, UPT ;  /* 0x0000000b1000728c */ /* 0x000fc8000bf01270 */
[----:B------:R-:W-:-:S06]  /*7840*/  USEL UR11, UR16, UR11, UP0 ;  /* 0x0000000b100b7287 */ /* 0x000fcc0008000000 */
[----:B------:R-:W-:-:S07]  /*7850*/  VIADD R5, R8, UR11 ;  /* 0x0000000b08057c36 */ /* 0x000fce0008000000 */
.L_x_2339:
[----:B------:R-:W2:Y:S04]  /*7860*/  LDG.E.STRONG.GPU R4, desc[UR46][R2.64] ;  /* 0x0000002e02047981 */ /* 0x000ea8000c1ef900 */
[----:B--2---:R-:W-:Y:S01]  /*7870*/  CCTL.IVALL ;  /* 0x00000000ff00798f */ /* 0x004fe20002000000 */
[----:B------:R-:W-:Y:S05]  /*7880*/  YIELD ;  /* 0x0000000000007946 */ /* 0x000fea0003800000 */
[----:B------:R-:W-:-:S13]  /*7890*/  ISETP.NE.AND P1, PT, R4, R5, PT ;  /* 0x000000050400720c */ /* 0x000fda0003f25270 */
[----:B------:R-:W-:Y:S05]  /*78a0*/  @P1 BRA `(.L_x_2339) ;  /* 0xfffffffc00ec1947 */ /* 0x000fea000383ffff */
.L_x_2338:
[----:B------:R-:W-:Y:S05]  /*78b0*/  BSYNC B1 ;  /* 0x0000000000017941 */ /* 0x000fea0003800000 */
.L_x_2337:
[----:B------:R-:W-:-:S03]  /*78c0*/  UMOV UR10, 0xffffffff ;  /* 0xffffffff000a7882 */ /* 0x000fc60000000000 */
[----:B------:R-:W-:Y:S05]  /*78d0*/  BRA.DIV UR10, `(.L_x_2340) ;  /* 0x0000002e0aa87947 */ /* 0x000fea000b800000 */
[----:B------:R-:W-:Y:S01]  /*78e0*/  NOP ;  /* 0x0000000000007918 */ /* 0x000fe20000000000 */
.L_x_2390:
        /* <DEDUP_REMOVED lines=15> */
.L_x_2342:
[----:B------:R-:W-:Y:S05]  /*79e0*/  BSYNC B1 ;  /* 0x0000000000017941 */ /* 0x000fea0003800000 */
.L_x_2341:
        /* <DEDUP_REMOVED lines=15> */
.L_x_2344:
[----:B------:R-:W-:Y:S05]  /*7ae0*/  BSYNC B1 ;  /* 0x0000000000017941 */ /* 0x000fea0003800000 */
.L_x_2343:
[----:B------:R-:W-:Y:S06]  /*7af0*/  BAR.ARV 0xa, 0xa0 ;  /* 0x0282800000007b1d */ /* 0x000fec0000002000 */
[----:B------:R-:W-:Y:S04]  /*7b00*/  BSSY B1, `(.L_x_2345) ;  /* 0x0000003000017945 */ /* 0x000fe80003800000 */
[----:B------:R-:W-:Y:S05]  /*7b10*/  @!P0 BRA `(.L_x_2346) ;  /* 0x0000000000048947 */ /* 0x000fea0003800000 */
[----:B------:R-:W-:-:S04]  /*7b20*/  DEPBAR.LE SB0, 0x0 ;  /* 0x000080000000791a */ /* 0x000fc80000000000 */
.L_x_2346:
[----:B------:R-:W-:Y:S05]  /*7b30*/  BSYNC B1 ;  /* 0x0000000000017941 */ /* 0x000fea0003800000 */
.L_x_2345:
        /* <DEDUP_REMOVED lines=19> */
.L_x_2348:
[----:B------:R-:W-:Y:S05]  /*7c70*/  BSYNC B1 ;  /* 0x0000000000017941 */ /* 0x000fea0003800000 */
.L_x_2347:
[----:B------:R-:W-:Y:S02]  /*7c80*/  UIADD3 UR17, UR17, 0x2, URZ ;  /* 0x0000000211117890 */ /* 0x000fe4000fffe03f */
[----:B------:R-:W-:Y:S02]  /*7c90*/  UIADD3 UR4, UR4, 0x3000, URZ ;  /* 0x0000300004047890 */ /* 0x000fe4000fffe03f */
[----:B------:R-:W-:-:S06]  /*7ca0*/  UISETP.GE.AND UP0, UPT, UR17, UR5, UPT ;  /* 0x000000051100728c */ /* 0x000fcc000bf06270 */
[----:B------:R-:W-:-:S13]  /*7cb0*/  PLOP3.LUT P1, PT, PT, PT, UP0, 0x80, 0x0 ;  /* 0x000000000000781c */ /* 0x000fda0003f2f008 */
[----:B------:R-:W-:Y:S05]  /*7cc0*/  @!P1 BRA `(.L_x_2349) ;  /* 0xfffffff400449947 */ /* 0x000fea000383ffff */
[----:B------:R-:W-:Y:S05]  /*7cd0*/  BRA `(.L_x_2308) ;  /* 0x0000002800047947 */ /* 0x000fea0003800000 */
.L_x_2307:
        /* <DEDUP_REMOVED lines=21> */
.L_x_2350:
[----:B------:R-:W-:Y:S01]  /*7e30*/  ULDC UR9, c[0x0][0xb44] ;  /* 0x0002d10000097ab9 */ /* 0x000fe20000000800 */
[----:B------:R-:W-:Y:S01]  /*7e40*/  UMOV UR7, UR8 ;  /* 0x0000000800077c82 */ /* 0x000fe20008000000 */
[----:B------:R-:W-:-:S11]  /*7e50*/  UISETP.NE.AND UP0, UPT, UR9, 0x1, UPT ;  /* 0x000000010900788c */ /* 0x000fd6000bf05270 */
[----:B------:R-:W-:Y:S02]  /*7e60*/  @UP0 ULDC.64 UR10, c[0x0][0xb48] ;  /* 0x0002d200000a0ab9 */ /* 0x000fe40000000a00 */
[----:B------:R-:W-:-:S04]  /*7e70*/  UIMAD.WIDE.U32 UR4, UR8, UR10, URZ ;  /* 0x0000000a080472a5 */ /* 0x000fc8000f8e003f */
[----:B------:R-:W-:-:S04]  /*7e80*/  @UP0 USHF.R.U32.HI UR7, URZ, UR11, UR5 ;  /* 0x0000000b3f070299 */ /* 0x000fc80008011605 */
[----:B------:R-:W-:-:S12]  /*7e90*/  UIMAD UR4, UR7, UR9, URZ ;  /* 0x00000009070472a4 */ /* 0x000fd8000f8e023f */
.L_x_2351:
        /* <DEDUP_REMOVED lines=16> */
[----:B------:R-:W-:Y:S01]  /*7fa0*/  ULOP3.LUT UR7, URZ, UR7, URZ, 0x33, !UPT ;  /* 0x000000073f077292 */ /* 0x000fe2000f8e333f */
[----:B------:R-:W-:Y:S01]  /*7fb0*/  ULDC UR4, c[0x0][0xb2c] ;  /* 0x0002cb0000047ab9 */ /* 0x000fe20000000800 */
[----:B------:R-:W-:Y:S02]  /*7fc0*/  ULDC UR5, c[0x0][0x280] ;  /* 0x0000a00000057ab9 */ /* 0x000fe40000000800 */
[----:B------:R-:W-:Y:S01]  /*7fd0*/  UIADD3 UR7, UR7, UR4, URZ ;  /* 0x0000000407077290 */ /* 0x000fe2000fffe03f */
[----:B------:R-:W-:Y:S02]  /*7fe0*/  ULDC UR6, c[0x0][0x74c] ;  /* 0x0001d30000067ab9 */ /* 0x000fe40000000800 */
[----:B------:R-:W-:Y:S01]  /*7ff0*/  ULDC UR4, c[0x0][0x290] ;  /* 0x0000a40000047ab9 */ /* 0x000fe20000000800 */
[----:B------:R-:W-:-:S04]  /*8000*/  USHF.L.U32 UR11, UR7, 0x7, URZ ;  /* 0x00000007070b7899 */ /* 0x000fc8000800063f */
        /* <DEDUP_REMOVED lines=50> */
.L_x_2391:
        /* <DEDUP_REMOVED lines=15> */
.L_x_2355:
        /* <DEDUP_REMOVED lines=67> */
[----:B------:R-:W-:Y:S01]  /*8850*/  ISETP.GE.AND P1, PT, R4, R6, PT ;  /* 0x000000060400720c */ /* 0x000fe20003f26270 */
[----:B------:R1:W-:Y:S01]  /*8860*/  UTMALDG.4D [UR16], [UR48], desc[UR50] ;  /* 0x00003210300075b4 */ /* 0x0003e20008019000 */
[----:B------:R2:W-:Y:S01]  /*8870*/  UTMALDG.4D [UR40], [UR48], desc[UR50] ;  /* 0x00003228300075b4 */ /* 0x0005e20008019000 */
[----:B------:R-:W-:Y:S01]  /*8880*/  UTMALDG.4D [UR24], [UR48], desc[UR50] ;  /* 0x00003218300075b4 */ /* 0x000fe20008019000 */
[----:B------:R3:W-:Y:S01]  /*8890*/  UBLKCP.S.G [UR56], [UR32], UR7 ;  /* 0x00000038200073ba */ /* 0x0007e20008000207 */
[----:B------:R4:W-:Y:S01]  /*88a0*/  SYNCS.ARRIVE.TRANS64 RZ, [R16+URZ+0x26800], R5 ;  /* 0x0268000510ff79a7 */ /* 0x0009e2000800003f */
[----:B-1----:R-:W-:Y:S01]  /*88b0*/  UMOV UR16, 0x0 ;  /* 0x0000000000107882 */ /* 0x002fe20000000000 */
[----:B------:R-:W-:-:S02]  /*88c0*/  UMOV UR17, 0x10000000 ;  /* 0x1000000000117882 */ /* 0x000fc40000000000 */
[----:B------:R1:W-:Y:S01]  /*88d0*/  UTMALDG.4D [UR8], [UR54], desc[UR16] ;  /* 0x00001008360075b4 */ /* 0x0003e20008019000 */
[----:B--2---:R-:W-:Y:S01]  /*88e0*/  UIADD3 UR40, UR8, 0x4000, URZ ;  /* 0x0000400008287890 */ /* 0x004fe2000fffe03f */
[----:B------:R-:W-:Y:S01]  /*88f0*/  UMOV UR42, 0x40 ;  /* 0x00000040002a7882 */ /* 0x000fe20000000000 */
[----:B------:R-:W-:Y:S01]  /*8900*/  UMOV UR43, UR11 ;  /* 0x0000000b002b7c82 */ /* 0x000fe20008000000 */
[----:B------:R-:W-:Y:S01]  /*8910*/  UMOV UR44, UR12 ;  /* 0x0000000c002c7c82 */ /* 0x000fe20008000000 */
[----:B------:R-:W-:Y:S01]  /*8920*/  UMOV UR41, UR9 ;  /* 0x0000000900297c82 */ /* 0x000fe20008000000 */
[----:B---3--:R-:W-:Y:S02]  /*8930*/  UIADD3 UR32, UR8, 0x1000, URZ ;  /* 0x0000100008207890 */ /* 0x008fe4000fffe03f */
        /* <DEDUP_REMOVED lines=13> */
[----:B-1----:R-:W-:Y:S01]  /*8a10*/  UMOV UR10, 0x40 ;  /* 0x00000040000a7882 */ /* 0x002fe20000000000 */
[----:B------:R-:W-:Y:S01]  /*8a20*/  UTMALDG.4D [UR48], [UR54], desc[UR16] ;  /* 0x00001030360075b4 */ /* 0x000fe20008019000 */
[----:B------:R1:W-:Y:S01]  /*8a30*/  UTMALDG.4D [UR24], [UR54], desc[UR16] ;  /* 0x00001018360075b4 */ /* 0x0003e20008019000 */
[----:B------:R4:W-:Y:S01]  /*8a40*/  UTMALDG.4D [UR40], [UR54], desc[UR16] ;  /* 0x00001028360075b4 */ /* 0x0009e20008019000 */
[----:B--2---:R-:W-:Y:S01]  /*8a50*/  UIADD3 UR32, UR8, 0x6000, URZ ;  /* 0x0000600008207890 */ /* 0x004fe2000fffe03f */
[----:B------:R-:W-:-:S02]  /*8a60*/  UMOV UR34, UR18 ;  /* 0x0000001200227c82 */ /* 0x000fc40008000000 */
[----:B------:R4:W-:Y:S06]  /*8a70*/  UTMALDG.4D [UR56], [UR54], desc[UR16] ;  /* 0x00001038360075b4 */ /* 0x0009ec0008019000 */
[----:B------:R4:W-:Y:S01]  /*8a80*/  UTMALDG.4D [UR32], [UR30], desc[UR16] ;  /* 0x000010201e0075b4 */ /* 0x0009e20008019000 */
[----:B-1----:R-:W-:Y:S02]  /*8a90*/  UIADD3 UR24, UR8, 0x8000, URZ ;  /* 0x0000800008187890 */ /* 0x002fe4000fffe03f */
[----:B------:R-:W-:Y:S01]  /*8aa0*/  UIADD3 UR8, UR8, 0xa000, URZ ;  /* 0x0000a00008087890 */ /* 0x000fe2000fffe03f */
[----:B------:R-:W-:-:S06]  /*8ab0*/  UMOV UR26, 0x20 ;  /* 0x00000020001a7882 */ /* 0x000fcc0000000000 */
[----:B------:R4:W-:Y:S02]  /*8ac0*/  UTMALDG.4D [UR24], [UR30], desc[UR16] ;  /* 0x000010181e0075b4 */ /* 0x0009e40008019000 */
[----:B------:R4:W-:Y:S02]  /*8ad0*/  UTMALDG.4D [UR8], [UR30], desc[UR16] ;  /* 0x000010081e0075b4 */ /* 0x0009e40008019000 */
[----:B----4-:R-:W-:Y:S05]  /*8ae0*/  @P1 BRA `(.L_x_2356) ;  /* 0x0000001000f41947 */ /* 0x010fea0003800000 */
        /* <DEDUP_REMOVED lines=18> */
.L_x_2366:
[----:B--234-:R-:W-:-:S04]  /*8c10*/  SHF.L.U32 R21, R11, 0x1f, RZ ;  /* 0x0000001f0b157819 */ /* 0x01cfc800000006ff */
[----:B------:R-:W1:Y:S02]  /*8c20*/  SYNCS.PHASECHK.TRANS64.TRYWAIT P1, [R16+URZ+0x26840], R21 ;  /* 0x02684015100075a7 */ /* 0x000e64000802017f */
[----:B-1----:R-:W-:Y:S05]  /*8c30*/  @!P1 BRA `(.L_x_2358) ;  /* 0x0000001c00009947 */ /* 0x002fea0003800000 */
.L_x_2392:
[----:B------:R-:W-:Y:S05]  /*8c40*/  @P0 BRA `(.L_x_2359) ;  /* 0x0000000000140947 */ /* 0x000fea0003800000 */
[----:B------:R-:W-:Y:S01]  /*8c50*/  ISETP.NE.AND P1, PT, R6, RZ, PT ;  /* 0x000000ff0600720c */ /* 0x000fe20003f25270 */
[----:B------:R-:W-:-:S04]  /*8c60*/  IMAD.MOV.U32 R3, RZ, RZ, 0x3100 ;  /* 0x00003100ff037424 */ /* 0x000fc800078e00ff */
[----:B------:R3:W-:Y:S08]  /*8c70*/  SYNCS.ARRIVE.TRANS64 RZ, [R16+URZ+0x26830], R3 ;  /* 0x0268300310ff79a7 */ /* 0x0007f0000800003f */
[----:B------:R-:W-:Y:S05]  /*8c80*/  @!P1 BRA `(.L_x_2359) ;  /* 0x0000000000049947 */ /* 0x000fea0003800000 */
[----:B------:R-:W-:Y:S01]  /*8c90*/  BPT.TRAP 0x1 ;  /* 0x000000040000795c */ /* 0x000fe20000300000 */
.L_x_2359:
        /* <DEDUP_REMOVED lines=43> */
.L_x_2393:
[----:B------:R-:W-:Y:S05]  /*8f50*/  @P0 BRA `(.L_x_2361) ;  /* 0x0000000000140947 */ /* 0x000fea0003800000 */
[----:B------:R-:W-:Y:S01]  /*8f60*/  ISETP.NE.AND P1, PT, R6, RZ, PT ;  /* 0x000000ff0600720c */ /* 0x000fe20003f25270 */
[----:B------:R-:W-:-:S04]  /*8f70*/  IMAD.MOV.U32 R2, RZ, RZ, 0x3100 ;  /* 0x00003100ff027424 */ /* 0x000fc800078e00ff */
[----:B------:R3:W-:Y:S08]  /*8f80*/  SYNCS.ARRIVE.TRANS64 RZ, [R16+URZ+0x26818], R2 ;  /* 0x0268180210ff79a7 */ /* 0x0007f0000800003f */
[----:B------:R-:W-:Y:S05]  /*8f90*/  @!P1 BRA `(.L_x_2361) ;  /* 0x0000000000049947 */ /* 0x000fea0003800000 */
[----:B------:R-:W-:Y:S01]  /*8fa0*/  BPT.TRAP 0x1 ;  /* 0x000000040000795c */ /* 0x000fe20000300000 */
.L_x_2361:
        /* <DEDUP_REMOVED lines=43> */
.L_x_2394:
[----:B------:R-:W-:Y:S05]  /*9260*/  @P0 BRA `(.L_x_2363) ;  /* 0x0000000000140947 */ /* 0x000fea0003800000 */
[----:B------:R-:W-:Y:S01]  /*9270*/  ISETP.NE.AND P1, PT, R6, RZ, PT ;  /* 0x000000ff0600720c */ /* 0x000fe20003f25270 */
[----:B-123--:R-:W-:-:S04]  /*9280*/  IMAD.MOV.U32 R21, RZ, RZ, 0x3100 ;  /* 0x00003100ff157424 */ /* 0x00efc800078e00ff */
[----:B------:R4:W-:Y:S08]  /*9290*/  SYNCS.ARRIVE.TRANS64 RZ, [R16+URZ+0x26838], R21 ;  /* 0x0268381510ff79a7 */ /* 0x0009f0000800003f */
[----:B------:R-:W-:Y:S05]  /*92a0*/  @!P1 BRA `(.L_x_2363) ;  /* 0x0000000000049947 */ /* 0x000fea0003800000 */
[----:B------:R-:W-:Y:S01]  /*92b0*/  BPT.TRAP 0x1 ;  /* 0x000000040000795c */ /* 0x000fe20000300000 */
.L_x_2363:
        /* <DEDUP_REMOVED lines=38> */
.L_x_2396:
[----:B------:R-:W-:Y:S05]  /*9520*/  @P0 BRA `(.L_x_2365) ;  /* 0x0000000000140947 */ /* 0x000fea0003800000 */
[----:B------:R-:W-:Y:S01]  /*9530*/  ISETP.NE.AND P1, PT, R6, RZ, PT ;  /* 0x000000ff0600720c */ /* 0x000fe20003f25270 */
[----:B------:R-:W-:-:S04]  /*9540*/  IMAD.MOV.U32 R5, RZ, RZ, 0x3100 ;  /* 0x00003100ff057424 */ /* 0x000fc800078e00ff */
[----:B------:R1:W-:Y:S08]  /*9550*/  SYNCS.ARRIVE.TRANS64 RZ, [R16+URZ+0x26810], R5 ;  /* 0x0268100510ff79a7 */ /* 0x0003f0000800003f */
[----:B------:R-:W-:Y:S05]  /*9560*/  @!P1 BRA `(.L_x_2365) ;  /* 0x0000000000049947 */ /* 0x000fea0003800000 */
[----:B------:R-:W-:Y:S01]  /*9570*/  BPT.TRAP 0x1 ;  /* 0x000000040000795c */ /* 0x000fe20000300000 */
.L_x_2365:
        /* <DEDUP_REMOVED lines=44> */
.L_x_2357:
        /* <DEDUP_REMOVED lines=8> */
.L_x_2397:
[----:B------:R-:W-:Y:S05]  /*98c0*/  @P0 BRA `(.L_x_2368) ;  /* 0x0000000000140947 */ /* 0x000fea0003800000 */
[----:B------:R-:W-:Y:S01]  /*98d0*/  ISETP.NE.AND P1, PT, R6, RZ, PT ;  /* 0x000000ff0600720c */ /* 0x000fe20003f25270 */
[----:B------:R-:W-:-:S04]  /*98e0*/  IMAD.MOV.U32 R5, RZ, RZ, 0x3100 ;  /* 0x00003100ff057424 */ /* 0x000fc800078e00ff */
[----:B------:R2:W-:Y:S08]  /*98f0*/  SYNCS.ARRIVE.TRANS64 RZ, [R16+URZ+0x26830], R5 ;  /* 0x0268300510ff79a7 */ /* 0x0005f0000800003f */
[----:B------:R-:W-:Y:S05]  /*9900*/  @!P1 BRA `(.L_x_2368) ;  /* 0x0000000000049947 */ /* 0x000fea0003800000 */
[----:B------:R-:W-:Y:S01]  /*9910*/  BPT.TRAP 0x1 ;  /* 0x000000040000795c */ /* 0x000fe20000300000 */
.L_x_2368:
        /* <DEDUP_REMOVED lines=40> */
.L_x_2398:
[----:B------:R-:W-:Y:S05]  /*9ba0*/  @P0 BRA `(.L_x_2370) ;  /* 0x0000000000140947 */ /* 0x000fea0003800000 */
[----:B------:R-:W-:Y:S01]  /*9bb0*/  ISETP.NE.AND P0, PT, R6, RZ, PT ;  /* 0x000000ff0600720c */ /* 0x000fe20003f05270 */
[----:B------:R-:W-:-:S04]  /*9bc0*/  IMAD.MOV.U32 R5, RZ, RZ, 0x3100 ;  /* 0x00003100ff057424 */ /* 0x000fc800078e00ff */
[----:B------:R1:W-:Y:S08]  /*9bd0*/  SYNCS.ARRIVE.TRANS64 RZ, [R16+URZ+0x26818], R5 ;  /* 0x0268180510ff79a7 */ /* 0x0003f0000800003f */
[----:B------:R-:W-:Y:S05]  /*9be0*/  @!P0 BRA `(.L_x_2370) ;  /* 0x0000000000048947 */ /* 0x000fea0003800000 */
[----:B------:R-:W-:Y:S01]  /*9bf0*/  BPT.TRAP 0x1 ;  /* 0x000000040000795c */ /* 0x000fe20000300000 */
.L_x_2370:
        /* <DEDUP_REMOVED lines=44> */
.L_x_2356:
[----:B------:R-:W1:Y:S01]  /*9ec0*/  S2R R0, SR_TID.X ;  /* 0x0000000000007919 */ /* 0x000e620000002100 */
[----:B------:R-:W-:Y:S01]  /*9ed0*/  IMAD R3, R19, 0x8, R16 ;  /* 0x0000000813037824 */ /* 0x000fe200078e0210 */
[----:B-1----:R-:W-:Y:S02]  /*9ee0*/  LOP3.LUT R2, R0, 0x7f, RZ, 0xc0, !PT ;  /* 0x0000007f00027812 */ /* 0x002fe400078ec0ff */
[----:B------:R-:W-:Y:S02]  /*9ef0*/  SHF.L.U32 R0, R11, 0x1f, RZ ;  /* 0x0000001f0b007819 */ /* 0x000fe400000006ff */
[----:B------:R-:W-:Y:S02]  /*9f00*/  ISETP.NE.AND P1, PT, R2, RZ, PT ;  /* 0x000000ff0200720c */ /* 0x000fe40003f25270 */
[----:B------:R-:W1:Y:S02]  /*9f10*/  SYNCS.PHASECHK.TRANS64.TRYWAIT P0, [R3+URZ+0x26840], R0 ;  /* 0x02684000030075a7 */ /* 0x000e64000800017f */
[----:B-1----:R-:W-:Y:S09]  /*9f20*/  @!P0 BRA `(.L_x_2371) ;  /* 0x0000000800c08947 */ /* 0x002ff20003800000 */
.L_x_2399:
[----:B------:R-:W-:Y:S05]  /*9f30*/  @P1 BRA `(.L_x_2372) ;  /* 0x0000000000181947 */ /* 0x000fea0003800000 */
[----:B------:R-:W1:Y:S01]  /*9f40*/  S2R R2, SR_TID.X ;  /* 0x0000000000027919 */ /* 0x000e620000002100 */
[----:B------:R-:W-:-:S04]  /*9f50*/  IMAD.MOV.U32 R0, RZ, RZ, 0x3100 ;  /* 0x00003100ff007424 */ /* 0x000fc800078e00ff */
[----:B------:R1:W-:Y:S02]  /*9f60*/  SYNCS.ARRIVE.TRANS64 RZ, [R3+URZ+0x26830], R0 ;  /* 0x0268300003ff79a7 */ /* 0x0003e4000800003f */
[----:B-1----:R-:W-:-:S13]  /*9f70*/  LOP3.LUT P0, RZ, R2, 0x1f, RZ, 0xc0, !PT ;  /* 0x0000001f02ff7812 */ /* 0x002fda000780c0ff */
[----:B------:R-:W-:Y:S05]  /*9f80*/  @!P0 BRA `(.L_x_2372) ;  /* 0x0000000000048947 */ /* 0x000fea0003800000 */
[----:B------:R-:W-:Y:S01]  /*9f90*/  BPT.TRAP 0x1 ;  /* 0x000000040000795c */ /* 0x000fe20000300000 */
.L_x_2372:
        /* <DEDUP_REMOVED lines=47> */
.L_x_2353:
[----:B------:R-:W-:Y:S05]  /*a290*/  BSYNC B1 ;  /* 0x0000000000017941 */ /* 0x000fea0003800000 */
.L_x_2352:
[----:B------:R-:W-:-:S03]  /*a2a0*/  UMOV UR7, 0xffffffff ;  /* 0xffffffff00077882 */ /* 0x000fc60000000000 */
[----:B------:R-:W-:Y:S05]  /*a2b0*/  BRA.DIV UR7, `(.L_x_2373) ;  /* 0x0000000607f07947 */ /* 0x000fea000b800000 */
[----:B------:R-:W-:-:S13]  /*a2c0*/  ELECT P6, URZ, PT ;  /* 0x00000000003f782f */ /* 0x000fda00038c0000 */
.L_x_2402:
[----:B------:R-:W-:Y:S05]  /*a2d0*/  @!P6 BRA `(.L_x_2308) ;  /* 0x000000000084e947 */ /* 0x000fea0003800000 */
[----:B------:R-:W-:-:S06]  /*a2e0*/  ULOP3.LUT UR7, UR38, 0x2, URZ, 0xfc, !UPT ;  /* 0x0000000226077892 */ /* 0x000fcc000f8efc3f */
[----:B------:R-:W-:-:S05]  /*a2f0*/  IMAD.U32 R2, RZ, RZ, UR7 ;  /* 0x00000007ff027e24 */ /* 0x000fca000f8e00ff */
[----:B------:R-:W-:-:S13]  /*a300*/  ISETP.NE.AND P2, PT, R2, 0x3, PT ;  /* 0x000000030200780c */ /* 0x000fda0003f45270 */
[----:B------:R-:W-:Y:S05]  /*a310*/  @!P2 BRA `(.L_x_2374) ;  /* 0x000000000004a947 */ /* 0x000fea0003800000 */
[----:B------:R-:W-:Y:S01]  /*a320*/  BPT.TRAP 0x1 ;  /* 0x000000040000795c */ /* 0x000fe20000300000 */
.L_x_2374:
        /* <DEDUP_REMOVED lines=15> */
.L_x_2403:
[----:B------:R-:W2:Y:S02]  /*a420*/  SYNCS.PHASECHK.TRANS64.TRYWAIT P0, [R3+URZ], R2 ;  /* 0x00000002030075a7 */ /* 0x000ea4000800017f */
[----:B--2---:R-:W-:Y:S05]  /*a430*/  @!P0 BRA `(.L_x_2376) ;  /* 0x0000000400c48947 */ /* 0x004fea0003800000 */
.L_x_2404:
[----:B------:R-:W-:Y:S05]  /*a440*/  @!P2 BRA `(.L_x_2377) ;  /* 0x000000000004a947 */ /* 0x000fea0003800000 */
[----:B------:R-:W-:Y:S01]  /*a450*/  BPT.TRAP 0x1 ;  /* 0x000000040000795c */ /* 0x000fe20000300000 */
.L_x_2377:
[----:B--2---:R-:W-:-:S04]  /*a460*/  VIADD R3, R7, 0x26840 ;  /* 0x0002684007037836 */ /* 0x004fc80000000000 */
[----:B------:R-:W-:-:S04]  /*a470*/  IMAD R0, R0, 0x8, R3 ;  /* 0x0000000800007824 */ /* 0x000fc800078e0203 */
[----:B------:R-:W2:Y:S02]  /*a480*/  SYNCS.PHASECHK.TRANS64.TRYWAIT P0, [R0+URZ], R5 ;  /* 0x00000005000075a7 */ /* 0x000ea4000800017f */
[----:B--2---:R-:W-:Y:S05]  /*a490*/  @!P0 BRA `(.L_x_2378) ;  /* 0x0000000400c08947 */ /* 0x004fea0003800000 */
.L_x_2405:
[----:B------:R-:W-:-:S07]  /*a4a0*/  IMAD R3, R4, 0x8, R3 ;  /* 0x0000000804037824 */ /* 0x000fce00078e0203 */
.L_x_2379:
[----:B---3--:R3:W4:Y:S02]  /*a4b0*/  SYNCS.PHASECHK.TRANS64.TRYWAIT P0, [R3+URZ], R2 ;  /* 0x00000002030075a7 */ /* 0x008724000800017f */
[----:B----4-:R-:W-:Y:S05]  /*a4c0*/  @!P0 NANOSLEEP.SYNCS 0x989680 ;  /* 0x009896800000895d */ /* 0x010fea0003900000 */
[----:B------:R-:W4:Y:S02]  /*a4d0*/  @!P0 SYNCS.PHASECHK.TRANS64 P0, [R3+URZ], R2 ;  /* 0x00000002030085a7 */ /* 0x000f24000800007f */
[----:B----4-:R-:W-:Y:S05]  /*a4e0*/  @!P0 BRA `(.L_x_2379) ;  /* 0xfffffffc00f08947 */ /* 0x010fea000383ffff */
.L_x_2308:
[----:B------:R-:W-:Y:S05]  /*a4f0*/  BSYNC B0 ;  /* 0x0000000000007941 */ /* 0x000fea0003800000 */
.L_x_2306:
[----:B------:R-:W-:Y:S05]  /*a500*/  EXIT ;  /* 0x000000000000794d */ /* 0x000fea0003800000 */
.L_x_2276:
[----:B------:R-:W-:Y:S02]  /*a510*/  IMAD.MOV.U32 R13, RZ, RZ, R17 ;  /* 0x000000ffff0d7224 */ /* 0x000fe400078e0011 */
[----:B------:R-:W-:Y:S02]  /*a520*/  IMAD.MOV.U32 R12, RZ, RZ, RZ ;  /* 0x000000ffff0c7224 */ /* 0x000fe400078e00ff */
[----:B------:R-:W-:Y:S02]  /*a530*/  IMAD.MOV.U32 R11, RZ, RZ, 0x1f ;  /* 0x0000001fff0b7424 */ /* 0x000fe400078e00ff */
[----:B------:R-:W-:-:S07]  /*a540*/  IMAD.MOV.U32 R15, RZ, RZ, -0x1 ;  /* 0xffffffffff0f7424 */ /* 0x000fce00078e00ff */
[----:B------:R-:W-:Y:S05]  /*a550*/  WARPSYNC.COLLECTIVE R15, `(.L_x_2380) ;  /* 0x000000000f087348 */ /* 0x000fea0003c00000 */
[----:B------:R1:W2:Y:S02]  /*a560*/  SHFL.IDX P6, R14, R13, R12, R11 ;  /* 0x0000000c0d0e7389 */ /* 0x0002a400000c000b */
[----:B-12---:R-:W-:Y:S01]  /*a570*/  ENDCOLLECTIVE ;  /* 0x000000000000791b */ /* 0x006fe20003800000 */
.L_x_2380:
[----:B------:R-:W-:Y:S05]  /*a580*/  BRA `(.L_x_2381) ;  /* 0xffffff6c003c7947 */ /* 0x000fea000383ffff */
.L_x_2278:
[----:B--2---:R2:W3:Y:S02]  /*a590*/  SYNCS.PHASECHK.TRANS64.TRYWAIT P0, [R235+URZ+0x26800], R4 ;  /* 0x02680004eb0075a7 */ /* 0x0044e4000800017f */
[----:B---3--:R-:W-:Y:S05]  /*a5a0*/  @!P0 NANOSLEEP.SYNCS 0x989680 ;  /* 0x009896800000895d */ /* 0x008fea0003900000 */
[----:B------:R-:W3:Y:S02]  /*a5b0*/  @!P0 SYNCS.PHASECHK.TRANS64 P0, [R235+URZ+0x26800], R4 ;  /* 0x02680004eb0085a7 */ /* 0x000ee4000800007f */
[----:B---3--:R-:W-:Y:S05]  /*a5c0*/  @!P0 BRA `(.L_x_2278) ;  /* 0xfffffffc00f08947 */ /* 0x008fea000383ffff */
[----:B------:R-:W-:Y:S05]  /*a5d0*/  BRA `(.L_x_2277) ;  /* 0xffffff6c00647947 */ /* 0x000fea000383ffff */
.L_x_2283:
[----:B--2---:R-:W-:-:S04]  /*a5e0*/  IMAD.U32 R5, RZ, RZ, UR8 ;  /* 0x00000008ff057e24 */ /* 0x004fc8000f8e00ff */
[----:B------:R2:W3:Y:S03]  /*a5f0*/  SYNCS.PHASECHK.TRANS64.TRYWAIT P1, [R5+URZ+0x26810], R120 ;  /* 0x02681078050075a7 */ /* 0x0004e6000802017f */
[----:B---3--:R-:W-:Y:S05]  /*a600*/  @!P1 NANOSLEEP.SYNCS 0x989680 ;  /* 0x009896800000995d */ /* 0x008fea0003900000 */
[----:B------:R-:W3:Y:S02]  /*a610*/  @!P1 SYNCS.PHASECHK.TRANS64 P1, [R5+URZ+0x26810], R120 ;  /* 0x02681078050095a7 */ /* 0x000ee4000802007f */
[----:B---3--:R-:W-:Y:S05]  /*a620*/  @!P1 BRA `(.L_x_2283) ;  /* 0xfffffffc00ec9947 */ /* 0x008fea000383ffff */
[----:B------:R-:W-:Y:S05]  /*a630*/  BRA `(.L_x_2282) ;  /* 0xffffff7400c07947 */ /* 0x000fea000383ffff */
.L_x_2287:
[----:B------:R-:W-:-:S04]  /*a640*/  IMAD.U32 R121, RZ, RZ, UR8 ;  /* 0x00000008ff797e24 */ /* 0x000fc8000f8e00ff */
[----:B------:R1:W1:Y:S03]  /*a650*/  SYNCS.PHASECHK.TRANS64.TRYWAIT P1, [R121+URZ+0x26830], R120 ;  /* 0x02683078790075a7 */ /* 0x000266000802017f */
[----:B-1----:R-:W-:Y:S05]  /*a660*/  @!P1 NANOSLEEP.SYNCS 0x989680 ;  /* 0x009896800000995d */ /* 0x002fea0003900000 */
[----:B------:R-:W1:Y:S02]  /*a670*/  @!P1 SYNCS.PHASECHK.TRANS64 P1, [R121+URZ+0x26830], R120 ;  /* 0x02683078790095a7 */ /* 0x000e64000802007f */
[----:B-1----:R-:W-:Y:S05]  /*a680*/  @!P1 BRA `(.L_x_2287) ;  /* 0xfffffffc00ec9947 */ /* 0x002fea000383ffff */
[----:B------:R-:W-:Y:S05]  /*a690*/  BRA `(.L_x_2286) ;  /* 0xffffff7c00847947 */ /* 0x000fea000383ffff */
.L_x_2315:
[----:B------:R-:W-:Y:S01]  /*a6a0*/  BSSY B1, `(.L_x_2382) ;  /* 0x0000005000017945 */ /* 0x000fe20003800000 */
[----:B------:R-:W-:-:S07]  /*a6b0*/  IMAD.MOV.U32 R15, RZ, RZ, -0x1 ;  /* 0xffffffffff0f7424 */ /* 0x000fce00078e00ff */
[----:B------:R-:W-:Y:S05]  /*a6c0*/  WARPSYNC.COLLECTIVE R15, `(.L_x_2383) ;  /* 0x000000000f087348 */ /* 0x000fea0003c00000 */
[----:B------:R-:W-:Y:S01]  /*a6d0*/  NOP ;  /* 0x0000000000007918 */ /* 0x000fe20000000000 */
[----:B------:R-:W-:Y:S01]  /*a6e0*/  ENDCOLLECTIVE ;  /* 0x000000000000791b */ /* 0x000fe20003800000 */
.L_x_2383:
[----:B------:R-:W-:Y:S05]  /*a6f0*/  BSYNC B1 ;  /* 0x0000000000017941 */ /* 0x000fea0003800000 */
.L_x_2382:
[----:B------:R-:W-:Y:S05]  /*a700*/  BRA `(.L_x_2384) ;  /* 0xffffffc400647947 */ /* 0x000fea000383ffff */
.L_x_2328:
[----:B------:R-:W-:Y:S01]  /*a710*/  BSSY B1, `(.L_x_2385) ;  /* 0x0000005000017945 */ /* 0x000fe20003800000 */
[----:B------:R-:W-:-:S07]  /*a720*/  IMAD.MOV.U32 R15, RZ, RZ, -0x1 ;  /* 0xffffffffff0f7424 */ /* 0x000fce00078e00ff */
[----:B------:R-:W-:Y:S05]  /*a730*/  WARPSYNC.COLLECTIVE R15, `(.L_x_2386) ;  /* 0x000000000f087348 */ /* 0x000fea0003c00000 */
[----:B------:R-:W-:Y:S01]  /*a740*/  NOP ;  /* 0x0000000000007918 */ /* 0x000fe20000000000 */
[----:B------:R-:W-:Y:S01]  /*a750*/  ENDCOLLECTIVE ;  /* 0x000000000000791b */ /* 0x000fe20003800000 */
.L_x_2386:
[----:B------:R-:W-:Y:S05]  /*a760*/  BSYNC B1 ;  /* 0x0000000000017941 */ /* 0x000fea0003800000 */
.L_x_2385:
[----:B------:R-:W-:Y:S05]  /*a770*/  BRA `(.L_x_2387) ;  /* 0xffffffcc00047947 */ /* 0x000fea000383ffff */
.L_x_2340:
[----:B------:R-:W-:Y:S01]  /*a780*/  BSSY B1, `(.L_x_2388) ;  /* 0x0000005000017945 */ /* 0x000fe20003800000 */
[----:B------:R-:W-:-:S07]  /*a790*/  IMAD.MOV.U32 R15, RZ, RZ, -0x1 ;  /* 0xffffffffff0f7424 */ /* 0x000fce00078e00ff */
[----:B------:R-:W-:Y:S05]  /*a7a0*/  WARPSYNC.COLLECTIVE R15, `(.L_x_2389) ;  /* 0x000000000f087348 */ /* 0x000fea0003c00000 */
[----:B------:R-:W-:Y:S01]  /*a7b0*/  NOP ;  /* 0x0000000000007918 */ /* 0x000fe20000000000 */
[----:B------:R-:W-:Y:S01]  /*a7c0*/  ENDCOLLECTIVE ;  /* 0x000000000000791b */ /* 0x000fe20003800000 */
.L_x_2389:
[----:B------:R-:W-:Y:S05]  /*a7d0*/  BSYNC B1 ;  /* 0x0000000000017941 */ /* 0x000fea0003800000 */
.L_x_2388:
[----:B------:R-:W-:Y:S05]  /*a7e0*/  BRA `(.L_x_2390) ;  /* 0xffffffd000407947 */ /* 0x000fea000383ffff */
.L_x_2354:
[----:B-1----:R1:W2:Y:S02]  /*a7f0*/  SYNCS.PHASECHK.TRANS64.TRYWAIT P0, [R16+URZ+0x26820], R3 ;  /* 0x02682003100075a7 */ /* 0x0022a4000800017f */
[----:B--2---:R-:W-:Y:S05]  /*a800*/  @!P0 NANOSLEEP.SYNCS 0x989680 ;  /* 0x009896800000895d */ /* 0x004fea0003900000 */
[----:B------:R-:W2:Y:S02]  /*a810*/  @!P0 SYNCS.PHASECHK.TRANS64 P0, [R16+URZ+0x26820], R3 ;  /* 0x02682003100085a7 */ /* 0x000ea4000800007f */
[----:B--2---:R-:W-:Y:S05]  /*a820*/  @!P0 BRA `(.L_x_2354) ;  /* 0xfffffffc00f08947 */ /* 0x004fea000383ffff */
[----:B------:R-:W-:Y:S05]  /*a830*/  BRA `(.L_x_2391) ;  /* 0xffffffd800bc7947 */ /* 0x000fea000383ffff */
.L_x_2358:
[----:B-1----:R1:W3:Y:S02]  /*a840*/  SYNCS.PHASECHK.TRANS64.TRYWAIT P1, [R16+URZ+0x26840], R21 ;  /* 0x02684015100075a7 */ /* 0x0022e4000802017f */
[----:B---3--:R-:W-:Y:S05]  /*a850*/  @!P1 NANOSLEEP.SYNCS 0x989680 ;  /* 0x009896800000995d */ /* 0x008fea0003900000 */
[----:B------:R-:W3:Y:S02]  /*a860*/  @!P1 SYNCS.PHASECHK.TRANS64 P1, [R16+URZ+0x26840], R21 ;  /* 0x02684015100095a7 */ /* 0x000ee4000802007f */
[----:B---3--:R-:W-:Y:S05]  /*a870*/  @!P1 BRA `(.L_x_2358) ;  /* 0xfffffffc00f09947 */ /* 0x008fea000383ffff */
[----:B------:R-:W-:Y:S05]  /*a880*/  BRA `(.L_x_2392) ;  /* 0xffffffe000ec7947 */ /* 0x000fea000383ffff */
.L_x_2360:
[----:B--2---:R2:W3:Y:S02]  /*a890*/  SYNCS.PHASECHK.TRANS64.TRYWAIT P1, [R16+URZ+0x26828], R21 ;  /* 0x02682815100075a7 */ /* 0x0044e4000802017f */
[----:B---3--:R-:W-:Y:S05]  /*a8a0*/  @!P1 NANOSLEEP.SYNCS 0x989680 ;  /* 0x009896800000995d */ /* 0x008fea0003900000 */
[----:B------:R-:W3:Y:S02]  /*a8b0*/  @!P1 SYNCS.PHASECHK.TRANS64 P1, [R16+URZ+0x26828], R21 ;  /* 0x02682815100095a7 */ /* 0x000ee4000802007f */
[----:B---3--:R-:W-:Y:S05]  /*a8c0*/  @!P1 BRA `(.L_x_2360) ;  /* 0xfffffffc00f09947 */ /* 0x008fea000383ffff */
[----:B------:R-:W-:Y:S05]  /*a8d0*/  BRA `(.L_x_2393) ;  /* 0xffffffe4009c7947 */ /* 0x000fea000383ffff */
.L_x_2362:
[----:B---3--:R3:W4:Y:S02]  /*a8e0*/  SYNCS.PHASECHK.TRANS64.TRYWAIT P1, [R16+URZ+0x26848], R21 ;  /* 0x02684815100075a7 */ /* 0x008724000802017f */
[----:B----4-:R-:W-:Y:S05]  /*a8f0*/  @!P1 NANOSLEEP.SYNCS 0x989680 ;  /* 0x009896800000995d */ /* 0x010fea0003900000 */
[----:B------:R-:W4:Y:S02]  /*a900*/  @!P1 SYNCS.PHASECHK.TRANS64 P1, [R16+URZ+0x26848], R21 ;  /* 0x02684815100095a7 */ /* 0x000f24000802007f */
[----:B----4-:R-:W-:Y:S05]  /*a910*/  @!P1 BRA `(.L_x_2362) ;  /* 0xfffffffc00f09947 */ /* 0x010fea000383ffff */
[----:B------:R-:W-:Y:S05]  /*a920*/  BRA `(.L_x_2394) ;  /* 0xffffffe8004c7947 */ /* 0x000fea000383ffff */
.L_x_2364:
[----:B------:R-:W-:-:S07]  /*a930*/  SHF.L.U32 R5, R11, 0x1f, RZ ;  /* 0x0000001f0b057819 */ /* 0x000fce00000006ff */
.L_x_2395:
[----:B------:R1:W1:Y:S02]  /*a940*/  SYNCS.PHASECHK.TRANS64.TRYWAIT P1, [R16+URZ+0x26820], R5 ;  /* 0x02682005100075a7 */ /* 0x000264000802017f */
[----:B-1----:R-:W-:Y:S05]  /*a950*/  @!P1 NANOSLEEP.SYNCS 0x989680 ;  /* 0x009896800000995d */ /* 0x002fea0003900000 */
[----:B------:R-:W1:Y:S02]  /*a960*/  @!P1 SYNCS.PHASECHK.TRANS64 P1, [R16+URZ+0x26820], R5 ;  /* 0x02682005100095a7 */ /* 0x000e64000802007f */
[----:B-1----:R-:W-:Y:S05]  /*a970*/  @!P1 BRA `(.L_x_2395) ;  /* 0xfffffffc00f09947 */ /* 0x002fea000383ffff */
[----:B------:R-:W-:Y:S05]  /*a980*/  BRA `(.L_x_2396) ;  /* 0xffffffe800e47947 */ /* 0x000fea000383ffff */
.L_x_2367:
[----:B-1----:R1:W2:Y:S02]  /*a990*/  SYNCS.PHASECHK.TRANS64.TRYWAIT P1, [R16+URZ+0x26840], R13 ;  /* 0x0268400d100075a7 */ /* 0x0022a4000802017f */
[----:B--2---:R-:W-:Y:S05]  /*a9a0*/  @!P1 NANOSLEEP.SYNCS 0x989680 ;  /* 0x009896800000995d */ /* 0x004fea0003900000 */
[----:B------:R-:W2:Y:S02]  /*a9b0*/  @!P1 SYNCS.PHASECHK.TRANS64 P1, [R16+URZ+0x26840], R13 ;  /* 0x0268400d100095a7 */ /* 0x000ea4000802007f */
[----:B--2---:R-:W-:Y:S05]  /*a9c0*/  @!P1 BRA `(.L_x_2367) ;  /* 0xfffffffc00f09947 */ /* 0x004fea000383ffff */
[----:B------:R-:W-:Y:S05]  /*a9d0*/  BRA `(.L_x_2397) ;  /* 0xffffffec00b87947 */ /* 0x000fea000383ffff */
.L_x_2369:
[----:B--2---:R2:W1:Y:S02]  /*a9e0*/  SYNCS.PHASECHK.TRANS64.TRYWAIT P1, [R16+URZ+0x26828], R13 ;  /* 0x0268280d100075a7 */ /* 0x004464000802017f */
[----:B-1----:R-:W-:Y:S05]  /*a9f0*/  @!P1 NANOSLEEP.SYNCS 0x989680 ;  /* 0x009896800000995d */ /* 0x002fea0003900000 */
[----:B------:R-:W1:Y:S02]  /*aa00*/  @!P1 SYNCS.PHASECHK.TRANS64 P1, [R16+URZ+0x26828], R13 ;  /* 0x0268280d100095a7 */ /* 0x000e64000802007f */
[----:B-1----:R-:W-:Y:S05]  /*aa10*/  @!P1 BRA `(.L_x_2369) ;  /* 0xfffffffc00f09947 */ /* 0x002fea000383ffff */
[----:B------:R-:W-:Y:S05]  /*aa20*/  BRA `(.L_x_2398) ;  /* 0xfffffff0005c7947 */ /* 0x000fea000383ffff */
.L_x_2371:
[----:B------:R1:W1:Y:S02]  /*aa30*/  SYNCS.PHASECHK.TRANS64.TRYWAIT P0, [R3+URZ+0x26840], R0 ;  /* 0x02684000030075a7 */ /* 0x000264000800017f */
[----:B-1----:R-:W-:Y:S05]  /*aa40*/  @!P0 NANOSLEEP.SYNCS 0x989680 ;  /* 0x009896800000895d */ /* 0x002fea0003900000 */
[----:B------:R-:W1:Y:S02]  /*aa50*/  @!P0 SYNCS.PHASECHK.TRANS64 P0, [R3+URZ+0x26840], R0 ;  /* 0x02684000030085a7 */ /* 0x000e64000800007f */
[----:B-1----:R-:W-:Y:S05]  /*aa60*/  @!P0 BRA `(.L_x_2371) ;  /* 0xfffffffc00f08947 */ /* 0x002fea000383ffff */
[----:B------:R-:W-:Y:S05]  /*aa70*/  BRA `(.L_x_2399) ;  /* 0xfffffff4002c7947 */ /* 0x000fea000383ffff */
.L_x_2373:
[----:B------:R-:W-:Y:S01]  /*aa80*/  BSSY B1, `(.L_x_2400) ;  /* 0x0000006000017945 */ /* 0x000fe20003800000 */
[----:B------:R-:W-:-:S07]  /*aa90*/  IMAD.MOV.U32 R15, RZ, RZ, -0x1 ;  /* 0xffffffffff0f7424 */ /* 0x000fce00078e00ff */
[----:B------:R-:W-:Y:S05]  /*aaa0*/  WARPSYNC.COLLECTIVE R15, `(.L_x_2401) ;  /* 0x000000000f0c7348 */ /* 0x000fea0003c00000 */
[----:B------:R-:W-:Y:S02]  /*aab0*/  ELECT P6, UR62, PT ;  /* 0x00000000003e782f */ /* 0x000fe400038c0000 */
[----:B------:R-:W-:Y:S01]  /*aac0*/  MOV R14, UR62 ;  /* 0x0000003e000e7c02 */ /* 0x000fe20008000f00 */
[----:B------:R-:W-:Y:S10]  /*aad0*/  ENDCOLLECTIVE ;  /* 0x000000000000791b */ /* 0x000ff40003800000 */
.L_x_2401:
[----:B------:R-:W-:Y:S05]  /*aae0*/  BSYNC B1 ;  /* 0x0000000000017941 */ /* 0x000fea0003800000 */
.L_x_2400:
[----:B------:R-:W-:Y:S05]  /*aaf0*/  BRA `(.L_x_2402) ;  /* 0xfffffff400f47947 */ /* 0x000fea000383ffff */
.L_x_2375:
[----:B-1----:R1:W2:Y:S02]  /*ab00*/  SYNCS.PHASECHK.TRANS64.TRYWAIT P0, [R6+URZ], R5 ;  /* 0x00000005060075a7 */ /* 0x0022a4000800017f */
[----:B--2---:R-:W-:Y:S05]  /*ab10*/  @!P0 NANOSLEEP.SYNCS 0x989680 ;  /* 0x009896800000895d */ /* 0x004fea0003900000 */
[----:B------:R-:W2:Y:S02]  /*ab20*/  @!P0 SYNCS.PHASECHK.TRANS64 P0, [R6+URZ], R5 ;  /* 0x00000005060085a7 */ /* 0x000ea4000800007f */
[----:B--2---:R-:W-:Y:S05]  /*ab30*/  @!P0 BRA `(.L_x_2375) ;  /* 0xfffffffc00f08947 */ /* 0x004fea000383ffff */
[----:B------:R-:W-:Y:S05]  /*ab40*/  BRA `(.L_x_2403) ;  /* 0xfffffff800347947 */ /* 0x000fea000383ffff */
.L_x_2376:
[----:B--2---:R2:W3:Y:S02]  /*ab50*/  SYNCS.PHASECHK.TRANS64.TRYWAIT P0, [R3+URZ], R2 ;  /* 0x00000002030075a7 */ /* 0x0044e4000800017f */
[----:B---3--:R-:W-:Y:S05]  /*ab60*/  @!P0 NANOSLEEP.SYNCS 0x989680 ;  /* 0x009896800000895d */ /* 0x008fea0003900000 */
[----:B------:R-:W3:Y:S02]  /*ab70*/  @!P0 SYNCS.PHASECHK.TRANS64 P0, [R3+URZ], R2 ;  /* 0x00000002030085a7 */ /* 0x000ee4000800007f */
[----:B---3--:R-:W-:Y:S05]  /*ab80*/  @!P0 BRA `(.L_x_2376) ;  /* 0xfffffffc00f08947 */ /* 0x008fea000383ffff */
[----:B------:R-:W-:Y:S05]  /*ab90*/  BRA `(.L_x_2404) ;  /* 0xfffffff800287947 */ /* 0x000fea000383ffff */
.L_x_2378:
[----:B--2---:R2:W3:Y:S02]  /*aba0*/  SYNCS.PHASECHK.TRANS64.TRYWAIT P0, [R0+URZ], R5 ;  /* 0x00000005000075a7 */ /* 0x0044e4000800017f */
[----:B---3--:R-:W-:Y:S05]  /*abb0*/  @!P0 NANOSLEEP.SYNCS 0x989680 ;  /* 0x009896800000895d */ /* 0x008fea0003900000 */
[----:B------:R-:W3:Y:S02]  /*abc0*/  @!P0 SYNCS.PHASECHK.TRANS64 P0, [R0+URZ], R5 ;  /* 0x00000005000085a7 */ /* 0x000ee4000800007f */
[----:B---3--:R-:W-:Y:S05]  /*abd0*/  @!P0 BRA `(.L_x_2378) ;  /* 0xfffffffc00f08947 */ /* 0x008fea000383ffff */
[----:B------:R-:W-:Y:S05]  /*abe0*/  BRA `(.L_x_2405) ;  /* 0xfffffff8002c7947 */ /* 0x000fea000383ffff */
.L_x_2406:
        /* <DEDUP_REMOVED lines=9> */
.L_x_3312:


//--------------------- .text._ZN7cutlass13device_kernelIN5flash11enable_sm90INS1_16FlashAttnBwdSm90INS1_25CollectiveMainloopBwdSm90ILi2ELi2ELi2EN4cute5tupleIJNS5_1CILi1EEES8_S8_EEENS6_IJNS7_ILi64EEENS7_ILi128EEENS7_ILi96EEEEEENS_6half_tEfNS_4arch4Sm90ELb1ELb0ELb1ELb0ELb0ELb1ELb0ELb0ELi2ELi1ELi2ELi1ELb1EEENS1_24CollectiveEpilogueBwdGQAISD_fSG_Li256ELb0ELb0EEENS1_25SingleTileBwdLPTSchedulerILb0ELi128ELb0EEEEEEEEEvNT_6ParamsE --------------------------
	.section	.text._ZN7cutlass13device_kernelIN5flash11enable_sm90INS1_16FlashAttnBwdSm90INS1_25CollectiveMainloopBwdSm90ILi2ELi2ELi2EN4cute5tupleIJNS5_1CILi1EEES8_S8_EEENS6_IJNS7_ILi64EEENS7_ILi128EEENS7_ILi96EEEEEENS_6half_tEfNS_4arch4Sm90ELb1ELb0ELb1ELb0ELb0ELb1ELb0ELb0ELi2ELi1ELi2ELi1ELb1EEENS1_24CollectiveEpilogueBwdGQAISD_fSG_Li256ELb0ELb0EEENS1_25SingleTileBwdLPTSchedulerILb0ELi128ELb0EEEEEEEEEvNT_6ParamsE,"ax",@progbits
	.align	128
.text._ZN7cutlass13device_kernelIN5flash11enable_sm90INS1_16FlashAttnBwdSm90INS1_25CollectiveMainloopBwdSm90ILi2ELi2ELi2EN4cute5tupleIJNS5_1CILi1EEES8_S8_EEENS6_IJNS7_ILi64EEENS7_ILi128EEENS7_ILi96EEEEEENS_6half_tEfNS_4arch4Sm90ELb1ELb0ELb1ELb0ELb0ELb1ELb0ELb0ELi2ELi1ELi2ELi1ELb1EEENS1_24CollectiveEpilogueBwdGQAISD_fSG_Li256ELb0ELb0EEENS1_25SingleTileBwdLPTSchedulerILb0ELi128ELb0EEEEEEEEEvNT_6ParamsE:
        .type           _ZN7cutlass13device_kernelIN5flash11enable_sm90INS1_16FlashAttnBwdSm90INS1_25CollectiveMainloopBwdSm90ILi2ELi2ELi2EN4cute5tupleIJNS5_1CILi1EEES8_S8_EEENS6_IJNS7_ILi64EEENS7_ILi128EEENS7_ILi96EEEEEENS_6half_tEfNS_4arch4Sm90ELb1ELb0ELb1ELb0ELb0ELb1ELb0ELb0ELi2ELi1ELi2ELi1ELb1EEENS1_24CollectiveEpilogueBwdGQAISD_fSG_Li256ELb0ELb0EEENS1_25SingleTileBwdLPTSchedulerILb0ELi128ELb0EEEEEEEEEvNT_6ParamsE,@function
        .size           _ZN7cutlass13device_kernelIN5flash11enable_sm90INS1_16FlashAttnBwdSm90INS1_25CollectiveMainloopBwdSm90ILi2ELi2ELi2EN4cute5tupleIJNS5_1CILi1EEES8_S8_EEENS6_IJNS7_ILi64EEENS7_ILi128EEENS7_ILi96EEEEEENS_6half_tEfNS_4arch4Sm90ELb1ELb0ELb1ELb0ELb0ELb1ELb0ELb0ELi2ELi1ELi2ELi1ELb1EEENS1_24CollectiveEpilogueBwdGQAISD_fSG_Li256ELb0ELb0EEENS1_25SingleTileBwdLPTSchedulerILb0ELi128ELb0EEEEEEEEEvNT_6ParamsE,(.L_x_3313 - _ZN7cutlass13device_kernelIN5flash11enable_sm90INS1_16FlashAttnBwdSm90INS1_25CollectiveMainloopBwdSm90ILi2ELi2ELi2EN4cute5tupleIJNS5_1CILi1EEES8_S8_EEENS6_IJNS7_ILi64EEENS7_ILi128EEENS7_ILi96EEEEEENS_6half_tEfNS_4arch4Sm90ELb1ELb0ELb1ELb0ELb0ELb1ELb0ELb0ELi2ELi1ELi2ELi1ELb1EEENS1_24CollectiveEpilogueBwdGQAISD_fSG_Li256ELb0ELb0EEENS1_25SingleTileBwdLPTSchedulerILb0ELi128ELb0EEEEEEEEEvNT_6ParamsE)
        .other          _ZN7cutlass13device_kernelIN5flash11enable_sm90INS1_16FlashAttnBwdSm90INS1_25CollectiveMainloopBwdSm90ILi2ELi2ELi2EN4cute5tupleIJNS5_1CILi1EEES8_S8_EEENS6_IJNS7_ILi64EEENS7_ILi128EEENS7_ILi96EEEEEENS_6half_tEfNS_4arch4Sm90ELb1ELb0ELb1ELb0ELb0ELb1ELb0ELb0ELi2ELi1ELi2ELi1ELb1EEENS1_24CollectiveEpilogueBwdGQAISD_fSG_Li256ELb0ELb0EEENS1_25SingleTileBwdLPTSchedulerILb0ELi128ELb0EEEEEEEEEvNT_6ParamsE,@"STO_CUDA_ENTRY STV_DEFAULT"
_ZN7cutlass13device_kernelIN5flash11enable_sm90INS1_16FlashAttnBwdSm90INS1_25CollectiveMainloopBwdSm90ILi2ELi2ELi2EN4cute5tupleIJNS5_1CILi1EEES8_S8_EEENS6_IJNS7_ILi64EEENS7_ILi128EEENS7_ILi96EEEEEENS_6half_tEfNS_4arch4Sm90ELb1ELb0ELb1ELb0ELb0ELb1ELb0ELb0ELi2ELi1ELi2ELi1ELb1EEENS1_24CollectiveEpilogueBwdGQAISD_fSG_Li256ELb0ELb0EEENS1_25SingleTileBwdLPTSchedulerILb0ELi128ELb0EEEEEEEEEvNT_6ParamsE:
        /* <DEDUP_REMOVED lines=24> */
.L_x_2408:
[----:B------:R-:W-:Y:S05]  /*0180*/  BSYNC B0 ;  /* 0x0000000000007941 */ /* 0x000fea0003800000 */
.L_x_2407:
        /* <DEDUP_REMOVED lines=37> */
.L_x_2409:
        /* <DEDUP_REMOVED lines=22> */
.L_x_2410:
[----:B------:R-:W-:Y:S01]  /*0540*/  PLOP3.LUT P0, PT, PT, PT, UP0, 0x80, 0x0 ;  /* 0x000000000000781c */ /* 0x000fe20003f0f008 */
[----:B------:R-:W-:Y:S01]  /*0550*/  NOP ;  /* 0x0000000000007918 */ /* 0x000fe20000000000 */
[----:B------:R-:W-:Y:S01]  /*0560*/  BSSY B6, `(.L_x_2411) ;  /* 0x0000862000067945 */ /* 0x000fe20003800000 */
[----:B-12-4-:R-:W-:Y:S10]  /*0570*/  BAR.SYNC.DEFER_BLOCKING 0x0 ;  /* 0x0000000000007b1d */ /* 0x016ff40000010000 */
[----:B------:R-:W-:Y:S05]  /*0580*/  @!P0 BRA `(.L_x_2412) ;  /* 0x0000004c00e88947 */ /* 0x000fea0003800000 */
.L_x_2413:
        /* <DEDUP_REMOVED lines=32> */
.L_x_2414:
[----:B------:R-:W-:Y:S01]  /*0790*/  ULDC UR7, c[0x0][0x8cc] ;  /* 0x0002330000077ab9 */ /* 0x000fe20000000800 */
[----:B------:R-:W-:Y:S01]  /*07a0*/  UMOV UR36, UR10 ;  /* 0x0000000a00247c82 */ /* 0x000fe20008000000 */
[----:B------:R-:W-:-:S11]  /*07b0*/  UISETP.NE.AND UP0, UPT, UR7, 0x1, UPT ;  /* 0x000000010700788c */ /* 0x000fd6000bf05270 */
[----:B------:R-:W-:Y:S02]  /*07c0*/  @UP0 ULDC.64 UR8, c[0x0][0x8d0] ;  /* 0x0002340000080ab9 */ /* 0x000fe40000000a00 */
[----:B------:R-:W-:-:S04]  /*07d0*/  UIMAD.WIDE.U32 UR4, UR10, UR8, URZ ;  /* 0x000000080a0472a5 */ /* 0x000fc8000f8e003f */
[----:B------:R-:W-:-:S04]  /*07e0*/  @UP0 USHF.R.U32.HI UR36, URZ, UR9, UR5 ;  /* 0x000000093f240299 */ /* 0x000fc80008011605 */
[----:B------:R-:W-:-:S12]  /*07f0*/  UIMAD UR4, UR36, UR7, URZ ;  /* 0x00000007240472a4 */ /* 0x000fd8000f8e023f */
.L_x_2415:
        /* <DEDUP_REMOVED lines=101> */
.L_x_2419:
        /* <DEDUP_REMOVED lines=15> */
.L_x_2418:
        /* <DEDUP_REMOVED lines=22> */
.L_x_2421:
        /* <DEDUP_REMOVED lines=15> */
.L_x_2420:
[----:B------:R-:W-:Y:S01]  /*1190*/  SHF.R.S32.HI R19, RZ, 0x1f, R18 ;  /* 0x0000001fff137819 */ /* 0x000fe20000011412 */
[----:B------:R-:W-:-:S03]  /*11a0*/  UMOV UR4, 0xffffffff ;  /* 0xffffffff00047882 */ /* 0x000fc60000000000 */
[----:B------:R-:W-:-:S04]  /*11b0*/  LEA.HI R0, R19, R18, RZ, 0x7 ;  /* 0x0000001213007211 */ /* 0x000fc800078f38ff */
[----:B------:R-:W-:Y:S01]  /*11c0*/  SHF.R.S32.HI R17, RZ, 0x7, R0 ;  /* 0x00000007ff117819 */ /* 0x000fe20000011400 */
[----:B------:R-:W-:Y:S06]  /*11d0*/  BRA.DIV UR4, `(.L_x_2422) ;  /* 0x0000007a04707947 */ /* 0x000fec000b800000 */
[----:B------:R1:W2:Y:S02]  /*11e0*/  SHFL.IDX PT, R14, R17, RZ, 0x1f ;  /* 0x00001fff110e7589 */ /* 0x0002a400000e0000 */
.L_x_2496:
        /* <DEDUP_REMOVED lines=15> */
.L_x_2423:
        /* <DEDUP_REMOVED lines=19> */
.L_x_2425:
        /* <DEDUP_REMOVED lines=124> */
.L_x_2436:
[----:B------:R-:W-:-:S06]  /*1bd0*/  UISETP.NE.AND UP0, UPT, UR11, 0x3, UPT ;  /* 0x000000030b00788c */ /* 0x000fcc000bf05270 */
[----:B------:R-:W-:-:S13]  /*1be0*/  PLOP3.LUT P0, PT, PT, PT, UP0, 0x80, 0x0 ;  /* 0x000000000000781c */ /* 0x000fda0003f0f008 */
[----:B-1----:R-:W-:Y:S05]  /*1bf0*/  @!P0 BRA `(.L_x_2426) ;  /* 0x0000000000048947 */ /* 0x002fea0003800000 */
[----:B------:R-:W-:Y:S01]  /*1c00*/  BPT.TRAP 0x1 ;  /* 0x000000040000795c */ /* 0x000fe20000300000 */
.L_x_2426:
[----:B------:R-:W-:Y:S01]  /*1c10*/  R2UR UR9, R235 ;  /* 0x00000000eb0972ca */ /* 0x000fe200000e0000 */
[----:B------:R-:W-:-:S05]  /*1c20*/  IMAD.U32 R120, RZ, RZ, UR4 ;  /* 0x00000004ff787e24 */ /* 0x000fca000f8e00ff */
[----:B------:R-:W-:-:S07]  /*1c30*/  SHF.L.U32 R120, R120, 0x1f, RZ ;  /* 0x0000001f78787819 */ /* 0x000fce00000006ff */
[----:B------:R-:W-:-:S09]  /*1c40*/  ULEA UR9, UR5, UR9, 0x3 ;  /* 0x0000000905097291 */ /* 0x000fd2000f8e183f */
[----:B------:R1:W2:Y:S01]  /*1c50*/  SYNCS.PHASECHK.TRANS64.TRYWAIT P1, [UR9+0x26810], R120 ;  /* 0x02681078ff0075a7 */ /* 0x0002a20008020149 */
[----:B------:R-:W-:Y:S05]  /*1c60*/  @!P0 BRA `(.L_x_2427) ;  /* 0x0000000000048947 */ /* 0x000fea0003800000 */
[----:B------:R-:W-:Y:S01]  /*1c70*/  BPT.TRAP 0x1 ;  /* 0x000000040000795c */ /* 0x000fe20000300000 */
.L_x_2427:
[----:B--2---:R-:W-:Y:S05]  /*1c80*/  @P1 BRA `(.L_x_2428) ;  /* 0x0000000000081947 */ /* 0x004fea0003800000 */
[----:B------:R-:W2:Y:S02]  /*1c90*/  SYNCS.PHASECHK.TRANS64.TRYWAIT P1, [UR9+0x26810], R120 ;  /* 0x02681078ff0075a7 */ /* 0x000ea40008020149 */
[----:B--2---:R-:W-:Y:S05]  /*1ca0*/  @!P1 BRA `(.L_x_2429) ;  /* 0x0000006c00f09947 */ /* 0x004fea0003800000 */
.L_x_2428:
        /* <DEDUP_REMOVED lines=66> */
.L_x_2430:
[----:B------:R1:W1:Y:S01]  /*20d0*/  SYNCS.PHASECHK.TRANS64.TRYWAIT P1, [UR9+0x26830], R120 ;  /* 0x02683078ff0075a7 */ /* 0x0002620008020149 */
[----:B------:R-:W-:Y:S05]  /*20e0*/  @!P0 BRA `(.L_x_2431) ;  /* 0x0000000000048947 */ /* 0x000fea0003800000 */
[----:B------:R-:W-:Y:S01]  /*20f0*/  BPT.TRAP 0x1 ;  /* 0x000000040000795c */ /* 0x000fe20000300000 */
.L_x_2431:
        /* <DEDUP_REMOVED lines=50> */
.L_x_2432:
        /* <DEDUP_REMOVED lines=38> */
[----:B------:R-:W-:Y:S01]  /*2680*/  FFMA.FTZ R227, R227, UR8, -R199 ;  /* 0x00000008e3e37c23 */ /* 0x000fe200080108c7 */
[----:B------:R-:W-:Y:S01]  /*2690*/  FSEL R125, R7, -INF , !P5 ;  /* 0xff800000077d7808 */ /* 0x000fe20006800000 */
[----:B------:R-:W-:Y:S01]  /*26a0*/  UMOV UR14, UR13 ;  /* 0x0000000d000e7c82 */ /* 0x000fe20008000000 */
[----:B------:R-:W-:Y:S01]  /*26b0*/  FSEL R224, R8, -INF , !P6 ;  /* 0xff80000008e07808 */ /* 0x000fe20007000000 */
[----:B------:R-:W-:Y:S01]  /*26c0*/  FFMA.FTZ R9, -R9, R9, 1 ;  /* 0x3f80000009097423 */ /* 0x000fe20000010109 */
[----:B------:R-:W-:Y:S01]  /*26d0*/  FSEL R228, R11, -INF , !P1 ;  /* 0xff8000000be47808 */ /* 0x000fe20004800000 */
[----:B------:R-:W-:Y:S01]  /*26e0*/  FFMA.FTZ R198, R125, UR8, -R198 ;  /* 0x000000087dc67c23 */ /* 0x000fe200080108c6 */
[----:B------:R-:W-:Y:S01]  /*26f0*/  FSEL R232, R10, -INF , !P2 ;  /* 0xff8000000ae87808 */ /* 0x000fe20005000000 */
[----:B------:R-:W4:Y:S01]  /*2700*/  MUFU.EX2 R227, R227 ;  /* 0x000000e300e37308 */ /* 0x000f220000000800 */
[----:B------:R-:W-:Y:S01]  /*2710*/  FSEL R217, R12, -INF , !P3 ;  /* 0xff8000000cd97808 */ /* 0x000fe20005800000 */
[----:B------:R-:W-:Y:S01]  /*2720*/  FFMA.FTZ R228, R228, UR8, -R196 ;  /* 0x00000008e4e47c23 */ /* 0x000fe200080108c4 */
[C---:B------:R-:W-:Y:S01]  /*2730*/  ISETP.GT.AND P4, PT, R121.reuse, 0x10, PT ;  /* 0x000000107900780c */ /* 0x040fe20003f84270 */
[----:B---3--:R-:W-:Y:S01]  /*2740*/  FFMA.FTZ R161, R232, UR8, -R197 ;  /* 0x00000008e8a17c23 */ /* 0x008fe200080108c5 */
[C---:B------:R-:W-:Y:S01]  /*2750*/  ISETP.GT.AND P5, PT, R121.reuse, 0x11, PT ;  /* 0x000000117900780c */ /* 0x040fe20003fa4270 */
[----:B------:R-:W-:Y:S01]  /*2760*/  FFMA.FTZ R199, R224, UR8, -R199 ;  /* 0x00000008e0c77c23 */ /* 0x000fe200080108c7 */
[C---:B------:R-:W-:Y:S01]  /*2770*/  ISETP.GT.AND P6, PT, R121.reuse, 0x18, PT ;  /* 0x000000187900780c */ /* 0x040fe20003fc4270 */
[----:B------:R-:W-:Y:S01]  /*2780*/  FMUL.FTZ R224, R162, UR7 ;  /* 0x00000007a2e07c20 */ /* 0x000fe20008410000 */
[----:B------:R-:W-:Y:S01]  /*2790*/  ISETP.GT.AND P1, PT, R121, 0x19, PT ;  /* 0x000000197900780c */ /* 0x000fe20003f24270 */
[----:B------:R-:W-:Y:S01]  /*27a0*/  MUFU.EX2 R155, R155 ;  /* 0x0000009b009b7308 */ /* 0x000fe20000000800 */
[----:B------:R-:W-:Y:S01]  /*27b0*/  ISETP.GT.AND P2, PT, R120, 0x10, PT ;  /* 0x000000107800780c */ /* 0x000fe20003f44270 */
[----:B------:R-:W-:Y:S01]  /*27c0*/  FFMA.FTZ R217, R217, UR8, -R197 ;  /* 0x00000008d9d97c23 */ /* 0x000fe200080108c5 */
[----:B------:R-:W-:Y:S01]  /*27d0*/  ISETP.GT.AND P3, PT, R121, 0x20, PT ;  /* 0x000000207900780c */ /* 0x000fe20003f64270 */
[----:B------:R-:W-:Y:S01]  /*27e0*/  FFMA.FTZ R12, -R12, R12, 1 ;  /* 0x3f8000000c0c7423 */ /* 0x000fe2000001010c */
[----:B------:R-:W-:Y:S01]  /*27f0*/  FSEL R231, R13, -INF , !P4 ;  /* 0xff8000000de77808 */ /* 0x000fe20006000000 */
[----:B------:R-:W-:Y:S01]  /*2800*/  ULOP3.LUT UR12, UR12, 0x1000000, URZ, 0xfc, !UPT ;  /* 0x010000000c0c7892 */ /* 0x000fe2000f8efc3f */
[----:B------:R-:W-:Y:S01]  /*2810*/  FSEL R214, R15, -INF , !P2 ;  /* 0xff8000000fd67808 */ /* 0x000fe20005000000 */
[----:B------:R-:W-:Y:S01]  /*2820*/  MUFU.TANH R215, R215 ;  /* 0x000000d700d77308 */ /* 0x000fe20000002400 */
[----:B------:R-:W-:Y:S01]  /*2830*/  FSEL R230, R14, -INF , !P5 ;  /* 0xff8000000ee67808 */ /* 0x000fe20006800000 */
[--C-:B------:R-:W-:Y:S01]  /*2840*/  FFMA.FTZ R162, R231, UR8, -R194.reuse ;  /* 0x00000008e7a27c23 */ /* 0x100fe200080108c2 */
[----:B------:R-:W-:Y:S01]  /*2850*/  FSEL R229, R18, -INF , !P6 ;  /* 0xff80000012e57808 */ /* 0x000fe20007000000 */
[----:B------:R-:W-:Y:S01]  /*2860*/  FFMA.FTZ R214, R214, UR8, -R194 ;  /* 0x00000008d6d67c23 */ /* 0x000fe200080108c2 */
[----:B------:R-:W-:Y:S01]  /*2870*/  FSEL R222, R19, -INF , !P1 ;  /* 0xff80000013de7808 */ /* 0x000fe20004800000 */
[----:B------:R-:W-:Y:S01]  /*2880*/  FFMA.FTZ R163, R230, UR8, -R195 ;  /* 0x00000008e6a37c23 */ /* 0x000fe200080108c3 */
[----:B------:R-:W-:Y:S01]  /*2890*/  FSEL R220, R202, -INF , !P3 ;  /* 0xff800000cadc7808 */ /* 0x000fe20005800000 */
[----:B------:R-:W-:Y:S01]  /*28a0*/  FFMA.FTZ R196, R229, UR8, -R192 ;  /* 0x00000008e5c47c23 */ /* 0x000fe200080108c0 */
[----:B------:R-:W-:Y:S01]  /*28b0*/  ISETP.GT.AND P4, PT, R120, 0x11, PT ;  /* 0x000000117800780c */ /* 0x000fe20003f84270 */
[----:B------:R-:W-:Y:S01]  /*28c0*/  MUFU.TANH R219, R219 ;  /* 0x000000db00db7308 */ /* 0x000fe20000002400 */
[----:B------:R-:W-:Y:S01]  /*28d0*/  ISETP.GT.AND P2, PT, R121, 0x21, PT ;  /* 0x000000217900780c */ /* 0x000fe20003f44270 */
[----:B------:R-:W-:Y:S01]  /*28e0*/  FFMA.FTZ R14, -R14, R14, 1 ;  /* 0x3f8000000e0e7423 */ /* 0x000fe2000001010e */
[C---:B------:R-:W-:Y:S01]  /*28f0*/  ISETP.GT.AND P5, PT, R120.reuse, 0x18, PT ;  /* 0x000000187800780c */ /* 0x040fe20003fa4270 */
[----:B------:R-:W-:Y:S01]  /*2900*/  UIMAD UR12, UR5, 0x300, UR12 ;  /* 0x00000300050c78a4 */ /* 0x000fe2000f8e020c */
[----:B------:R-:W-:-:S02]  /*2910*/  ISETP.GT.AND P6, PT, R120, 0x19, PT ;  /* 0x000000197800780c */ /* 0x000fc40003fc4270 */
[C---:B------:R-:W-:Y:S01]  /*2920*/  ISETP.GT.AND P1, PT, R120.reuse, 0x20, PT ;  /* 0x000000207800780c */ /* 0x040fe20003f24270 */
[----:B------:R-:W-:Y:S01]  /*2930*/  MUFU.EX2 R162, R162 ;  /* 0x000000a200a27308 */ /* 0x000fe20000000800 */
[----:B------:R-:W-:Y:S02]  /*2940*/  ISETP.GT.AND P3, PT, R120, 0x21, PT ;  /* 0x000000217800780c */ /* 0x000fe40003f64270 */
[----:B------:R-:W-:Y:S02]  /*2950*/  FSEL R213, R17, -INF , !P4 ;  /* 0xff80000011d57808 */ /* 0x000fe40006000000 */
[----:B------:R-:W-:Y:S02]  /*2960*/  FSEL R212, R200, -INF , !P5 ;  /* 0xff800000c8d47808 */ /* 0x000fe40006800000 */
[----:B------:R-:W-:Y:S01]  /*2970*/  FSEL R211, R201, -INF , !P6 ;  /* 0xff800000c9d37808 */ /* 0x000fe20007000000 */
[----:B------:R-:W-:Y:S01]  /*2980*/  MUFU.TANH R224, R224 ;  /* 0x000000e000e07308 */ /* 0x000fe20000002400 */
        /* <DEDUP_REMOVED lines=19> */
[----:B------:R-:W-:Y:S01]  /*2ac0*/  MUFU.EX2 R163, R163 ;  /* 0x000000a300a37308 */ /* 0x000fe20000000800 */
[----:B-1----:R-:W-:Y:S01]  /*2ad0*/  FSEL R160, R156, -INF , !P6 ;  /* 0xff8000009ca07808 */ /* 0x002fe20007000000 */
[----:B------:R-:W-:Y:S01]  /*2ae0*/  FFMA.FTZ R208, R208, UR8, -R188 ;  /* 0x00000008d0d07c23 */ /* 0x000fe200080108bc */
[C---:B-----5:R-:W-:Y:S01]  /*2af0*/  FSEL R157, R234.reuse, -INF , !P1 ;  /* 0xff800000ea9d7808 */ /* 0x060fe20004800000 */
[----:B------:R-:W-:Y:S01]  /*2b00*/  FFMA.FTZ R234, -R234, R234, 1 ;  /* 0x3f800000eaea7423 */ /* 0x000fe200000101ea */
[----:B------:R-:W-:Y:S01]  /*2b10*/  FSEL R206, R233, -INF , !P2 ;  /* 0xff800000e9ce7808 */ /* 0x000fe20005000000 */
[----:B------:R-:W-:Y:S01]  /*2b20*/  FFMA.FTZ R160, R160, UR8, -R22 ;  /* 0x00000008a0a07c23 */ /* 0x000fe20008010816 */
[----:B------:R-:W-:Y:S01]  /*2b30*/  ISETP.GT.AND P4, PT, R121, 0x39, PT ;  /* 0x000000397900780c */ /* 0x000fe20003f84270 */
[----:B------:R-:W-:Y:S01]  /*2b40*/  MUFU.EX2 R192, R214 ;  /* 0x000000d600c07308 */ /* 0x000fe20000000800 */
[----:B------:R-:W-:Y:S01]  /*2b50*/  ISETP.GT.AND P3, PT, R120, 0x29, PT ;  /* 0x000000297800780c */ /* 0x000fe20003f64270 */
[----:B------:R-:W-:Y:S01]  /*2b60*/  FFMA.FTZ R156, -R156, R156, 1 ;  /* 0x3f8000009c9c7423 */ /* 0x000fe2000001019c */
[C---:B------:R-:W-:Y:S01]  /*2b70*/  ISETP.GT.AND P5, PT, R120.reuse, 0x30, PT ;  /* 0x000000307800780c */ /* 0x040fe20003fa4270 */
[----:B------:R-:W-:Y:S01]  /*2b80*/  FFMA.FTZ R233, -R233, R233, 1 ;  /* 0x3f800000e9e97423 */ /* 0x000fe200000101e9 */
[----:B------:R-:W-:-:S02]  /*2b90*/  ISETP.GT.AND P6, PT, R120, 0x31, PT ;  /* 0x000000317800780c */ /* 0x000fc40003fc4270 */
[C---:B------:R-:W-:Y:S01]  /*2ba0*/  ISETP.GT.AND P1, PT, R120.reuse, 0x38, PT ;  /* 0x000000387800780c */ /* 0x040fe20003f24270 */
[----:B------:R-:W1:Y:S01]  /*2bb0*/  MUFU.EX2 R226, R226 ;  /* 0x000000e200e27308 */ /* 0x000e620000000800 */
[----:B------:R-:W-:Y:S02]  /*2bc0*/  ISETP.GT.AND P2, PT, R120, 0x39, PT ;  /* 0x000000397800780c */ /* 0x000fe40003f44270 */
[----:B------:R-:W-:-:S05]  /*2bd0*/  WARPGROUP.ARRIVE ;  /* 0x00000000000079c5 */ /* 0x000fca0000000000 */
[----:B------:R-:W-:Y:S01]  /*2be0*/  MUFU.EX2 R196, R196 ;  /* 0x000000c400c47308 */ /* 0x000fe20000000800 */
[----:B------:R-:W-:Y:S01]  /*2bf0*/  HGMMA.64x64x16.F32 R120, R164, gdesc[UR12], RZ, !UPT, gsb0 ;  /* 0x00e0000ca4787df0 */ /* 0x000fe2000c0008ff */
[----:B------:R-:W-:Y:S01]  /*2c00*/  UIADD3 UR14, UR13, 0x2, URZ ;  /* 0x000000020d0e7890 */ /* 0x000fe2000fffe03f */
[----:B------:R-:W-:-:S05]  /*2c10*/  UMOV UR15, 0x80000020 ;  /* 0x80000020000f7882 */ /* 0x000fca0000000000 */
[----:B------:R-:W-:Y:S08]  /*2c20*/  MUFU.EX2 R161, R161 ;  /* 0x000000a100a17308 */ /* 0x000ff00000000800 */
[----:B------:R-:W-:Y:S01]  /*2c30*/  MUFU.EX2 R160, R160 ;  /* 0x000000a000a07308 */ /* 0x000fe20000000800 */
        /* <DEDUP_REMOVED lines=35> */
[----:B------:R-:W-:Y:S01]  /*2e70*/  FADD.FTZ R232, R123, -R159 ;  /* 0x8000009f7be87221 */ /* 0x000fe20000010000 */
[----:B------:R-:W2:Y:S01]  /*2e80*/  LDS.64 R120, [R4+0x1e220] ;  /* 0x01e2200004787984 */ /* 0x000ea20000000a00 */
[----:B------:R-:W3:Y:S01]  /*2e90*/  MUFU.EX2 R123, R198 ;  /* 0x000000c6007b7308 */ /* 0x000ee20000000800 */
[----:B------:R-:W-:Y:S01]  /*2ea0*/  FADD.FTZ R231, R122, -R158 ;  /* 0x8000009e7ae77221 */ /* 0x000fe20000010000 */
[----:B------:R-:W-:Y:S01]  /*2eb0*/  FFMA.FTZ R159, -R7, R7, 1 ;  /* 0x3f800000079f7423 */ /* 0x000fe20000010107 */
[----:B------:R-:W-:Y:S01]  /*2ec0*/  FFMA.FTZ R7, R220, UR8, -R190 ;  /* 0x00000008dc077c23 */ /* 0x000fe200080108be */
[----:B----4-:R-:W-:Y:S01]  /*2ed0*/  FMUL.FTZ R229, R227, R229 ;  /* 0x000000e5e3e57220 */ /* 0x010fe20000410000 */
[----:B------:R-:W-:Y:S01]  /*2ee0*/  FFMA.FTZ R122, R222, UR8, -R193 ;  /* 0x00000008de7a7c23 */ /* 0x000fe200080108c1 */
[----:B------:R-:W-:Y:S01]  /*2ef0*/  FFMA.FTZ R222, R218, UR8, -R191 ;  /* 0x00000008dade7c23 */ /* 0x000fe200080108bf */
[----:B------:R-:W-:Y:S01]  /*2f00*/  FFMA.FTZ R158, -R5, R5, 1 ;  /* 0x3f800000059e7423 */ /* 0x000fe20000010105 */
[----:B------:R4:W-:Y:S01]  /*2f10*/  MUFU.EX2 R198, R7 ;  /* 0x0000000700c67308 */ /* 0x0009e20000000800 */
[----:B-1----:R-:W-:Y:S01]  /*2f20*/  FMUL.FTZ R5, R226, R230 ;  /* 0x000000e6e2057220 */ /* 0x002fe20000410000 */
[----:B------:R-:W-:-:S03]  /*2f30*/  FFMA.FTZ R218, -R8, R8, 1 ;  /* 0x3f80000008da7423 */ /* 0x000fc60000010108 */
[----:B------:R-:W-:-:S03]  /*2f40*/  FMUL.FTZ R158, R158, R5 ;  /* 0x000000059e9e7220 */ /* 0x000fc60000410000 */
[----:B------:R-:W-:Y:S01]  /*2f50*/  MUFU.EX2 R122, R122 ;  /* 0x0000007a007a7308 */ /* 0x000fe20000000800 */
[----:B---3--:R-:W-:-:S04]  /*2f60*/  FMUL.FTZ R220, R123, R231 ;  /* 0x000000e77bdc7220 */ /* 0x008fc80000410000 */
[----:B------:R-:W-:Y:S01]  /*2f70*/  FMUL.FTZ R159, R159, R220 ;  /* 0x000000dc9f9f7220 */ /* 0x000fe20000410000 */
[----:B------:R-:W-:Y:S02]  /*2f80*/  FFMA.FTZ R220, -R6, R6, 1 ;  /* 0x3f80000006dc7423 */ /* 0x000fe40000010106 */
[----:B----4-:R-:W1:Y:S01]  /*2f90*/  LDS.64 R6, [R4+0x1e240] ;  /* 0x01e2400004067984 */ /* 0x010e620000000a00 */
[----:B------:R-:W3:Y:S01]  /*2fa0*/  MUFU.EX2 R5, R199 ;  /* 0x000000c700057308 */ /* 0x000ee20000000800 */
[----:B------:R-:W-:-:S07]  /*2fb0*/  FMUL.FTZ R220, R220, R229 ;  /* 0x000000e5dcdc7220 */ /* 0x000fce0000410000 */
[----:B------:R-:W-:Y:S01]  /*2fc0*/  MUFU.EX2 R199, R222 ;  /* 0x000000de00c77308 */ /* 0x000fe20000000800 */
[--C-:B--2---:R-:W-:Y:S01]  /*2fd0*/  FADD.FTZ R124, R124, -R120.reuse ;  /* 0x800000787c7c7221 */ /* 0x104fe20000010000 */
        /* <DEDUP_REMOVED lines=9> */
[----:B------:R-:W2:Y:S01]  /*3070*/  MUFU.EX2 R9, R217 ;  /* 0x000000d900097308 */ /* 0x000ea20000000800 */
[----:B------:R-:W-:Y:S01]  /*3080*/  FFMA.FTZ R121, R207, UR8, -R189 ;  /* 0x00000008cf797c23 */ /* 0x000fe200080108bd */
[----:B---3--:R-:W-:Y:S01]  /*3090*/  FMUL.FTZ R231, R5, R232 ;  /* 0x000000e805e77220 */ /* 0x008fe20000410000 */
[----:B------:R-:W-:-:S03]  /*30a0*/  FMUL.FTZ R216, R161, R216 ;  /* 0x000000d8a1d87220 */ /* 0x000fc60000410000 */
[----:B------:R-:W-:Y:S01]  /*30b0*/  FMUL.FTZ R218, R218, R231 ;  /* 0x000000e7dada7220 */ /* 0x000fe20000410000 */
[----:B------:R-:W-:Y:S01]  /*30c0*/  FMUL.FTZ R127, R127, R216 ;  /* 0x000000d87f7f7220 */ /* 0x000fe20000410000 */
[----:B------:R-:W-:Y:S01]  /*30d0*/  MUFU.EX2 R121, R121 ;  /* 0x0000007900797308 */ /* 0x000fe20000000800 */
[--C-:B-1----:R-:W-:Y:S01]  /*30e0*/  FADD.FTZ R191, R128, -R6.reuse ;  /* 0x8000000680bf7221 */ /* 0x102fe20000010000 */
[----:B------:R-:W-:Y:S01]  /*30f0*/  FADD.FTZ R193, R130, -R6 ;  /* 0x8000000682c17221 */ /* 0x000fe20000010000 */
[----:B--2---:R-:W-:Y:S01]  /*3100*/  FMUL.FTZ R11, R9, R124 ;  /* 0x0000007c090b7220 */ /* 0x004fe20000410000 */
[----:B------:R-:W-:Y:S01]  /*3110*/  FSEL R6, R215, -INF , !P3 ;  /* 0xff800000d7067808 */ /* 0x000fe20005800000 */
[--C-:B------:R-:W-:Y:S01]  /*3120*/  FADD.FTZ R194, R131, -R7.reuse ;  /* 0x8000000783c27221 */ /* 0x100fe20000010000 */
[----:B------:R-:W-:Y:S01]  /*3130*/  FFMA.FTZ R131, -R13, R13, 1 ;  /* 0x3f8000000d837423 */ /* 0x000fe2000001010d */
[----:B------:R-:W-:Y:S01]  /*3140*/  FMUL.FTZ R157, R12, R11 ;  /* 0x0000000b0c9d7220 */ /* 0x000fe20000410000 */
[----:B------:R-:W-:Y:S01]  /*3150*/  FADD.FTZ R190, R129, -R7 ;  /* 0x8000000781be7221 */ /* 0x000fe20000010000 */
[----:B------:R1:W-:Y:S01]  /*3160*/  MUFU.EX2 R12, R10 ;  /* 0x0000000a000c7308 */ /* 0x0003e20000000800 */
[----:B------:R-:W-:Y:S01]  /*3170*/  FFMA.FTZ R189, R6, UR8, -R189 ;  /* 0x0000000806bd7c23 */ /* 0x000fe200080108bd */
[----:B------:R-:W-:Y:S01]  /*3180*/  FSEL R6, R223, -INF , !P4 ;  /* 0xff800000df067808 */ /* 0x000fe20006000000 */
[----:B------:R-:W-:Y:S01]  /*3190*/  FFMA.FTZ R130, -R15, R15, 1 ;  /* 0x3f8000000f827423 */ /* 0x000fe2000001010f */
[----:B------:R-:W-:Y:S01]  /*31a0*/  FMUL.FTZ R124, R162, R191 ;  /* 0x000000bfa27c7220 */ /* 0x000fe20000410000 */
[----:B------:R-:W-:Y:S01]  /*31b0*/  FSEL R15, R219, -INF , !P5 ;  /* 0xff800000db0f7808 */ /* 0x000fe20006800000 */
[----:B------:R-:W-:Y:S01]  /*31c0*/  FFMA.FTZ R128, R206, UR8, -R20 ;  /* 0x00000008ce807c23 */ /* 0x000fe20008010814 */
[----:B------:R-:W-:Y:S01]  /*31d0*/  FFMA.FTZ R13, R6, UR8, -R21 ;  /* 0x00000008060d7c23 */ /* 0x000fe20008010815 */
[----:B------:R-:W2:Y:S01]  /*31e0*/  MUFU.EX2 R129, R213 ;  /* 0x000000d500817308 */ /* 0x000ea20000000800 */
[----:B-1----:R-:W1:Y:S01]  /*31f0*/  LDS.64 R10, [R4+0x1e260] ;  /* 0x01e26000040a7984 */ /* 0x002e620000000a00 */
[----:B------:R-:W-:Y:S01]  /*3200*/  FMUL.FTZ R131, R131, R124 ;  /* 0x0000007c83837220 */ /* 0x000fe20000410000 */
[----:B------:R-:W-:Y:S01]  /*3210*/  FFMA.FTZ R124, R15, UR8, -R22 ;  /* 0x000000080f7c7c23 */ /* 0x000fe20008010816 */
[----:B------:R-:W-:Y:S01]  /*3220*/  FSEL R15, R224, -INF , !P1 ;  /* 0xff800000e00f7808 */ /* 0x000fe20004800000 */
[----:B------:R-:W3:Y:S01]  /*3230*/  LDS.64 R6, [R4+0x1e280] ;  /* 0x01e2800004067984 */ /* 0x000ee20000000a00 */
[----:B------:R-:W-:Y:S01]  /*3240*/  FSEL R22, R221, -INF , !P6 ;  /* 0xff800000dd167808 */ /* 0x000fe20007000000 */
[----:B------:R-:W-:Y:S01]  /*3250*/  FMUL.FTZ R191, R163, R190 ;  /* 0x000000bea3bf7220 */ /* 0x000fe20000410000 */
[----:B------:R-:W-:Y:S01]  /*3260*/  FMUL.FTZ R193, R192, R193 ;  /* 0x000000c1c0c17220 */ /* 0x000fe20000410000 */
[----:B------:R-:W-:Y:S01]  /*3270*/  FFMA.FTZ R188, R15, UR8, -R20 ;  /* 0x000000080fbc7c23 */ /* 0x000fe20008010814 */
[----:B------:R-:W-:Y:S01]  /*3280*/  FSEL R20, R225, -INF , !P2 ;  /* 0xff800000e1147808 */ /* 0x000fe20005000000 */
[----:B------:R-:W-:Y:S01]  /*3290*/  FFMA.FTZ R15, -R17, R17, 1 ;  /* 0x3f800000110f7423 */ /* 0x000fe20000010111 */
[----:B------:R-:W-:Y:S01]  /*32a0*/  FFMA.FTZ R23, R22, UR8, -R23 ;  /* 0x0000000816177c23 */ /* 0x000fe20008010817 */
[----:B------:R-:W-:Y:S01]  /*32b0*/  FMUL.FTZ R130, R130, R193 ;  /* 0x000000c182827220 */ /* 0x000fe20000410000 */
[----:B------:R-:W4:Y:S01]  /*32c0*/  MUFU.EX2 R22, R212 ;  /* 0x000000d400167308 */ /* 0x000f220000000800 */
[----:B------:R-:W-:Y:S01]  /*32d0*/  FFMA.FTZ R190, R20, UR8, -R21 ;  /* 0x0000000814be7c23 */ /* 0x000fe20008010815 */
[----:B------:R-:W-:Y:S01]  /*32e0*/  FFMA.FTZ R221, -R221, R221, 1 ;  /* 0x3f800000dddd7423 */ /* 0x000fe200000101dd */
[----:B--2---:R-:W-:Y:S01]  /*32f0*/  FMUL.FTZ R206, R129, R194 ;  /* 0x000000c281ce7220 */ /* 0x004fe20000410000 */
[----:B------:R-:W-:Y:S01]  /*3300*/  FMUL.FTZ R194, R14, R191 ;  /* 0x000000bf0ec27220 */ /* 0x000fe20000410000 */
[----:B------:R-:W-:Y:S01]  /*3310*/  FFMA.FTZ R219, -R219, R219, 1 ;  /* 0x3f800000dbdb7423 */ /* 0x000fe200000101db */
[----:B------:R-:W-:Y:S01]  /*3320*/  FFMA.FTZ R224, -R224, R224, 1 ;  /* 0x3f800000e0e07423 */ /* 0x000fe200000101e0 */
[----:B------:R-:W-:Y:S01]  /*3330*/  FMUL.FTZ R21, R15, R206 ;  /* 0x000000ce0f157220 */ /* 0x000fe20000410000 */
[----:B------:R-:W2:Y:S01]  /*3340*/  MUFU.EX2 R17, R211 ;  /* 0x000000d300117308 */ /* 0x000ea20000000800 */
[----:B------:R-:W5:Y:S01]  /*3350*/  LDS.64 R14, [R4+0x1e2a0] ;  /* 0x01e2a000040e7984 */ /* 0x000f620000000a00 */
[----:B------:R-:W-:Y:S01]  /*3360*/  FFMA.FTZ R223, -R223, R223, 1 ;  /* 0x3f800000dfdf7423 */ /* 0x000fe200000101df */
[----:B------:R-:W-:-:S05]  /*3370*/  FFMA.FTZ R225, -R225, R225, 1 ;  /* 0x3f800000e1e17423 */ /* 0x000fca00000101e1 */
[----:B------:R-:W-:Y:S08]  /*3380*/  MUFU.EX2 R23, R23 ;  /* 0x0000001700177308 */ /* 0x000ff00000000800 */
[----:B------:R-:W-:Y:S01]  /*3390*/  MUFU.EX2 R8, R228 ;  /* 0x000000e400087308 */ /* 0x000fe20000000800 */
[--C-:B-1----:R-:W-:Y:S01]  /*33a0*/  FADD.FTZ R191, R132, -R10.reuse ;  /* 0x8000000a84bf7221 */ /* 0x102fe20000010000 */
[----:B------:R-:W-:Y:S01]  /*33b0*/  FADD.FTZ R193, R134, -R10 ;  /* 0x8000000a86c17221 */ /* 0x000fe20000010000 */
[----:B------:R-:W-:Y:S01]  /*33c0*/  FFMA.FTZ R10, -R18, R18, 1 ;  /* 0x3f800000120a7423 */ /* 0x000fe20000010112 */
[--C-:B------:R-:W-:Y:S01]  /*33d0*/  FADD.FTZ R133, R133, -R11.reuse ;  /* 0x8000000b85857221 */ /* 0x100fe20000010000 */
[----:B------:R-:W-:Y:S01]  /*33e0*/  FMUL.FTZ R191, R196, R191 ;  /* 0x000000bfc4bf7220 */ /* 0x000fe20000410000 */
[----:B------:R-:W-:Y:S01]  /*33f0*/  FADD.FTZ R20, R135, -R11 ;  /* 0x8000000b87147221 */ /* 0x000fe20000010000 */
[----:B------:R-:W-:Y:S01]  /*3400*/  FFMA.FTZ R134, -R200, R200, 1 ;  /* 0x3f800000c8867423 */ /* 0x000fe200000101c8 */
[----:B------:R-:W-:Y:S01]  /*3410*/  FFMA.FTZ R200, -R19, R19, 1 ;  /* 0x3f80000013c87423 */ /* 0x000fe20000010113 */
[----:B------:R-:W-:Y:S01]  /*3420*/  FMUL.FTZ R135, R10, R191 ;  /* 0x000000bf0a877220 */ /* 0x000fe20000410000 */
[----:B------:R-:W-:Y:S01]  /*3430*/  FMUL.FTZ R133, R122, R133 ;  /* 0x000000857a857220 */ /* 0x000fe20000410000 */
[----:B------:R-:W1:Y:S01]  /*3440*/  LDS.64 R10, [R4+0x1e2c0] ;  /* 0x01e2c000040a7984 */ /* 0x000e620000000a00 */
[--C-:B---3--:R-:W-:Y:S01]  /*3450*/  FADD.FTZ R191, R138, -R6.reuse ;  /* 0x800000068abf7221 */ /* 0x108fe20000010000 */
[----:B----4-:R-:W-:Y:S01]  /*3460*/  FMUL.FTZ R193, R22, R193 ;  /* 0x000000c116c17220 */ /* 0x010fe20000410000 */
[----:B------:R-:W-:Y:S01]  /*3470*/  FMUL.FTZ R200, R200, R133 ;  /* 0x00000085c8c87220 */ /* 0x000fe20000410000 */
[----:B------:R-:W-:Y:S01]  /*3480*/  FADD.FTZ R133, R136, -R6 ;  /* 0x8000000688857221 */ /* 0x000fe20000010000 */
[--C-:B------:R-:W-:Y:S01]  /*3490*/  FADD.FTZ R6, R137, -R7.reuse ;  /* 0x8000000789067221 */ /* 0x100fe20000010000 */
[----:B------:R-:W-:Y:S01]  /*34a0*/  FMUL.FTZ R134, R134, R193 ;  /* 0x000000c186867220 */ /* 0x000fe20000410000 */
[----:B--2---:R-:W-:Y:S01]  /*34b0*/  FMUL.FTZ R20, R17, R20 ;  /* 0x0000001411147220 */ /* 0x004fe20000410000 */
[----:B------:R-:W-:Y:S01]  /*34c0*/  FFMA.FTZ R136, -R202, R202, 1 ;  /* 0x3f800000ca887423 */ /* 0x000fe200000101ca */
[----:B------:R-:W2:Y:S01]  /*34d0*/  MUFU.EX2 R18, R210 ;  /* 0x000000d200127308 */ /* 0x000ea20000000800 */
[----:B------:R-:W-:Y:S01]  /*34e0*/  FFMA.FTZ R193, -R201, R201, 1 ;  /* 0x3f800000c9c17423 */ /* 0x000fe200000101c9 */
[----:B------:R-:W-:Y:S01]  /*34f0*/  FADD.FTZ R206, R139, -R7 ;  /* 0x800000078bce7221 */ /* 0x000fe20000010000 */
[----:B------:R-:W-:Y:S01]  /*3500*/  FMUL.FTZ R202, R199, R6 ;  /* 0x00000006c7ca7220 */ /* 0x000fe20000410000 */
[----:B------:R-:W-:Y:S01]  /*3510*/  FMUL.FTZ R133, R198, R133 ;  /* 0x00000085c6857220 */ /* 0x000fe20000410000 */
[----:B------:R3:W4:Y:S01]  /*3520*/  LDS.64 R6, [R4+0x1e2e0] ;  /* 0x01e2e00004067984 */ /* 0x0007220000000a00 */
[----:B------:R-:W-:Y:S01]  /*3530*/  FMUL.FTZ R193, R193, R20 ;  /* 0x00000014c1c17220 */ /* 0x000fe20000410000 */
[----:B------:R-:W-:Y:S01]  /*3540*/  FFMA.FTZ R139, -R203, R203, 1 ;  /* 0x3f800000cb8b7423 */ /* 0x000fe200000101cb */
[----:B------:R-:W3:Y:S01]  /*3550*/  MUFU.EX2 R20, R208 ;  /* 0x000000d000147308 */ /* 0x000ee20000000800 */
[----:B------:R-:W-:Y:S01]  /*3560*/  FMUL.FTZ R136, R136, R133 ;  /* 0x0000008588887220 */ /* 0x000fe20000410000 */
[----:B------:R-:W-:Y:S01]  /*3570*/  FFMA.FTZ R137, -R204, R204, 1 ;  /* 0x3f800000cc897423 */ /* 0x000fe200000101cc */
[----:B-----5:R-:W-:Y:S01]  /*3580*/  FADD.FTZ R195, R142, -R14 ;  /* 0x8000000e8ec37221 */ /* 0x020fe20000010000 */
[----:B------:R-:W-:Y:S01]  /*3590*/  FMUL.FTZ R139, R139, R202 ;  /* 0x000000ca8b8b7220 */ /* 0x000fe20000410000 */
[--C-:B------:R-:W-:Y:S01]  /*35a0*/  FADD.FTZ R142, R141, -R15.reuse ;  /* 0x8000000f8d8e7221 */ /* 0x100fe20000010000 */
[----:B------:R-:W-:Y:S01]  /*35b0*/  FADD.FTZ R202, R143, -R15 ;  /* 0x8000000f8fca7221 */ /* 0x000fe20000010000 */
[----:B------:R-:W-:Y:S01]  /*35c0*/  FFMA.FTZ R15, -R154, R154, 1 ;  /* 0x3f8000009a0f7423 */ /* 0x000fe2000001019a */
[----:B------:R-:W5:Y:S01]  /*35d0*/  MUFU.EX2 R19, R209 ;  /* 0x000000d100137308 */ /* 0x000f620000000800 */
[----:B--2---:R-:W-:Y:S01]  /*35e0*/  FMUL.FTZ R132, R18, R191 ;  /* 0x000000bf12847220 */ /* 0x004fe20000410000 */
[----:B------:R-:W-:Y:S01]  /*35f0*/  FFMA.FTZ R138, -R205, R205, 1 ;  /* 0x3f800000cd8a7423 */ /* 0x000fe200000101cd */
[----:B------:R-:W-:Y:S01]  /*3600*/  FFMA.FTZ R141, -R153, R153, 1 ;  /* 0x3f800000998d7423 */ /* 0x000fe20000010199 */
[----:B------:R-:W-:Y:S01]  /*3610*/  FMUL.FTZ R142, R121, R142 ;  /* 0x0000008e798e7220 */ /* 0x000fe20000410000 */
[----:B------:R-:W-:Y:S01]  /*3620*/  FMUL.FTZ R137, R137, R132 ;  /* 0x0000008489897220 */ /* 0x000fe20000410000 */
[----:B------:R-:W-:-:S02]  /*3630*/  FMUL.FTZ R229, R8, R229 ;  /* 0x000000e508e57220 */ /* 0x000fc40000410000 */
[----:B------:R2:W4:Y:S01]  /*3640*/  MUFU.EX2 R133, R189 ;  /* 0x000000bd00857308 */ /* 0x0005220000000800 */
[----:B---3--:R-:W-:Y:S01]  /*3650*/  FMUL.FTZ R4, R20, R195 ;  /* 0x000000c314047220 */ /* 0x008fe20000410000 */
[----:B------:R-:W-:Y:S01]  /*3660*/  FMUL.FTZ R141, R141, R142 ;  /* 0x0000008e8d8d7220 */ /* 0x000fe20000410000 */
[----:B------:R-:W-:Y:S02]  /*3670*/  FMUL.FTZ R126, R126, R229 ;  /* 0x000000e57e7e7220 */ /* 0x000fe40000410000 */
[----:B------:R-:W-:Y:S01]  /*3680*/  FMUL.FTZ R15, R15, R4 ;  /* 0x000000040f0f7220 */ /* 0x000fe20000410000 */
[--C-:B-1----:R-:W-:Y:S02]  /*3690*/  FADD.FTZ R145, R145, -R11.reuse ;  /* 0x8000000b91917221 */ /* 0x102fe40000010000 */
[----:B------:R1:W3:Y:S01]  /*36a0*/  MUFU.EX2 R132, R124 ;  /* 0x0000007c00847308 */ /* 0x0002e20000000800 */
[----:B-----5:R-:W-:Y:S01]  /*36b0*/  FMUL.FTZ R191, R19, R206 ;  /* 0x000000ce13bf7220 */ /* 0x020fe20000410000 */
[----:B------:R-:W-:Y:S01]  /*36c0*/  FADD.FTZ R153, R146, -R10 ;  /* 0x8000000a92997221 */ /* 0x000fe20000010000 */
[----:B------:R-:W-:Y:S01]  /*36d0*/  FMUL.FTZ R145, R12, R145 ;  /* 0x000000910c917220 */ /* 0x000fe20000410000 */
[----:B--2---:R-:W-:Y:S01]  /*36e0*/  F2FP.F16.F32.PACK_AB R189, R218, R159 ;  /* 0x0000009fdabd723e */ /* 0x004fe200000000ff */
[----:B------:R-:W-:Y:S01]  /*36f0*/  FMUL.FTZ R138, R138, R191 ;  /* 0x000000bf8a8a7220 */ /* 0x000fe20000410000 */
[----:B------:R-:W-:Y:S01]  /*3700*/  FADD.FTZ R191, R140, -R14 ;  /* 0x8000000e8cbf7221 */ /* 0x000fe20000010000 */
[----:B------:R-:W-:Y:S01]  /*3710*/  FFMA.FTZ R140, -R215, R215, 1 ;  /* 0x3f800000d78c7423 */ /* 0x000fe200000101d7 */
[----:B------:R-:W2:Y:S01]  /*3720*/  MUFU.EX2 R120, R120 ;  /* 0x0000007800787308 */ /* 0x000ea20000000800 */
[----:B-1----:R-:W-:Y:S01]  /*3730*/  FADD.FTZ R124, R147, -R11 ;  /* 0x8000000b937c7221 */ /* 0x002fe20000010000 */
[----:B----4-:R-:W-:Y:S01]  /*3740*/  FMUL.FTZ R143, R133, R202 ;  /* 0x000000ca858f7220 */ /* 0x010fe20000410000 */
[----:B------:R-:W-:Y:S01]  /*3750*/  FFMA.FTZ R14, -R152, R152, 1 ;  /* 0x3f800000980e7423 */ /* 0x000fe20000010198 */
[----:B------:R-:W-:Y:S01]  /*3760*/  F2FP.F16.F32.PACK_AB R159, R193, R134 ;  /* 0x00000086c19f723e */ /* 0x000fe200000000ff */
[----:B------:R-:W-:Y:S01]  /*3770*/  FMUL.FTZ R124, R23, R124 ;  /* 0x0000007c177c7220 */ /* 0x000fe20000410000 */
[----:B------:R-:W-:Y:S01]  /*3780*/  FMUL.FTZ R140, R140, R143 ;  /* 0x0000008f8c8c7220 */ /* 0x000fe20000410000 */
[----:B------:R-:W-:Y:S01]  /*3790*/  FADD.FTZ R143, R144, -R10 ;  /* 0x8000000a908f7221 */ /* 0x000fe20000010000 */
[----:B------:R-:W1:Y:S01]  /*37a0*/  MUFU.EX2 R128, R128 ;  /* 0x0000008000807308 */ /* 0x000e620000000800 */
[----:B------:R-:W-:Y:S01]  /*37b0*/  FMUL.FTZ R144, R234, R145 ;  /* 0x00000091ea907220 */ /* 0x000fe20000410000 */
[----:B---3--:R-:W-:Y:S01]  /*37c0*/  FMUL.FTZ R10, R132, R153 ;  /* 0x00000099840a7220 */ /* 0x008fe20000410000 */
[----:B------:R-:W-:Y:S01]  /*37d0*/  FMUL.FTZ R145, R221, R124 ;  /* 0x0000007cdd917220 */ /* 0x000fe20000410000 */
[--C-:B------:R-:W-:Y:S01]  /*37e0*/  FADD.FTZ R147, R148, -R6.reuse ;  /* 0x8000000694937221 */ /* 0x100fe20000010000 */
[----:B------:R-:W-:Y:S01]  /*37f0*/  FADD.FTZ R153, R150, -R6 ;  /* 0x8000000696997221 */ /* 0x000fe20000010000 */
[--C-:B------:R-:W-:Y:S01]  /*3800*/  FADD.FTZ R124, R149, -R7.reuse ;  /* 0x80000007957c7221 */ /* 0x100fe20000010000 */
[----:B------:R-:W-:Y:S01]  /*3810*/  FADD.FTZ R142, R151, -R7 ;  /* 0x80000007978e7221 */ /* 0x000fe20000010000 */
[----:B------:R-:W3:Y:S01]  /*3820*/  MUFU.EX2 R13, R13 ;  /* 0x0000000d000d7308 */ /* 0x000ee20000000800 */
[----:B--2---:R-:W-:Y:S01]  /*3830*/  FMUL.FTZ R191, R120, R191 ;  /* 0x000000bf78bf7220 */ /* 0x004fe20000410000 */
[----:B------:R-:W-:-:S02]  /*3840*/  IMAD.U32 R7, RZ, RZ, UR5 ;  /* 0x00000005ff077e24 */ /* 0x000fc4000f8e00ff */
[----:B------:R-:W-:Y:S01]  /*3850*/  FMUL.FTZ R143, R160, R143 ;  /* 0x0000008fa08f7220 */ /* 0x000fe20000410000 */
[----:B------:R-:W-:Y:S01]  /*3860*/  FMUL.FTZ R10, R219, R10 ;  /* 0x0000000adb0a7220 */ /* 0x000fe20000410000 */
[----:B------:R-:W-:Y:S01]  /*3870*/  FMUL.FTZ R14, R14, R191 ;  /* 0x000000bf0e0e7220 */ /* 0x000fe20000410000 */
[----:B------:R-:W-:Y:S01]  /*3880*/  F2FP.F16.F32.PACK_AB R191, R157, R126 ;  /* 0x0000007e9dbf723e */ /* 0x000fe200000000ff */
[----:B------:R-:W-:Y:S01]  /*3890*/  IMAD R126, R7, 0x2000, R236 ;  /* 0x00002000077e7824 */ /* 0x000fe200078e02ec */
[----:B------:R2:W4:Y:S01]  /*38a0*/  MUFU.EX2 R4, R188 ;  /* 0x000000bc00047308 */ /* 0x0005220000000800 */
[----:B-1----:R-:W-:Y:S01]  /*38b0*/  FMUL.FTZ R6, R128, R147 ;  /* 0x0000009380067220 */ /* 0x002fe20000410000 */
[----:B------:R-:W-:Y:S01]  /*38c0*/  FMUL.FTZ R143, R156, R143 ;  /* 0x0000008f9c8f7220 */ /* 0x000fe20000410000 */
[----:B------:R-:W-:Y:S01]  /*38d0*/  IMAD R7, R126, 0x2, R235 ;  /* 0x000000027e077824 */ /* 0x000fe200078e02eb */
[----:B------:R-:W-:Y:S01]  /*38e0*/  F2FP.F16.F32.PACK_AB R156, R194, R131 ;  /* 0x00000083c29c723e */ /* 0x000fe200000000ff */
[----:B------:R-:W-:Y:S01]  /*38f0*/  FMUL.FTZ R6, R233, R6 ;  /* 0x00000006e9067220 */ /* 0x000fe20000410000 */
[----:B------:R-:W-:-:S02]  /*3900*/  F2FP.F16.F32.PACK_AB R157, R21, R130 ;  /* 0x00000082159d723e */ /* 0x000fc400000000ff */
[----:B------:R1:W5:Y:S01]  /*3910*/  MUFU.EX2 R11, R190 ;  /* 0x000000be000b7308 */ /* 0x0003620000000800 */
[----:B---3--:R-:W-:Y:S01]  /*3920*/  FMUL.FTZ R124, R13, R124 ;  /* 0x0000007c0d7c7220 */ /* 0x008fe20000410000 */
[----:B--2---:R-:W-:Y:S02]  /*3930*/  F2FP.F16.F32.PACK_AB R188, R220, R158 ;  /* 0x0000009edcbc723e */ /* 0x004fe400000000ff */
        /* <DEDUP_REMOVED lines=18> */
[----:B------:R-:W-:-:S02]  /*3a60*/  F2FP.F16.F32.PACK_AB R126, R161, R155 ;  /* 0x0000009ba17e723e */ /* 0x000fc400000000ff */
[----:B------:R-:W-:Y:S02]  /*3a70*/  F2FP.F16.F32.PACK_AB R147, R142, R147 ;  /* 0x000000938e93723e */ /* 0x000fe400000000ff */
[----:B------:R-:W-:Y:S01]  /*3a80*/  F2FP.F16.F32.PACK_AB R125, R5, R123 ;  /* 0x0000007b057d723e */ /* 0x000fe200000000ff */
[----:B------:R-:W-:Y:S01]  /*3a90*/  IMAD R5, R16, 0x1000, R235 ;  /* 0x0000100010057824 */ /* 0x000fe200078e02eb */
[----:B------:R-:W-:Y:S01]  /*3aa0*/  F2FP.F16.F32.PACK_AB R127, R9, R8 ;  /* 0x00000008097f723e */ /* 0x000fe200000000ff */
[----:B------:R1:W-:Y:S01]  /*3ab0*/  STSM.16.MT88.4 [R7+0x20000], R144 ;  /* 0x0200009007007844 */ /* 0x0003e20000004200 */
[----:B------:R-:W-:Y:S02]  /*3ac0*/  F2FP.F16.F32.PACK_AB R160, R12, R160 ;  /* 0x000000a00ca0723e */ /* 0x000fe400000000ff */
[----:B------:R-:W-:Y:S01]  /*3ad0*/  WARPGROUP.ARRIVE ;  /* 0x00000000000079c5 */ /* 0x000fe20000000000 */
[----:B------:R-:W-:-:S05]  /*3ae0*/  F2FP.F16.F32.PACK_AB R161, R23, R132 ;  /* 0x0000008417a1723e */ /* 0x000fca00000000ff */
        /* <DEDUP_REMOVED lines=18> */
[----:B------:R-:W-:-:S04]  /*3c10*/  F2FP.F16.F32.PACK_AB R127, R133, R20 ;  /* 0x00000014857f723e */ /* 0x000fc800000000ff */
[----:B------:R-:W-:-:S06]  /*3c20*/  WARPGROUP.ARRIVE ;  /* 0x00000000000079c5 */ /* 0x000fcc0000000000 */
        /* <DEDUP_REMOVED lines=170> */
.L_x_2434:
        /* <DEDUP_REMOVED lines=8> */
[----:B------:R-:W-:-:S05]  /*4750*/  UMOV UR14, UR10 ;  /* 0x0000000a000e7c82 */ /* 0x000fca0008000000 */
        /* <DEDUP_REMOVED lines=37> */
.L_x_2435:
        /* <DEDUP_REMOVED lines=62> */
.L_x_2417:
[----:B------:R-:W-:Y:S05]  /*4d90*/  @P0 BRA `(.L_x_2416) ;  /* 0x0000003c00780947 */ /* 0x000fea0003800000 */
[----:B-1----:R-:W1:Y:S01]  /*4da0*/  S2R R4, SR_TID.X ;  /* 0x0000000000047919 */ /* 0x002e620000002100 */
[----:B------:R-:W2:Y:S01]  /*4db0*/  S2UR UR5, SR_CgaCtaId ;  /* 0x00000000000579c3 */ /* 0x000ea20000008800 */
[----:B------:R-:W-:Y:S01]  /*4dc0*/  ULDC UR4, c[0x0][0x850] ;  /* 0x0002140000047ab9 */ /* 0x000fe20000000800 */
[----:B------:R-:W-:Y:S01]  /*4dd0*/  UIMAD UR8, UR36, 0x3000, URZ ;  /* 0x00003000240878a4 */ /* 0x000fe2000f8e023f */
[----:B------:R-:W-:Y:S01]  /*4de0*/  BSSY B0, `(.L_x_2437) ;  /* 0x0000050000007945 */ /* 0x000fe20003800000 */
[----:B------:R-:W-:Y:S01]  /*4df0*/  UISETP.NE.AND UP0, UPT, UR4, 0x1, UPT ;  /* 0x000000010400788c */ /* 0x000fe2000bf05270 */
[----:B------:R-:W-:Y:S02]  /*4e00*/  ULDC.64 UR12, c[0x0][0x818] ;  /* 0x00020600000c7ab9 */ /* 0x000fe40000000a00 */
[----:B------:R-:W-:Y:S01]  /*4e10*/  UMOV UR4, 0x400 ;  /* 0x0000040000047882 */ /* 0x000fe20000000000 */
[----:B------:R-:W-:Y:S01]  /*4e20*/  USHF.R.S32.HI UR9, URZ, 0x1f, UR8 ;  /* 0x0000001f3f097899 */ /* 0x000fe20008011408 */
[----:B------:R-:W-:Y:S01]  /*4e30*/  ULDC.64 UR14, c[0x0][0x820] ;  /* 0x00020800000e7ab9 */ /* 0x000fe20000000a00 */
[----:B------:R-:W-:-:S05]  /*4e40*/  ULDC.64 UR16, c[0x0][0x848] ;  /* 0x0002120000107ab9 */ /* 0x000fca0000000a00 */
[----:B------:R-:W-:Y:S02]  /*4e50*/  @UP0 ULDC UR6, c[0x0][0x854] ;  /* 0x0002150000060ab9 */ /* 0x000fe40000000800 */
[----:B------:R-:W-:Y:S02]  /*4e60*/  UIMAD.WIDE.U32 UR6, UR40, UR6, URZ ;  /* 0x00000006280672a5 */ /* 0x000fe4000f8e003f */
[----:B--2---:R-:W-:-:S03]  /*4e70*/  ULEA UR4, UR5, UR4, 0x18 ;  /* 0x0000000405047291 */ /* 0x004fc6000f8ec03f */
[----:B------:R-:W-:Y:S02]  /*4e80*/  @UP0 ULDC UR5, c[0x0][0x858] ;  /* 0x0002160000050ab9 */ /* 0x000fe40000000800 */
[----:B------:R-:W-:Y:S01]  /*4e90*/  @UP0 USHF.R.U32.HI UR40, URZ, UR5, UR7 ;  /* 0x000000053f280299 */ /* 0x000fe20008011607 */
[----:B-1----:R-:W-:-:S03]  /*4ea0*/  VIADD R3, R4, 0xffffff80 ;  /* 0xffffff8004037836 */ /* 0x002fc60000000000 */
[----:B------:R-:W-:Y:S02]  /*4eb0*/  USHF.R.S32.HI UR5, URZ, 0x1f, UR40 ;  /* 0x0000001f3f057899 */ /* 0x000fe40008011428 */
[----:B------:R-:W-:Y:S01]  /*4ec0*/  UIMAD.WIDE.U32 UR6, UR40, UR12, UR8 ;  /* 0x0000000c280672a5 */ /* 0x000fe2000f8e0008 */
[----:B------:R-:W-:Y:S01]  /*4ed0*/  SHF.R.S32.HI R0, RZ, 0x1f, R3 ;  /* 0x0000001fff007819 */ /* 0x000fe20000011403 */
[----:B------:R-:W-:Y:S01]  /*4ee0*/  UIMAD UR10, UR5, UR12, URZ ;  /* 0x0000000c050a72a4 */ /* 0x000fe2000f8e023f */
[----:B------:R-:W-:Y:S01]  /*4ef0*/  BAR.SYNC.DEFER_BLOCKING 0x1, 0x100 ;  /* 0x0044000000007b1d */ /* 0x000fe20000010000 */
[----:B------:R-:W-:Y:S02]  /*4f00*/  ISETP.NE.AND P0, PT, R3, RZ, PT ;  /* 0x000000ff0300720c */ /* 0x000fe40003f05270 */
[----:B------:R-:W-:Y:S01]  /*4f10*/  LEA.HI R2, R0, R3, RZ, 0x7 ;  /* 0x0000000300027211 */ /* 0x000fe200078f38ff */
[----:B------:R-:W-:-:S03]  /*4f20*/  UIMAD UR10, UR40, UR13, UR10 ;  /* 0x0000000d280a72a4 */ /* 0x000fc6000f8e020a */
[----:B------:R-:W-:Y:S01]  /*4f30*/  LOP3.LUT R0, R2, 0x3fffff80, RZ, 0xc0, !PT ;  /* 0x3fffff8002007812 */ /* 0x000fe200078ec0ff */
[----:B------:R-:W-:Y:S01]  /*4f40*/  ULDC.64 UR12, c[0x0][0x840] ;  /* 0x00021000000c7ab9 */ /* 0x000fe20000000a00 */
[----:B------:R-:W-:Y:S01]  /*4f50*/  SHF.R.S32.HI R5, RZ, 0x7, R2 ;  /* 0x00000007ff057819 */ /* 0x000fe20000011402 */
[----:B------:R-:W-:Y:S02]  /*4f60*/  UIMAD UR5, UR5, UR12, URZ ;  /* 0x0000000c050572a4 */ /* 0x000fe4000f8e023f */
[----:B------:R-:W-:Y:S01]  /*4f70*/  IMAD.IADD R0, R3, 0x1, -R0 ;  /* 0x0000000103007824 */ /* 0x000fe200078e0a00 */
[----:B------:R-:W-:Y:S02]  /*4f80*/  UIMAD.WIDE.U32 UR8, UR40, UR12, UR8 ;  /* 0x0000000c280872a5 */ /* 0x000fe4000f8e0008 */
[----:B------:R-:W-:Y:S01]  /*4f90*/  UIMAD UR12, UR40, UR13, UR5 ;  /* 0x0000000d280c72a4 */ /* 0x000fe2000f8e0205 */
[----:B------:R-:W-:Y:S01]  /*4fa0*/  IMAD R0, R5, 0x600, R0 ;  /* 0x0000060005007824 */ /* 0x000fe200078e0200 */
[----:B------:R-:W-:-:S02]  /*4fb0*/  USHF.R.S32.HI UR5, URZ, 0x1f, UR37 ;  /* 0x0000001f3f057899 */ /* 0x000fc40008011425 */
[----:B------:R-:W-:Y:S01]  /*4fc0*/  UIADD3 UR7, UR7, UR10, URZ ;  /* 0x0000000a07077290 */ /* 0x000fe2000fffe03f */
[----:B------:R-:W-:Y:S01]  /*4fd0*/  IMAD.SHL.U32 R0, R0, 0x4, RZ ;  /* 0x0000000400007824 */ /* 0x000fe200078e00ff */
[----:B------:R-:W-:Y:S02]  /*4fe0*/  UIMAD UR11, UR5, UR14, URZ ;  /* 0x0000000e050b72a4 */ /* 0x000fe4000f8e023f */
[----:B------:R-:W-:Y:S02]  /*4ff0*/  UIMAD UR5, UR5, UR16, URZ ;  /* 0x00000010050572a4 */ /* 0x000fe4000f8e023f */
[----:B------:R-:W-:Y:S01]  /*5000*/  LEA R0, R0, UR4, 0x2 ;  /* 0x0000000400007c11 */ /* 0x000fe2000f8e10ff */
[----:B------:R-:W-:Y:S02]  /*5010*/  UIADD3 UR9, UR9, UR12, URZ ;  /* 0x0000000c09097290 */ /* 0x000fe4000fffe03f */
[----:B------:R-:W-:Y:S02]  /*5020*/  UIMAD UR11, UR37, UR15, UR11 ;  /* 0x0000000f250b72a4 */ /* 0x000fe4000f8e020b */
[----:B------:R1:W-:Y:S01]  /*5030*/  STS.128 [R0], R24 ;  /* 0x0000001800007388 */ /* 0x0003e20000000c00 */
        /* <DEDUP_REMOVED lines=35> */
.L_x_2439:
[----:B------:R-:W-:Y:S01]  /*5270*/  @P0 ELECT P1, URZ, PT ;  /* 0x00000000003f082f */ /* 0x000fe20003820000 */
[----:B------:R2:W-:-:S12]  /*5280*/  UBLKRED.G.S.ADD.F32.RN [UR6], [UR4], UR5, desc[UR8] ;  /* 0x00000806040073bb */ /* 0x0005d800080a1405 */
[----:B------:R-:W-:Y:S02]  /*5290*/  @P1 PLOP3.LUT P0, PT, P1, PT, PT, 0x8, 0x0 ;  /* 0x000000000000181c */ /* 0x000fe40000f0e170 */
[----:B------:R-:W-:-:S11]  /*52a0*/  PLOP3.LUT P1, PT, PT, PT, PT, 0x8, 0x0 ;  /* 0x000000000000781c */ /* 0x000fd60003f2e170 */
[----:B--2---:R-:W-:Y:S05]  /*52b0*/  @P0 BRA.U.ANY `(.L_x_2439) ;  /* 0xfffffffd00ec0947 */ /* 0x004fea000393ffff */
[----:B------:R0:W-:Y:S01]  /*52c0*/  UTMACMDFLUSH ;  /* 0x00000000000079b7 */ /* 0x0001e20000000000 */
[----:B------:R-:W-:-:S04]  /*52d0*/  DEPBAR.LE SB0, 0x0 ;  /* 0x000080000000791a */ /* 0x000fc80000000000 */
.L_x_2438:
[----:B------:R-:W-:Y:S05]  /*52e0*/  BSYNC B0 ;  /* 0x0000000000007941 */ /* 0x000fea0003800000 */
.L_x_2437:
        /* <DEDUP_REMOVED lines=28> */
.L_x_2440:
        /* <DEDUP_REMOVED lines=8> */
.L_x_2412:
        /* <DEDUP_REMOVED lines=29> */
.L_x_2442:
[----:B------:R-:W-:Y:S01]  /*5700*/  ULDC UR9, c[0x0][0x8cc] ;  /* 0x0002330000097ab9 */ /* 0x000fe20000000800 */
[----:B------:R-:W-:Y:S01]  /*5710*/  UMOV UR7, UR8 ;  /* 0x0000000800077c82 */ /* 0x000fe20008000000 */
[----:B------:R-:W-:-:S11]  /*5720*/  UISETP.NE.AND UP0, UPT, UR9, 0x1, UPT ;  /* 0x000000010900788c */ /* 0x000fd6000bf05270 */
[----:B------:R-:W-:Y:S02]  /*5730*/  @UP0 ULDC.64 UR10, c[0x0][0x8d0] ;  /* 0x00023400000a0ab9 */ /* 0x000fe40000000a00 */
[----:B------:R-:W-:-:S04]  /*5740*/  UIMAD.WIDE.U32 UR4, UR8, UR10, URZ ;  /* 0x0000000a080472a5 */ /* 0x000fc8000f8e003f */
[----:B------:R-:W-:-:S04]  /*5750*/  @UP0 USHF.R.U32.HI UR7, URZ, UR11, UR5 ;  /* 0x0000000b3f070299 */ /* 0x000fc80008011605 */
[----:B------:R-:W-:-:S12]  /*5760*/  UIMAD UR4, UR7, UR9, URZ ;  /* 0x00000009070472a4 */ /* 0x000fd8000f8e023f */
.L_x_2443:
        /* <DEDUP_REMOVED lines=67> */
.L_x_2446:
[----:B------:R-:W-:Y:S05]  /*5ba0*/  BSYNC B0 ;  /* 0x0000000000007941 */ /* 0x000fea0003800000 */
.L_x_2445:
        /* <DEDUP_REMOVED lines=19> */
.L_x_2448:
[----:B------:R-:W-:Y:S05]  /*5ce0*/  BSYNC B0 ;  /* 0x0000000000007941 */ /* 0x000fea0003800000 */
.L_x_2447:
[----:B------:R-:W-:Y:S06]  /*5cf0*/  BAR.ARV 0xa, 0xa0 ;  /* 0x0282800000007b1d */ /* 0x000fec0000002000 */
[----:B------:R-:W-:Y:S04]  /*5d00*/  BSSY B0, `(.L_x_2449) ;  /* 0x0000003000007945 */ /* 0x000fe80003800000 */
[----:B------:R-:W-:Y:S05]  /*5d10*/  @!P0 BRA `(.L_x_2450) ;  /* 0x0000000000048947 */ /* 0x000fea0003800000 */
[----:B------:R-:W-:-:S04]  /*5d20*/  DEPBAR.LE SB0, 0x0 ;  /* 0x000080000000791a */ /* 0x000fc80000000000 */
.L_x_2450:
[----:B------:R-:W-:Y:S05]  /*5d30*/  BSYNC B0 ;  /* 0x0000000000007941 */ /* 0x000fea0003800000 */
.L_x_2449:
[----:B------:R-:W-:Y:S06]  /*5d40*/  BAR.ARV 0xb, 0xa0 ;  /* 0x02c2800000007b1d */ /* 0x000fec0000002000 */
[----:B------:R-:W-:Y:S01]  /*5d50*/  UIADD3 UR12, UR8, 0x1, URZ ;  /* 0x00000001080c7890 */ /* 0x000fe2000fffe03f */
[----:B------:R-:W-:Y:S11]  /*5d60*/  BRA `(.L_x_2451) ;  /* 0x0000000000047947 */ /* 0x000ff60003800000 */
.L_x_2444:
[----:B------:R-:W-:-:S05]  /*5d70*/  UMOV UR12, UR8 ;  /* 0x00000008000c7c82 */ /* 0x000fca0008000000 */
.L_x_2451:
        /* <DEDUP_REMOVED lines=18> */
.L_x_2464:
        /* <DEDUP_REMOVED lines=20> */
.L_x_2453:
[----:B------:R-:W-:Y:S05]  /*5fe0*/  BSYNC B0 ;  /* 0x0000000000007941 */ /* 0x000fea0003800000 */
.L_x_2452:
        /* <DEDUP_REMOVED lines=13> */
.L_x_2455:
[----:B------:R-:W-:Y:S05]  /*60c0*/  BSYNC B0 ;  /* 0x0000000000007941 */ /* 0x000fea0003800000 */
.L_x_2454:
[----:B------:R-:W-:Y:S06]  /*60d0*/  BAR.ARV 0xa, 0xa0 ;  /* 0x0282800000007b1d */ /* 0x000fec0000002000 */
[----:B------:R-:W-:Y:S04]  /*60e0*/  BSSY B0, `(.L_x_2456) ;  /* 0x0000003000007945 */ /* 0x000fe80003800000 */
[----:B------:R-:W-:Y:S05]  /*60f0*/  @!P0 BRA `(.L_x_2457) ;  /* 0x0000000000048947 */ /* 0x000fea0003800000 */
[----:B------:R-:W-:-:S04]  /*6100*/  DEPBAR.LE SB0, 0x0 ;  /* 0x000080000000791a */ /* 0x000fc80000000000 */
.L_x_2457:
[----:B------:R-:W-:Y:S05]  /*6110*/  BSYNC B0 ;  /* 0x0000000000007941 */ /* 0x000fea0003800000 */
.L_x_2456:
        /* <DEDUP_REMOVED lines=13> */
.L_x_2459:
[----:B------:R-:W-:Y:S05]  /*61f0*/  BSYNC B0 ;  /* 0x0000000000007941 */ /* 0x000fea0003800000 */
.L_x_2458:
        /* <DEDUP_REMOVED lines=13> */
.L_x_2461:
[----:B------:R-:W-:Y:S05]  /*62d0*/  BSYNC B0 ;  /* 0x0000000000007941 */ /* 0x000fea0003800000 */
.L_x_2460:
[----:B------:R-:W-:Y:S01]  /*62e0*/  UIADD3 UR12, UR12, 0x2, URZ ;  /* 0x000000020c0c7890 */ /* 0x000fe2000fffe03f */
[----:B------:R-:W-:Y:S06]  /*62f0*/  BAR.ARV 0xa, 0xa0 ;  /* 0x0282800000007b1d */ /* 0x000fec0000002000 */
[----:B------:R-:W-:Y:S01]  /*6300*/  UISETP.GE.AND UP0, UPT, UR12, UR5, UPT ;  /* 0x000000050c00728c */ /* 0x000fe2000bf06270 */
[----:B------:R-:W-:Y:S04]  /*6310*/  BSSY B0, `(.L_x_2462) ;  /* 0x0000003000007945 */ /* 0x000fe80003800000 */
[----:B------:R-:W-:Y:S06]  /*6320*/  @!P0 BRA `(.L_x_2463) ;  /* 0x0000000000048947 */ /* 0x000fec0003800000 */
[----:B------:R-:W-:-:S04]  /*6330*/  DEPBAR.LE SB0, 0x0 ;  /* 0x000080000000791a */ /* 0x000fc80000000000 */
.L_x_2463:
[----:B------:R-:W-:Y:S05]  /*6340*/  BSYNC B0 ;  /* 0x0000000000007941 */ /* 0x000fea0003800000 */
.L_x_2462:
[----:B------:R-:W-:Y:S06]  /*6350*/  BAR.ARV 0xb, 0xa0 ;  /* 0x02c2800000007b1d */ /* 0x000fec0000002000 */
[----:B------:R-:W-:Y:S01]  /*6360*/  PLOP3.LUT P1, PT, PT, PT, UP0, 0x80, 0x0 ;  /* 0x000000000000781c */ /* 0x000fe20003f2f008 */
[----:B------:R-:W-:Y:S02]  /*6370*/  UIADD3 UR20, UR20, 0x3000, URZ ;  /* 0x0000300014147890 */ /* 0x000fe4000fffe03f */
[----:B------:R-:W-:-:S10]  /*6380*/  UIADD3 UR4, UR4, 0x3000, URZ ;  /* 0x0000300004047890 */ /* 0x000fd4000fffe03f */
[----:B------:R-:W-:Y:S05]  /*6390*/  @!P1 BRA `(.L_x_2464) ;  /* 0xfffffff800c09947 */ /* 0x000fea000383ffff */
[----:B------:R-:W-:Y:S05]  /*63a0*/  BRA `(.L_x_2416) ;  /* 0x0000002400f47947 */ /* 0x000fea0003800000 */
.L_x_2441:
        /* <DEDUP_REMOVED lines=21> */
.L_x_2465:
[----:B------:R-:W-:Y:S01]  /*6500*/  ULDC UR8, c[0x0][0x8cc] ;  /* 0x0002330000087ab9 */ /* 0x000fe20000000800 */
[----:B------:R-:W-:Y:S01]  /*6510*/  UMOV UR11, UR7 ;  /* 0x00000007000b7c82 */ /* 0x000fe20008000000 */
[----:B------:R-:W-:-:S11]  /*6520*/  UISETP.NE.AND UP0, UPT, UR8, 0x1, UPT ;  /* 0x000000010800788c */ /* 0x000fd6000bf05270 */
[----:B------:R-:W-:Y:S02]  /*6530*/  @UP0 ULDC.64 UR12, c[0x0][0x8d0] ;  /* 0x00023400000c0ab9 */ /* 0x000fe40000000a00 */
[----:B------:R-:W-:-:S04]  /*6540*/  UIMAD.WIDE.U32 UR4, UR7, UR12, URZ ;  /* 0x0000000c070472a5 */ /* 0x000fc8000f8e003f */
[----:B------:R-:W-:-:S04]  /*6550*/  @UP0 USHF.R.U32.HI UR11, URZ, UR13, UR5 ;  /* 0x0000000d3f0b0299 */ /* 0x000fc80008011605 */
[----:B------:R-:W-:-:S12]  /*6560*/  UIMAD UR4, UR11, UR8, URZ ;  /* 0x000000080b0472a4 */ /* 0x000fd8000f8e023f */
.L_x_2466:
        /* <DEDUP_REMOVED lines=70> */
.L_x_2497:
        /* <DEDUP_REMOVED lines=15> */
.L_x_2470:
        /* <DEDUP_REMOVED lines=66> */
[----:B------:R-:W-:Y:S01]  /*6ee0*/  ISETP.GE.AND P1, PT, R4, R6, PT ;  /* 0x000000060400720c */ /* 0x000fe20003f26270 */
[----:B------:R-:W-:Y:S01]  /*6ef0*/  UTMALDG.4D [UR16], [UR48], desc[UR50] ;  /* 0x00003210300075b4 */ /* 0x000fe20008019000 */
[----:B------:R-:W-:Y:S01]  /*6f00*/  UMOV UR60, UR12 ;  /* 0x0000000c003c7c82 */ /* 0x000fe20008000000 */
        /* <DEDUP_REMOVED lines=30> */
[----:B-1----:R-:W-:Y:S01]  /*70f0*/  UIADD3 UR24, UR8, 0x6000, URZ ;  /* 0x0000600008187890 */ /* 0x002fe2000fffe03f */
[----:B------:R-:W-:Y:S01]  /*7100*/  UMOV UR26, UR18 ;  /* 0x00000012001a7c82 */ /* 0x000fe20008000000 */
[----:B------:R3:W-:Y:S01]  /*7110*/  UTMALDG.4D [UR40], [UR46], desc[UR54] ;  /* 0x000036282e0075b4 */ /* 0x0007e20008019000 */
[----:B--2---:R-:W-:-:S02]  /*7120*/  UIADD3 UR32, UR8, 0x8000, URZ ;  /* 0x0000800008207890 */ /* 0x004fc4000fffe03f */
[----:B------:R-:W-:-:S04]  /*7130*/  UIADD3 UR8, UR8, 0xa000, URZ ;  /* 0x0000a00008087890 */ /* 0x000fc8000fffe03f */
[----:B------:R3:W-:Y:S03]  /*7140*/  UTMALDG.4D [UR24], [UR30], desc[UR54] ;  /* 0x000036181e0075b4 */ /* 0x0007e60008019000 */
        /* <DEDUP_REMOVED lines=21> */
.L_x_2481:
[----:B--234-:R-:W-:-:S04]  /*72a0*/  SHF.L.U32 R21, R11, 0x1f, RZ ;  /* 0x0000001f0b157819 */ /* 0x01cfc800000006ff */
[----:B------:R-:W1:Y:S02]  /*72b0*/  SYNCS.PHASECHK.TRANS64.TRYWAIT P1, [R16+URZ+0x26840], R21 ;  /* 0x02684015100075a7 */ /* 0x000e64000802017f */
[----:B-1----:R-:W-:Y:S05]  /*72c0*/  @!P1 BRA `(.L_x_2473) ;  /* 0x0000001800ac9947 */ /* 0x002fea0003800000 */
.L_x_2498:
[----:B------:R-:W-:Y:S05]  /*72d0*/  @P0 BRA `(.L_x_2474) ;  /* 0x0000000000140947 */ /* 0x000fea0003800000 */
[----:B------:R-:W-:Y:S01]  /*72e0*/  ISETP.NE.AND P1, PT, R6, RZ, PT ;  /* 0x000000ff0600720c */ /* 0x000fe20003f25270 */
[----:B------:R-:W-:-:S04]  /*72f0*/  IMAD.MOV.U32 R3, RZ, RZ, 0x3100 ;  /* 0x00003100ff037424 */ /* 0x000fc800078e00ff */
[----:B------:R3:W-:Y:S08]  /*7300*/  SYNCS.ARRIVE.TRANS64 RZ, [R16+URZ+0x26830], R3 ;  /* 0x0268300310ff79a7 */ /* 0x0007f0000800003f */
[----:B------:R-:W-:Y:S05]  /*7310*/  @!P1 BRA `(.L_x_2474) ;  /* 0x0000000000049947 */ /* 0x000fea0003800000 */
[----:B------:R-:W-:Y:S01]  /*7320*/  BPT.TRAP 0x1 ;  /* 0x000000040000795c */ /* 0x000fe20000300000 */
.L_x_2474:
        /* <DEDUP_REMOVED lines=43> */
.L_x_2499:
[----:B------:R-:W-:Y:S05]  /*75e0*/  @P0 BRA `(.L_x_2476) ;  /* 0x0000000000140947 */ /* 0x000fea0003800000 */
[----:B------:R-:W-:Y:S01]  /*75f0*/  ISETP.NE.AND P1, PT, R6, RZ, PT ;  /* 0x000000ff0600720c */ /* 0x000fe20003f25270 */
[----:B------:R-:W-:-:S04]  /*7600*/  IMAD.MOV.U32 R2, RZ, RZ, 0x3100 ;  /* 0x00003100ff027424 */ /* 0x000fc800078e00ff */
[----:B------:R3:W-:Y:S08]  /*7610*/  SYNCS.ARRIVE.TRANS64 RZ, [R16+URZ+0x26818], R2 ;  /* 0x0268180210ff79a7 */ /* 0x0007f0000800003f */
[----:B------:R-:W-:Y:S05]  /*7620*/  @!P1 BRA `(.L_x_2476) ;  /* 0x0000000000049947 */ /* 0x000fea0003800000 */
[----:B------:R-:W-:Y:S01]  /*7630*/  BPT.TRAP 0x1 ;  /* 0x000000040000795c */ /* 0x000fe20000300000 */
.L_x_2476:
        /* <DEDUP_REMOVED lines=43> */
.L_x_2500:
[----:B------:R-:W-:Y:S05]  /*78f0*/  @P0 BRA `(.L_x_2478) ;  /* 0x0000000000140947 */ /* 0x000fea0003800000 */
[----:B------:R-:W-:Y:S01]  /*7900*/  ISETP.NE.AND P1, PT, R6, RZ, PT ;  /* 0x000000ff0600720c */ /* 0x000fe20003f25270 */
[----:B-123--:R-:W-:-:S04]  /*7910*/  IMAD.MOV.U32 R21, RZ, RZ, 0x3100 ;  /* 0x00003100ff157424 */ /* 0x00efc800078e00ff */
[----:B------:R4:W-:Y:S08]  /*7920*/  SYNCS.ARRIVE.TRANS64 RZ, [R16+URZ+0x26838], R21 ;  /* 0x0268381510ff79a7 */ /* 0x0009f0000800003f */
[----:B------:R-:W-:Y:S05]  /*7930*/  @!P1 BRA `(.L_x_2478) ;  /* 0x0000000000049947 */ /* 0x000fea0003800000 */
[----:B------:R-:W-:Y:S01]  /*7940*/  BPT.TRAP 0x1 ;  /* 0x000000040000795c */ /* 0x000fe20000300000 */
.L_x_2478:
        /* <DEDUP_REMOVED lines=38> */
.L_x_2502:
[----:B------:R-:W-:Y:S05]  /*7bb0*/  @P0 BRA `(.L_x_2480) ;  /* 0x0000000000140947 */ /* 0x000fea0003800000 */
[----:B------:R-:W-:Y:S01]  /*7bc0*/  ISETP.NE.AND P1, PT, R6, RZ, PT ;  /* 0x000000ff0600720c */ /* 0x000fe20003f25270 */
[----:B------:R-:W-:-:S04]  /*7bd0*/  IMAD.MOV.U32 R5, RZ, RZ, 0x3100 ;  /* 0x00003100ff057424 */ /* 0x000fc800078e00ff */
[----:B------:R1:W-:Y:S08]  /*7be0*/  SYNCS.ARRIVE.TRANS64 RZ, [R16+URZ+0x26810], R5 ;  /* 0x0268100510ff79a7 */ /* 0x0003f0000800003f */
[----:B------:R-:W-:Y:S05]  /*7bf0*/  @!P1 BRA `(.L_x_2480) ;  /* 0x0000000000049947 */ /* 0x000fea0003800000 */
[----:B------:R-:W-:Y:S01]  /*7c00*/  BPT.TRAP 0x1 ;  /* 0x000000040000795c */ /* 0x000fe20000300000 */
.L_x_2480:
        /* <DEDUP_REMOVED lines=44> */
.L_x_2472:
        /* <DEDUP_REMOVED lines=8> */
.L_x_2503:
[----:B------:R-:W-:Y:S05]  /*7f50*/  @P0 BRA `(.L_x_2483) ;  /* 0x0000000000140947 */ /* 0x000fea0003800000 */
[----:B------:R-:W-:Y:S01]  /*7f60*/  ISETP.NE.AND P1, PT, R6, RZ, PT ;  /* 0x000000ff0600720c */ /* 0x000fe20003f25270 */
[----:B------:R-:W-:-:S04]  /*7f70*/  IMAD.MOV.U32 R5, RZ, RZ, 0x3100 ;  /* 0x00003100ff057424 */ /* 0x000fc800078e00ff */
[----:B------:R2:W-:Y:S08]  /*7f80*/  SYNCS.ARRIVE.TRANS64 RZ, [R16+URZ+0x26830], R5 ;  /* 0x0268300510ff79a7 */ /* 0x0005f0000800003f */
[----:B------:R-:W-:Y:S05]  /*7f90*/  @!P1 BRA `(.L_x_2483) ;  /* 0x0000000000049947 */ /* 0x000fea0003800000 */
[----:B------:R-:W-:Y:S01]  /*7fa0*/  BPT.TRAP 0x1 ;  /* 0x000000040000795c */ /* 0x000fe20000300000 */
.L_x_2483:
        /* <DEDUP_REMOVED lines=40> */
.L_x_2504:
[----:B------:R-:W-:Y:S05]  /*8230*/  @P0 BRA `(.L_x_2485) ;  /* 0x0000000000140947 */ /* 0x000fea0003800000 */
[----:B------:R-:W-:Y:S01]  /*8240*/  ISETP.NE.AND P0, PT, R6, RZ, PT ;  /* 0x000000ff0600720c */ /* 0x000fe20003f05270 */
[----:B------:R-:W-:-:S04]  /*8250*/  IMAD.MOV.U32 R5, RZ, RZ, 0x3100 ;  /* 0x00003100ff057424 */ /* 0x000fc800078e00ff */
[----:B------:R1:W-:Y:S08]  /*8260*/  SYNCS.ARRIVE.TRANS64 RZ, [R16+URZ+0x26818], R5 ;  /* 0x0268180510ff79a7 */ /* 0x0003f0000800003f */
[----:B------:R-:W-:Y:S05]  /*8270*/  @!P0 BRA `(.L_x_2485) ;  /* 0x0000000000048947 */ /* 0x000fea0003800000 */
[----:B------:R-:W-:Y:S01]  /*8280*/  BPT.TRAP 0x1 ;  /* 0x000000040000795c */ /* 0x000fe20000300000 */
.L_x_2485:
        /* <DEDUP_REMOVED lines=44> */
.L_x_2471:
[----:B------:R-:W1:Y:S01]  /*8550*/  S2R R0, SR_TID.X ;  /* 0x0000000000007919 */ /* 0x000e620000002100 */
[----:B------:R-:W-:Y:S01]  /*8560*/  IMAD R3, R19, 0x8, R16 ;  /* 0x0000000813037824 */ /* 0x000fe200078e0210 */
[----:B-1----:R-:W-:Y:S02]  /*8570*/  LOP3.LUT R2, R0, 0x7f, RZ, 0xc0, !PT ;  /* 0x0000007f00027812 */ /* 0x002fe400078ec0ff */
[----:B------:R-:W-:Y:S02]  /*8580*/  SHF.L.U32 R0, R11, 0x1f, RZ ;  /* 0x0000001f0b007819 */ /* 0x000fe400000006ff */
[----:B------:R-:W-:Y:S02]  /*8590*/  ISETP.NE.AND P1, PT, R2, RZ, PT ;  /* 0x000000ff0200720c */ /* 0x000fe40003f25270 */
[----:B------:R-:W1:Y:S02]  /*85a0*/  SYNCS.PHASECHK.TRANS64.TRYWAIT P0, [R3+URZ+0x26840], R0 ;  /* 0x02684000030075a7 */ /* 0x000e64000800017f */
[----:B-1----:R-:W-:Y:S09]  /*85b0*/  @!P0 BRA `(.L_x_2486) ;  /* 0x00000008006c8947 */ /* 0x002ff20003800000 */
.L_x_2505:
[----:B------:R-:W-:Y:S05]  /*85c0*/  @P1 BRA `(.L_x_2487) ;  /* 0x0000000000181947 */ /* 0x000fea0003800000 */
[----:B------:R-:W1:Y:S01]  /*85d0*/  S2R R2, SR_TID.X ;  /* 0x0000000000027919 */ /* 0x000e620000002100 */
[----:B------:R-:W-:-:S04]  /*85e0*/  IMAD.MOV.U32 R0, RZ, RZ, 0x3100 ;  /* 0x00003100ff007424 */ /* 0x000fc800078e00ff */
[----:B------:R1:W-:Y:S02]  /*85f0*/  SYNCS.ARRIVE.TRANS64 RZ, [R3+URZ+0x26830], R0 ;  /* 0x0268300003ff79a7 */ /* 0x0003e4000800003f */
[----:B-1----:R-:W-:-:S13]  /*8600*/  LOP3.LUT P0, RZ, R2, 0x1f, RZ, 0xc0, !PT ;  /* 0x0000001f02ff7812 */ /* 0x002fda000780c0ff */
[----:B------:R-:W-:Y:S05]  /*8610*/  @!P0 BRA `(.L_x_2487) ;  /* 0x0000000000048947 */ /* 0x000fea0003800000 */
[----:B------:R-:W-:Y:S01]  /*8620*/  BPT.TRAP 0x1 ;  /* 0x000000040000795c */ /* 0x000fe20000300000 */
.L_x_2487:
        /* <DEDUP_REMOVED lines=47> */
.L_x_2468:
[----:B------:R-:W-:Y:S05]  /*8920*/  BSYNC B0 ;  /* 0x0000000000007941 */ /* 0x000fea0003800000 */
.L_x_2467:
[----:B------:R-:W-:-:S03]  /*8930*/  UMOV UR7, 0xffffffff ;  /* 0xffffffff00077882 */ /* 0x000fc60000000000 */
[----:B------:R-:W-:Y:S05]  /*8940*/  BRA.DIV UR7, `(.L_x_2488) ;  /* 0x00000006079c7947 */ /* 0x000fea000b800000 */
[----:B------:R-:W-:-:S13]  /*8950*/  ELECT P6, URZ, PT ;  /* 0x00000000003f782f */ /* 0x000fda00038c0000 */
.L_x_2508:
[----:B------:R-:W-:Y:S05]  /*8960*/  @!P6 BRA `(.L_x_2416) ;  /* 0x000000000084e947 */ /* 0x000fea0003800000 */
[----:B------:R-:W-:-:S06]  /*8970*/  ULOP3.LUT UR7, UR38, 0x2, URZ, 0xfc, !UPT ;  /* 0x0000000226077892 */ /* 0x000fcc000f8efc3f */
[----:B------:R-:W-:-:S05]  /*8980*/  IMAD.U32 R2, RZ, RZ, UR7 ;  /* 0x00000007ff027e24 */ /* 0x000fca000f8e00ff */
[----:B------:R-:W-:-:S13]  /*8990*/  ISETP.NE.AND P2, PT, R2, 0x3, PT ;  /* 0x000000030200780c */ /* 0x000fda0003f45270 */
[----:B------:R-:W-:Y:S05]  /*89a0*/  @!P2 BRA `(.L_x_2489) ;  /* 0x000000000004a947 */ /* 0x000fea0003800000 */
[----:B------:R-:W-:Y:S01]  /*89b0*/  BPT.TRAP 0x1 ;  /* 0x000000040000795c */ /* 0x000fe20000300000 */
.L_x_2489:
        /* <DEDUP_REMOVED lines=15> */
.L_x_2509:
[----:B------:R-:W2:Y:S02]  /*8ab0*/  SYNCS.PHASECHK.TRANS64.TRYWAIT P0, [R3+URZ], R2 ;  /* 0x00000002030075a7 */ /* 0x000ea4000800017f */
[----:B--2---:R-:W-:Y:S05]  /*8ac0*/  @!P0 BRA `(.L_x_2491) ;  /* 0x0000000400708947 */ /* 0x004fea0003800000 */
.L_x_2510:
[----:B------:R-:W-:Y:S05]  /*8ad0*/  @!P2 BRA `(.L_x_2492) ;  /* 0x000000000004a947 */ /* 0x000fea0003800000 */
[----:B------:R-:W-:Y:S01]  /*8ae0*/  BPT.TRAP 0x1 ;  /* 0x000000040000795c */ /* 0x000fe20000300000 */
.L_x_2492:
[----:B--2---:R-:W-:-:S04]  /*8af0*/  VIADD R3, R7, 0x26840 ;  /* 0x0002684007037836 */ /* 0x004fc80000000000 */
[----:B------:R-:W-:-:S04]  /*8b00*/  IMAD R0, R0, 0x8, R3 ;  /* 0x0000000800007824 */ /* 0x000fc800078e0203 */
[----:B------:R-:W2:Y:S02]  /*8b10*/  SYNCS.PHASECHK.TRANS64.TRYWAIT P0, [R0+URZ], R5 ;  /* 0x00000005000075a7 */ /* 0x000ea4000800017f */
[----:B--2---:R-:W-:Y:S05]  /*8b20*/  @!P0 BRA `(.L_x_2493) ;  /* 0x00000004006c8947 */ /* 0x004fea0003800000 */
.L_x_2511:
[----:B------:R-:W-:-:S07]  /*8b30*/  IMAD R3, R4, 0x8, R3 ;  /* 0x0000000804037824 */ /* 0x000fce00078e0203 */
.L_x_2494:
[----:B---3--:R3:W4:Y:S02]  /*8b40*/  SYNCS.PHASECHK.TRANS64.TRYWAIT P0, [R3+URZ], R2 ;  /* 0x00000002030075a7 */ /* 0x008724000800017f */
[----:B----4-:R-:W-:Y:S05]  /*8b50*/  @!P0 NANOSLEEP.SYNCS 0x989680 ;  /* 0x009896800000895d */ /* 0x010fea0003900000 */
[----:B------:R-:W4:Y:S02]  /*8b60*/  @!P0 SYNCS.PHASECHK.TRANS64 P0, [R3+URZ], R2 ;  /* 0x00000002030085a7 */ /* 0x000f24000800007f */
[----:B----4-:R-:W-:Y:S05]  /*8b70*/  @!P0 BRA `(.L_x_2494) ;  /* 0xfffffffc00f08947 */ /* 0x010fea000383ffff */
.L_x_2416:
[----:B------:R-:W-:Y:S05]  /*8b80*/  BSYNC B6 ;  /* 0x0000000000067941 */ /* 0x000fea0003800000 */
.L_x_2411:
[----:B------:R-:W-:Y:S05]  /*8b90*/  EXIT ;  /* 0x000000000000794d */ /* 0x000fea0003800000 */
.L_x_2422:
[----:B------:R-:W-:Y:S02]  /*8ba0*/  IMAD.MOV.U32 R13, RZ, RZ, R17 ;  /* 0x000000ffff0d7224 */ /* 0x000fe400078e0011 */
[----:B------:R-:W-:Y:S02]  /*8bb0*/  IMAD.MOV.U32 R12, RZ, RZ, RZ ;  /* 0x000000ffff0c7224 */ /* 0x000fe400078e00ff */
[----:B------:R-:W-:Y:S02]  /*8bc0*/  IMAD.MOV.U32 R11, RZ, RZ, 0x1f ;  /* 0x0000001fff0b7424 */ /* 0x000fe400078e00ff */
[----:B------:R-:W-:-:S07]  /*8bd0*/  IMAD.MOV.U32 R15, RZ, RZ, -0x1 ;  /* 0xffffffffff0f7424 */ /* 0x000fce00078e00ff */
[----:B------:R-:W-:Y:S05]  /*8be0*/  WARPSYNC.COLLECTIVE R15, `(.L_x_2495) ;  /* 0x000000000f087348 */ /* 0x000fea0003c00000 */
[----:B------:R1:W2:Y:S02]  /*8bf0*/  SHFL.IDX P6, R14, R13, R12, R11 ;  /* 0x0000000c0d0e7389 */ /* 0x0002a400000c000b */
[----:B-12---:R-:W-:Y:S01]  /*8c00*/  ENDCOLLECTIVE ;  /* 0x000000000000791b */ /* 0x006fe20003800000 */
.L_x_2495:
[----:B------:R-:W-:Y:S05]  /*8c10*/  BRA `(.L_x_2496) ;  /* 0xffffff8400747947 */ /* 0x000fea000383ffff */
.L_x_2424:
[----:B--2---:R2:W3:Y:S02]  /*8c20*/  SYNCS.PHASECHK.TRANS64.TRYWAIT P0, [R235+URZ+0x26800], R4 ;  /* 0x02680004eb0075a7 */ /* 0x0044e4000800017f */
[----:B---3--:R-:W-:Y:S05]  /*8c30*/  @!P0 NANOSLEEP.SYNCS 0x989680 ;  /* 0x009896800000895d */ /* 0x008fea0003900000 */
[----:B------:R-:W3:Y:S02]  /*8c40*/  @!P0 SYNCS.PHASECHK.TRANS64 P0, [R235+URZ+0x26800], R4 ;  /* 0x02680004eb0085a7 */ /* 0x000ee4000800007f */
[----:B---3--:R-:W-:Y:S05]  /*8c50*/  @!P0 BRA `(.L_x_2424) ;  /* 0xfffffffc00f08947 */ /* 0x008fea000383ffff */
[----:B------:R-:W-:Y:S05]  /*8c60*/  BRA `(.L_x_2423) ;  /* 0xffffff84009c7947 */ /* 0x000fea000383ffff */
.L_x_2429:
[----:B--2---:R-:W-:-:S04]  /*8c70*/  IMAD.U32 R5, RZ, RZ, UR9 ;  /* 0x00000009ff057e24 */ /* 0x004fc8000f8e00ff */
[----:B------:R2:W3:Y:S03]  /*8c80*/  SYNCS.PHASECHK.TRANS64.TRYWAIT P1, [R5+URZ+0x26810], R120 ;  /* 0x02681078050075a7 */ /* 0x0004e6000802017f */
[----:B---3--:R-:W-:Y:S05]  /*8c90*/  @!P1 NANOSLEEP.SYNCS 0x989680 ;  /* 0x009896800000995d */ /* 0x008fea0003900000 */
[----:B------:R-:W3:Y:S02]  /*8ca0*/  @!P1 SYNCS.PHASECHK.TRANS64 P1, [R5+URZ+0x26810], R120 ;  /* 0x02681078050095a7 */ /* 0x000ee4000802007f */
[----:B---3--:R-:W-:Y:S05]  /*8cb0*/  @!P1 BRA `(.L_x_2429) ;  /* 0xfffffffc00ec9947 */ /* 0x008fea000383ffff */
[----:B------:R-:W-:Y:S05]  /*8cc0*/  BRA `(.L_x_2428) ;  /* 0xffffff8c00f87947 */ /* 0x000fea000383ffff */
.L_x_2433:
[----:B------:R-:W-:-:S04]  /*8cd0*/  IMAD.U32 R121, RZ, RZ, UR9 ;  /* 0x00000009ff797e24 */ /* 0x000fc8000f8e00ff */
[----:B------:R1:W1:Y:S03]  /*8ce0*/  SYNCS.PHASECHK.TRANS64.TRYWAIT P1, [R121+URZ+0x26830], R120 ;  /* 0x02683078790075a7 */ /* 0x000266000802017f */
[----:B-1----:R-:W-:Y:S05]  /*8cf0*/  @!P1 NANOSLEEP.SYNCS 0x989680 ;  /* 0x009896800000995d */ /* 0x002fea0003900000 */
[----:B------:R-:W1:Y:S02]  /*8d00*/  @!P1 SYNCS.PHASECHK.TRANS64 P1, [R121+URZ+0x26830], R120 ;  /* 0x02683078790095a7 */ /* 0x000e64000802007f */
[----:B-1----:R-:W-:Y:S05]  /*8d10*/  @!P1 BRA `(.L_x_2433) ;  /* 0xfffffffc00ec9947 */ /* 0x002fea000383ffff */
[----:B------:R-:W-:Y:S05]  /*8d20*/  BRA `(.L_x_2432) ;  /* 0xffffff9400bc7947 */ /* 0x000fea000383ffff */
.L_x_2469:
[----:B-1----:R1:W2:Y:S02]  /*8d30*/  SYNCS.PHASECHK.TRANS64.TRYWAIT P0, [R16+URZ+0x26820], R3 ;  /* 0x02682003100075a7 */ /* 0x0022a4000800017f */
[----:B--2---:R-:W-:Y:S05]  /*8d40*/  @!P0 NANOSLEEP.SYNCS 0x989680 ;  /* 0x009896800000895d */ /* 0x004fea0003900000 */
[----:B------:R-:W2:Y:S02]  /*8d50*/  @!P0 SYNCS.PHASECHK.TRANS64 P0, [R16+URZ+0x26820], R3 ;  /* 0x02682003100085a7 */ /* 0x000ea4000800007f */
[----:B--2---:R-:W-:Y:S05]  /*8d60*/  @!P0 BRA `(.L_x_2469) ;  /* 0xfffffffc00f08947 */ /* 0x004fea000383ffff */
[----:B------:R-:W-:Y:S05]  /*8d70*/  BRA `(.L_x_2497) ;  /* 0xffffffdc00147947 */ /* 0x000fea000383ffff */
.L_x_2473:
[----:B-1----:R1:W3:Y:S02]  /*8d80*/  SYNCS.PHASECHK.TRANS64.TRYWAIT P1, [R16+URZ+0x26840], R21 ;  /* 0x02684015100075a7 */ /* 0x0022e4000802017f */
[----:B---3--:R-:W-:Y:S05]  /*8d90*/  @!P1 NANOSLEEP.SYNCS 0x989680 ;  /* 0x009896800000995d */ /* 0x008fea0003900000 */
[----:B------:R-:W3:Y:S02]  /*8da0*/  @!P1 SYNCS.PHASECHK.TRANS64 P1, [R16+URZ+0x26840], R21 ;  /* 0x02684015100095a7 */ /* 0x000ee4000802007f */
[----:B---3--:R-:W-:Y:S05]  /*8db0*/  @!P1 BRA `(.L_x_2473) ;  /* 0xfffffffc00f09947 */ /* 0x008fea000383ffff */
[----:B------:R-:W-:Y:S05]  /*8dc0*/  BRA `(.L_x_2498) ;  /* 0xffffffe400407947 */ /* 0x000fea000383ffff */
.L_x_2475:
[----:B--2---:R2:W3:Y:S02]  /*8dd0*/  SYNCS.PHASECHK.TRANS64.TRYWAIT P1, [R16+URZ+0x26828], R21 ;  /* 0x02682815100075a7 */ /* 0x0044e4000802017f */
[----:B---3--:R-:W-:Y:S05]  /*8de0*/  @!P1 NANOSLEEP.SYNCS 0x989680 ;  /* 0x009896800000995d */ /* 0x008fea0003900000 */
[----:B------:R-:W3:Y:S02]  /*8df0*/  @!P1 SYNCS.PHASECHK.TRANS64 P1, [R16+URZ+0x26828], R21 ;  /* 0x02682815100095a7 */ /* 0x000ee4000802007f */
[----:B---3--:R-:W-:Y:S05]  /*8e00*/  @!P1 BRA `(.L_x_2475) ;  /* 0xfffffffc00f09947 */ /* 0x008fea000383ffff */
[----:B------:R-:W-:Y:S05]  /*8e10*/  BRA `(.L_x_2499) ;  /* 0xffffffe400f07947 */ /* 0x000fea000383ffff */
.L_x_2477:
[----:B---3--:R3:W4:Y:S02]  /*8e20*/  SYNCS.PHASECHK.TRANS64.TRYWAIT P1, [R16+URZ+0x26848], R21 ;  /* 0x02684815100075a7 */ /* 0x008724000802017f */
[----:B----4-:R-:W-:Y:S05]  /*8e30*/  @!P1 NANOSLEEP.SYNCS 0x989680 ;  /* 0x009896800000995d */ /* 0x010fea0003900000 */
[----:B------:R-:W4:Y:S02]  /*8e40*/  @!P1 SYNCS.PHASECHK.TRANS64 P1, [R16+URZ+0x26848], R21 ;  /* 0x02684815100095a7 */ /* 0x000f24000802007f */
[----:B----4-:R-:W-:Y:S05]  /*8e50*/  @!P1 BRA `(.L_x_2477) ;  /* 0xfffffffc00f09947 */ /* 0x010fea000383ffff */
[----:B------:R-:W-:Y:S05]  /*8e60*/  BRA `(.L_x_2500) ;  /* 0xffffffe800a07947 */ /* 0x000fea000383ffff */
.L_x_2479:
[----:B------:R-:W-:-:S07]  /*8e70*/  SHF.L.U32 R5, R11, 0x1f, RZ ;  /* 0x0000001f0b057819 */ /* 0x000fce00000006ff */
.L_x_2501:
[----:B------:R1:W1:Y:S02]  /*8e80*/  SYNCS.PHASECHK.TRANS64.TRYWAIT P1, [R16+URZ+0x26820], R5 ;  /* 0x02682005100075a7 */ /* 0x000264000802017f */
[----:B-1----:R-:W-:Y:S05]  /*8e90*/  @!P1 NANOSLEEP.SYNCS 0x989680 ;  /* 0x009896800000995d */ /* 0x002fea0003900000 */
[----:B------:R-:W1:Y:S02]  /*8ea0*/  @!P1 SYNCS.PHASECHK.TRANS64 P1, [R16+URZ+0x26820], R5 ;  /* 0x02682005100095a7 */ /* 0x000e64000802007f */
[----:B-1----:R-:W-:Y:S05]  /*8eb0*/  @!P1 BRA `(.L_x_2501) ;  /* 0xfffffffc00f09947 */ /* 0x002fea000383ffff */
[----:B------:R-:W-:Y:S05]  /*8ec0*/  BRA `(.L_x_2502) ;  /* 0xffffffec00387947 */ /* 0x000fea000383ffff */
.L_x_2482:
[----:B-1----:R1:W2:Y:S02]  /*8ed0*/  SYNCS.PHASECHK.TRANS64.TRYWAIT P1, [R16+URZ+0x26840], R13 ;  /* 0x0268400d100075a7 */ /* 0x0022a4000802017f */
[----:B--2---:R-:W-:Y:S05]  /*8ee0*/  @!P1 NANOSLEEP.SYNCS 0x989680 ;  /* 0x009896800000995d */ /* 0x004fea0003900000 */
[----:B------:R-:W2:Y:S02]  /*8ef0*/  @!P1 SYNCS.PHASECHK.TRANS64 P1, [R16+URZ+0x26840], R13 ;  /* 0x0268400d100095a7 */ /* 0x000ea4000802007f */
[----:B--2---:R-:W-:Y:S05]  /*8f00*/  @!P1 BRA `(.L_x_2482) ;  /* 0xfffffffc00f09947 */ /* 0x004fea000383ffff */
[----:B------:R-:W-:Y:S05]  /*8f10*/  BRA `(.L_x_2503) ;  /* 0xfffffff0000c7947 */ /* 0x000fea000383ffff */
.L_x_2484:
[----:B--2---:R2:W1:Y:S02]  /*8f20*/  SYNCS.PHASECHK.TRANS64.TRYWAIT P1, [R16+URZ+0x26828], R13 ;  /* 0x0268280d100075a7 */ /* 0x004464000802017f */
[----:B-1----:R-:W-:Y:S05]  /*8f30*/  @!P1 NANOSLEEP.SYNCS 0x989680 ;  /* 0x009896800000995d */ /* 0x002fea0003900000 */
[----:B------:R-:W1:Y:S02]  /*8f40*/  @!P1 SYNCS.PHASECHK.TRANS64 P1, [R16+URZ+0x26828], R13 ;  /* 0x0268280d100095a7 */ /* 0x000e64000802007f */
[----:B-1----:R-:W-:Y:S05]  /*8f50*/  @!P1 BRA `(.L_x_2484) ;  /* 0xfffffffc00f09947 */ /* 0x002fea000383ffff */
[----:B------:R-:W-:Y:S05]  /*8f60*/  BRA `(.L_x_2504) ;  /* 0xfffffff000b07947 */ /* 0x000fea000383ffff */
.L_x_2486:
[----:B------:R1:W1:Y:S02]  /*8f70*/  SYNCS.PHASECHK.TRANS64.TRYWAIT P0, [R3+URZ+0x26840], R0 ;  /* 0x02684000030075a7 */ /* 0x000264000800017f */
[----:B-1----:R-:W-:Y:S05]  /*8f80*/  @!P0 NANOSLEEP.SYNCS 0x989680 ;  /* 0x009896800000895d */ /* 0x002fea0003900000 */
[----:B------:R-:W1:Y:S02]  /*8f90*/  @!P0 SYNCS.PHASECHK.TRANS64 P0, [R3+URZ+0x26840], R0 ;  /* 0x02684000030085a7 */ /* 0x000e64000800007f */
[----:B-1----:R-:W-:Y:S05]  /*8fa0*/  @!P0 BRA `(.L_x_2486) ;  /* 0xfffffffc00f08947 */ /* 0x002fea000383ffff */
[----:B------:R-:W-:Y:S05]  /*8fb0*/  BRA `(.L_x_2505) ;  /* 0xfffffff400807947 */ /* 0x000fea000383ffff */
.L_x_2488:
[----:B------:R-:W-:Y:S01]  /*8fc0*/  BSSY B0, `(.L_x_2506) ;  /* 0x0000006000007945 */ /* 0x000fe20003800000 */
[----:B------:R-:W-:-:S07]  /*8fd0*/  IMAD.MOV.U32 R15, RZ, RZ, -0x1 ;  /* 0xffffffffff0f7424 */ /* 0x000fce00078e00ff */
[----:B------:R-:W-:Y:S05]  /*8fe0*/  WARPSYNC.COLLECTIVE R15, `(.L_x_2507) ;  /* 0x000000000f0c7348 */ /* 0x000fea0003c00000 */
[----:B------:R-:W-:Y:S02]  /*8ff0*/  ELECT P6, UR62, PT ;  /* 0x00000000003e782f */ /* 0x000fe400038c0000 */
[----:B------:R-:W-:Y:S01]  /*9000*/  MOV R14, UR62 ;  /* 0x0000003e000e7c02 */ /* 0x000fe20008000f00 */
[----:B------:R-:W-:Y:S10]  /*9010*/  ENDCOLLECTIVE ;  /* 0x000000000000791b */ /* 0x000ff40003800000 */
.L_x_2507:
[----:B------:R-:W-:Y:S05]  /*9020*/  BSYNC B0 ;  /* 0x0000000000007941 */ /* 0x000fea0003800000 */
.L_x_2506:
[----:B------:R-:W-:Y:S05]  /*9030*/  BRA `(.L_x_2508) ;  /* 0xfffffff800487947 */ /* 0x000fea000383ffff */
.L_x_2490:
[----:B-1----:R1:W2:Y:S02]  /*9040*/  SYNCS.PHASECHK.TRANS64.TRYWAIT P0, [R6+URZ], R5 ;  /* 0x00000005060075a7 */ /* 0x0022a4000800017f */
[----:B--2---:R-:W-:Y:S05]  /*9050*/  @!P0 NANOSLEEP.SYNCS 0x989680 ;  /* 0x009896800000895d */ /* 0x004fea0003900000 */
[----:B------:R-:W2:Y:S02]  /*9060*/  @!P0 SYNCS.PHASECHK.TRANS64 P0, [R6+URZ], R5 ;  /* 0x00000005060085a7 */ /* 0x000ea4000800007f */
[----:B--2---:R-:W-:Y:S05]  /*9070*/  @!P0 BRA `(.L_x_2490) ;  /* 0xfffffffc00f08947 */ /* 0x004fea000383ffff */
[----:B------:R-:W-:Y:S05]  /*9080*/  BRA `(.L_x_2509) ;  /* 0xfffffff800887947 */ /* 0x000fea000383ffff */
.L_x_2491:
[----:B--2---:R2:W3:Y:S02]  /*9090*/  SYNCS.PHASECHK.TRANS64.TRYWAIT P0, [R3+URZ], R2 ;  /* 0x00000002030075a7 */ /* 0x0044e4000800017f */
[----:B---3--:R-:W-:Y:S05]  /*90a0*/  @!P0 NANOSLEEP.SYNCS 0x989680 ;  /* 0x009896800000895d */ /* 0x008fea0003900000 */
[----:B------:R-:W3:Y:S02]  /*90b0*/  @!P0 SYNCS.PHASECHK.TRANS64 P0, [R3+URZ], R2 ;  /* 0x00000002030085a7 */ /* 0x000ee4000800007f */
[----:B---3--:R-:W-:Y:S05]  /*90c0*/  @!P0 BRA `(.L_x_2491) ;  /* 0xfffffffc00f08947 */ /* 0x008fea000383ffff */
[----:B------:R-:W-:Y:S05]  /*90d0*/  BRA `(.L_x_2510) ;  /* 0xfffffff8007c7947 */ /* 0x000fea000383ffff */
.L_x_2493:
[----:B--2---:R2:W3:Y:S02]  /*90e0*/  SYNCS.PHASECHK.TRANS64.TRYWAIT P0, [R0+URZ], R5 ;  /* 0x00000005000075a7 */ /* 0x0044e4000800017f */
[----:B---3--:R-:W-:Y:S05]  /*90f0*/  @!P0 NANOSLEEP.SYNCS 0x989680 ;  /* 0x009896800000895d */ /* 0x008fea0003900000 */
[----:B------:R-:W3:Y:S02]  /*9100*/  @!P0 SYNCS.PHASECHK.TRANS64 P0, [R0+URZ], R5 ;  /* 0x00000005000085a7 */ /* 0x000ee4000800007f */
[----:B---3--:R-:W-:Y:S05]  /*9110*/  @!P0 BRA `(.L_x_2493) ;  /* 0xfffffffc00f08947 */ /* 0x008fea000383ffff */
[----:B------:R-:W-:Y:S05]  /*9120*/  BRA `(.L_x_2511) ;  /* 0xfffffff800807947 */ /* 0x000fea000383ffff */
.L_x_2512:
        /* <DEDUP_REMOVED lines=13> */
.L_x_3313:


//--------------------- .text._ZN7cutlass13device_kernelIN5flash11enable_sm90INS1_16FlashAttnBwdSm90INS1_25CollectiveMainloopBwdSm90ILi2ELi2ELi2EN4cute5tupleIJNS5_1CILi1EEES8_S8_EEENS6_IJNS7_ILi64EEENS7_ILi128EEENS7_ILi96EEEEEENS_6half_tEfNS_4arch4Sm90ELb1ELb0ELb1ELb0ELb1ELb1ELb0ELb0ELi2ELi1ELi2ELi1ELb1EEENS1_24CollectiveEpilogueBwdGQAISD_fSG_Li256ELb0ELb1EEENS1_25SingleTileBwdLPTSchedulerILb0ELi128ELb1EEEEEEEEEvNT_6ParamsE --------------------------
	.section	.text._ZN7cutlass13device_kernelIN5flash11enable_sm90INS1_16FlashAttnBwdSm90INS1_25CollectiveMainloopBwdSm90ILi2ELi2ELi2EN4cute5tupleIJNS5_1CILi1EEES8_S8_EEENS6_IJNS7_ILi64EEENS7_ILi128EEENS7_ILi96EEEEEENS_6half_tEfNS_4arch4Sm90ELb1ELb0ELb1ELb0ELb1ELb1ELb0ELb0ELi2ELi1ELi2ELi1ELb1EEENS1_24CollectiveEpilogueBwdGQAISD_fSG_Li256ELb0ELb1EEENS1_25SingleTileBwdLPTSchedulerILb0ELi128ELb1EEEEEEEEEvNT_6ParamsE,"ax",@progbits
	.align	128
.text._ZN7cutlass13device_kernelIN5flash11enable_sm90INS1_16FlashAttnBwdSm90INS1_25CollectiveMainloopBwdSm90ILi2ELi2ELi2EN4cute5tupleIJNS5_1CILi1EEES8_S8_EEENS6_IJNS7_ILi64EEENS7_ILi128EEENS7_ILi96EEEEEENS_6half_tEfNS_4arch4Sm90ELb1ELb0ELb1ELb0ELb1ELb1ELb0ELb0ELi2ELi1ELi2ELi1ELb1EEENS1_24CollectiveEpilogueBwdGQAISD_fSG_Li256ELb0ELb1EEENS1_25SingleTileBwdLPTSchedulerILb0ELi128ELb1EEEEEEEEEvNT_6ParamsE:
        .type           _ZN7cutlass13device_kernelIN5flash11enable_sm90INS1_16FlashAttnBwdSm90INS1_25CollectiveMainloopBwdSm90ILi2ELi2ELi2EN4cute5tupleIJNS5_1CILi1EEES8_S8_EEENS6_IJNS7_ILi64EEENS7_ILi128EEENS7_ILi96EEEEEENS_6half_tEfNS_4arch4Sm90ELb1ELb0ELb1ELb0ELb1ELb1ELb0ELb0ELi2ELi1ELi2ELi1ELb1EEENS1_24CollectiveEpilogueBwdGQAISD_fSG_Li256ELb0ELb1EEENS1_25SingleTileBwdLPTSchedulerILb0ELi128ELb1EEEEEEEEEvNT_6ParamsE,@function
        .size           _ZN7cutlass13device_kernelIN5flash11enable_sm90INS1_16FlashAttnBwdSm90INS1_25CollectiveMainloopBwdSm90ILi2ELi2ELi2EN4cute5tupleIJNS5_1CILi1EEES8_S8_EEENS6_IJNS7_ILi64EEENS7_ILi128EEENS7_ILi96EEEEEENS_6half_tEfNS_4arch4Sm90ELb1ELb0ELb1ELb0ELb1ELb1ELb0ELb0ELi2ELi1ELi2ELi1ELb1EEENS1_24CollectiveEpilogueBwdGQAISD_fSG_Li256ELb0ELb1EEENS1_25SingleTileBwdLPTSchedulerILb0ELi128ELb1EEEEEEEEEvNT_6ParamsE,(.L_x_3314 - _ZN7cutlass13device_kernelIN5flash11enable_sm90INS1_16FlashAttnBwdSm90INS1_25CollectiveMainloopBwdSm90ILi2ELi2ELi2EN4cute5tupleIJNS5_1CILi1EEES8_S8_EEENS6_IJNS7_ILi64EEENS7_ILi128EEENS7_ILi96EEEEEENS_6half_tEfNS_4arch4Sm90ELb1ELb0ELb1ELb0ELb1ELb1ELb0ELb0ELi2ELi1ELi2ELi1ELb1EEENS1_24CollectiveEpilogueBwdGQAISD_fSG_Li256ELb0ELb1EEENS1_25SingleTileBwdLPTSchedulerILb0ELi128ELb1EEEEEEEEEvNT_6ParamsE)
        .other          _ZN7cutlass13device_kernelIN5flash11enable_sm90INS1_16FlashAttnBwdSm90INS1_25CollectiveMainloopBwdSm90ILi2ELi2ELi2EN4cute5tupleIJNS5_1CILi1EEES8_S8_EEENS6_IJNS7_ILi64EEENS7_ILi128EEENS7_ILi96EEEEEENS_6half_tEfNS_4arch4Sm90ELb1ELb0ELb1ELb0ELb1ELb1ELb0ELb0ELi2ELi1ELi2ELi1ELb1EEENS1_24CollectiveEpilogueBwdGQAISD_fSG_Li256ELb0ELb1EEENS1_25SingleTileBwdLPTSchedulerILb0ELi128ELb1EEEEEEEEEvNT_6ParamsE,@"STO_CUDA_ENTRY STV_DEFAULT"
_ZN7cutlass13device_kernelIN5flash11enable_sm90INS1_16FlashAttnBwdSm90INS1_25CollectiveMainloopBwdSm90ILi2ELi2ELi2EN4cute5tupleIJNS5_1CILi1EEES8_S8_EEENS6_IJNS7_ILi64EEENS7_ILi128EEENS7_ILi96EEEEEENS_6half_tEfNS_4arch4Sm90ELb1ELb0ELb1ELb0ELb1ELb1ELb0ELb0ELi2ELi1ELi2ELi1ELb1EEENS1_24CollectiveEpilogueBwdGQAISD_fSG_Li256ELb0ELb1EEENS1_25SingleTileBwdLPTSchedulerILb0ELi128ELb1EEEEEEEEEvNT_6ParamsE:
        /* <DEDUP_REMOVED lines=24> */
.L_x_2514:
[----:B------:R-:W-:Y:S05]  /*0180*/  BSYNC B0 ;  /* 0x0000000000007941 */ /* 0x000fea0003800000 */
.L_x_2513:
        /* <DEDUP_REMOVED lines=37> */
.L_x_2515:
        /* <DEDUP_REMOVED lines=22> */
.L_x_2516:
[----:B------:R-:W-:Y:S01]  /*0540*/  PLOP3.LUT P0, PT, PT, PT, UP0, 0x80, 0x0 ;  /* 0x000000000000781c */ /* 0x000fe20003f0f008 */
[----:B------:R-:W-:Y:S01]  /*0550*/  NOP ;  /* 0x0000000000007918 */ /* 0x000fe20000000000 */
[----:B------:R-:W-:Y:S01]  /*0560*/  ULDC.64 UR46, c[0x0][0x208] ;  /* 0x00008200002e7ab9 */ /* 0x000fe20000000a00 */
[----:B------:R-:W-:Y:S01]  /*0570*/  BSSY B6, `(.L_x_2517) ;  /* 0x0000955000067945 */ /* 0x000fe20003800000 */
[----:B-12-4-:R-:W-:Y:S09]  /*0580*/  BAR.SYNC.DEFER_BLOCKING 0x0 ;  /* 0x0000000000007b1d */ /* 0x016ff20000010000 */
[----:B------:R-:W-:Y:S05]  /*0590*/  @!P0 BRA `(.L_x_2518) ;  /* 0x0000005400348947 */ /* 0x000fea0003800000 */
.L_x_2519:
        /* <DEDUP_REMOVED lines=32> */
.L_x_2520:
[----:B------:R-:W-:Y:S01]  /*07a0*/  ULDC UR7, c[0x0][0x8cc] ;  /* 0x0002330000077ab9 */ /* 0x000fe20000000800 */
[----:B------:R-:W-:Y:S01]  /*07b0*/  UMOV UR36, UR10 ;  /* 0x0000000a00247c82 */ /* 0x000fe20008000000 */
[----:B------:R-:W-:-:S11]  /*07c0*/  UISETP.NE.AND UP0, UPT, UR7, 0x1, UPT ;  /* 0x000000010700788c */ /* 0x000fd6000bf05270 */
[----:B------:R-:W-:Y:S02]  /*07d0*/  @UP0 ULDC.64 UR8, c[0x0][0x8d0] ;  /* 0x0002340000080ab9 */ /* 0x000fe40000000a00 */
[----:B------:R-:W-:-:S04]  /*07e0*/  UIMAD.WIDE.U32 UR4, UR10, UR8, URZ ;  /* 0x000000080a0472a5 */ /* 0x000fc8000f8e003f */
[----:B------:R-:W-:-:S04]  /*07f0*/  @UP0 USHF.R.U32.HI UR36, URZ, UR9, UR5 ;  /* 0x000000093f240299 */ /* 0x000fc80008011605 */
[----:B------:R-:W-:-:S12]  /*0800*/  UIMAD UR4, UR36, UR7, URZ ;  /* 0x00000007240472a4 */ /* 0x000fd8000f8e023f */
.L_x_2521:
        /* <DEDUP_REMOVED lines=104> */
.L_x_2525:
        /* <DEDUP_REMOVED lines=15> */
.L_x_2524:
        /* <DEDUP_REMOVED lines=22> */
.L_x_2527:
        /* <DEDUP_REMOVED lines=15> */
.L_x_2526:
[----:B------:R-:W-:Y:S01]  /*11d0*/  SHF.R.S32.HI R19, RZ, 0x1f, R18 ;  /* 0x0000001fff137819 */ /* 0x000fe20000011412 */
[----:B------:R-:W-:-:S03]  /*11e0*/  UMOV UR4, 0xffffffff ;  /* 0xffffffff00047882 */ /* 0x000fc60000000000 */
[----:B------:R-:W-:-:S04]  /*11f0*/  LEA.HI R0, R19, R18, RZ, 0x7 ;  /* 0x0000001213007211 */ /* 0x000fc800078f38ff */
[----:B------:R-:W-:Y:S01]  /*1200*/  SHF.R.S32.HI R17, RZ, 0x7, R0 ;  /* 0x00000007ff117819 */ /* 0x000fe20000011400 */
[----:B------:R-:W-:Y:S06]  /*1210*/  BRA.DIV UR4, `(.L_x_2528) ;  /* 0x0000008a04307947 */ /* 0x000fec000b800000 */
[----:B------:R1:W2:Y:S02]  /*1220*/  SHFL.IDX PT, R14, R17, RZ, 0x1f ;  /* 0x00001fff110e7589 */ /* 0x0002a400000e0000 */
.L_x_2632:
        /* <DEDUP_REMOVED lines=15> */
.L_x_2529:
        /* <DEDUP_REMOVED lines=19> */
.L_x_2531:
        /* <DEDUP_REMOVED lines=124> */
.L_x_2542:
[----:B------:R-:W-:-:S06]  /*1c10*/  UISETP.NE.AND UP0, UPT, UR16, 0x3, UPT ;  /* 0x000000031000788c */ /* 0x000fcc000bf05270 */
[----:B------:R-:W-:-:S13]  /*1c20*/  PLOP3.LUT P0, PT, PT, PT, UP0, 0x80, 0x0 ;  /* 0x000000000000781c */ /* 0x000fda0003f0f008 */
[----:B-1----:R-:W-:Y:S05]  /*1c30*/  @!P0 BRA `(.L_x_2532) ;  /* 0x0000000000048947 */ /* 0x002fea0003800000 */
[----:B------:R-:W-:Y:S01]  /*1c40*/  BPT.TRAP 0x1 ;  /* 0x000000040000795c */ /* 0x000fe20000300000 */
.L_x_2532:
[----:B------:R-:W-:Y:S01]  /*1c50*/  R2UR UR9, R235 ;  /* 0x00000000eb0972ca */ /* 0x000fe200000e0000 */
[----:B------:R-:W-:-:S05]  /*1c60*/  IMAD.U32 R120, RZ, RZ, UR4 ;  /* 0x00000004ff787e24 */ /* 0x000fca000f8e00ff */
[----:B------:R-:W-:-:S07]  /*1c70*/  SHF.L.U32 R120, R120, 0x1f, RZ ;  /* 0x0000001f78787819 */ /* 0x000fce00000006ff */
[----:B------:R-:W-:-:S09]  /*1c80*/  ULEA UR9, UR5, UR9, 0x3 ;  /* 0x0000000905097291 */ /* 0x000fd2000f8e183f */
[----:B------:R1:W2:Y:S01]  /*1c90*/  SYNCS.PHASECHK.TRANS64.TRYWAIT P1, [UR9+0x26810], R120 ;  /* 0x02681078ff0075a7 */ /* 0x0002a20008020149 */
[----:B------:R-:W-:Y:S05]  /*1ca0*/  @!P0 BRA `(.L_x_2533) ;  /* 0x0000000000048947 */ /* 0x000fea0003800000 */
[----:B------:R-:W-:Y:S01]  /*1cb0*/  BPT.TRAP 0x1 ;  /* 0x000000040000795c */ /* 0x000fe20000300000 */
.L_x_2533:
[----:B--2---:R-:W-:Y:S05]  /*1cc0*/  @P1 BRA `(.L_x_2534) ;  /* 0x0000000000081947 */ /* 0x004fea0003800000 */
[----:B------:R-:W2:Y:S02]  /*1cd0*/  SYNCS.PHASECHK.TRANS64.TRYWAIT P1, [UR9+0x26810], R120 ;  /* 0x02681078ff0075a7 */ /* 0x000ea40008020149 */
[----:B--2---:R-:W-:Y:S05]  /*1ce0*/  @!P1 BRA `(.L_x_2535) ;  /* 0x0000007c00b09947 */ /* 0x004fea0003800000 */
.L_x_2534:
        /* <DEDUP_REMOVED lines=66> */
.L_x_2536:
[----:B------:R1:W1:Y:S01]  /*2110*/  SYNCS.PHASECHK.TRANS64.TRYWAIT P1, [UR9+0x26830], R120 ;  /* 0x02683078ff0075a7 */ /* 0x0002620008020149 */
[----:B------:R-:W-:Y:S05]  /*2120*/  @!P0 BRA `(.L_x_2537) ;  /* 0x0000000000048947 */ /* 0x000fea0003800000 */
[----:B------:R-:W-:Y:S01]  /*2130*/  BPT.TRAP 0x1 ;  /* 0x000000040000795c */ /* 0x000fe20000300000 */
.L_x_2537:
        /* <DEDUP_REMOVED lines=50> */
.L_x_2538:
        /* <DEDUP_REMOVED lines=79> */
[C---:B------:R-:W-:Y:S01]  /*2950*/  ISETP.GT.AND P6, PT, R120.reuse, 0x19, PT ;  /* 0x000000197800780c */ /* 0x040fe20003fc4270 */
[----:B------:R-:W-:Y:S01]  /*2960*/  UMOV UR15, 0xc0000010 ;  /* 0xc0000010000f7882 */ /* 0x000fe20000000000 */
[C---:B------:R-:W-:Y:S01]  /*2970*/  ISETP.GT.AND P1, PT, R120.reuse, 0x20, PT ;  /* 0x000000207800780c */ /* 0x040fe20003f24270 */
[----:B------:R-:W-:Y:S01]  /*2980*/  MUFU.EX2 R162, R162 ;  /* 0x000000a200a27308 */ /* 0x000fe20000000800 */
[----:B------:R-:W-:-:S02]  /*2990*/  ISETP.GT.AND P3, PT, R120, 0x21, PT ;  /* 0x000000217800780c */ /* 0x000fc40003f64270 */
        /* <DEDUP_REMOVED lines=66> */
[----:B------:R-:W-:Y:S02]  /*2dc0*/  UMOV UR11, 0x80000020 ;  /* 0x80000020000b7882 */ /* 0x000fe40000000000 */
        /* <DEDUP_REMOVED lines=231> */
[----:B------:R-:W-:Y:S02]  /*3c40*/  R2UR UR10, R237 ;  /* 0x00000000ed0a72ca */ /* 0x000fe400000e0000 */
[----:B------:R-:W-:-:S11]  /*3c50*/  R2UR UR11, R5 ;  /* 0x00000000050b72ca */ /* 0x000fd600000e0000 */
[----:B------:R-:W-:Y:S02]  /*3c60*/  USHF.R.U32.HI UR10, URZ, 0x4, UR10 ;  /* 0x000000043f0a7899 */ /* 0x000fe4000801160a */
[----:B------:R-:W-:Y:S02]  /*3c70*/  USHF.R.U32.HI UR11, URZ, 0x4, UR11 ;  /* 0x000000043f0b7899 */ /* 0x000fe4000801160b */
[----:B------:R-:W-:Y:S02]  /*3c80*/  ULOP3.LUT UR10, UR10, 0x3fff, URZ, 0xc0, !UPT ;  /* 0x00003fff0a0a7892 */ /* 0x000fe4000f8ec03f */
[----:B------:R-:W-:Y:S02]  /*3c90*/  ULOP3.LUT UR18, UR11, 0x3fff, URZ, 0xc0, !UPT ;  /* 0x00003fff0b127892 */ /* 0x000fe4000f8ec03f */
[----:B------:R-:W-:Y:S02]  /*3ca0*/  ULOP3.LUT UR19, UR10, 0x10000, URZ, 0xfc, !UPT ;  /* 0x000100000a137892 */ /* 0x000fe4000f8efc3f */
[----:B------:R-:W-:Y:S01]  /*3cb0*/  UIADD3 UR10, UR12, 0xc0, URZ ;  /* 0x000000c00c0a7890 */ /* 0x000fe2000fffe03f */
[----:B------:R-:W-:Y:S01]  /*3cc0*/  UMOV UR11, 0x80000020 ;  /* 0x80000020000b7882 */ /* 0x000fe20000000000 */
[----:B------:R-:W-:Y:S01]  /*3cd0*/  ULEA UR19, UR5, UR19, 0xa ;  /* 0x0000001305137291 */ /* 0x000fe2000f8e503f */
[----:B------:R-:W-:Y:S01]  /*3ce0*/  UMOV UR14, UR18 ;  /* 0x00000012000e7c82 */ /* 0x000fe20008000000 */
[----:B------:R-:W-:-:S05]  /*3cf0*/  UIADD3 UR20, UR18, 0x200, URZ ;  /* 0x0000020012147890 */ /* 0x000fca000fffe03f */
        /* <DEDUP_REMOVED lines=161> */
.L_x_2540:
        /* <DEDUP_REMOVED lines=23> */
[----:B------:R-:W-:Y:S01]  /*4880*/  UIADD3 UR10, UR12, 0xc0, URZ ;  /* 0x000000c00c0a7890 */ /* 0x000fe2000fffe03f */
        /* <DEDUP_REMOVED lines=21> */
.L_x_2541:
        /* <DEDUP_REMOVED lines=62> */
.L_x_2523:
[----:B------:R-:W-:Y:S05]  /*4dc0*/  @P0 BRA `(.L_x_2522) ;  /* 0x0000004c003c0947 */ /* 0x000fea0003800000 */
[----:B-1----:R-:W1:Y:S01]  /*4dd0*/  S2R R4, SR_TID.X ;  /* 0x0000000000047919 */ /* 0x002e620000002100 */
[----:B------:R-:W-:Y:S01]  /*4de0*/  ULDC UR8, c[0x0][0x850] ;  /* 0x0002140000087ab9 */ /* 0x000fe20000000800 */
[----:B------:R-:W-:Y:S01]  /*4df0*/  UMOV UR10, UR39 ;  /* 0x00000027000a7c82 */ /* 0x000fe20008000000 */
[----:B------:R-:W-:Y:S01]  /*4e00*/  UISETP.NE.AND UP0, UPT, UR8, 0x1, UPT ;  /* 0x000000010800788c */ /* 0x000fe2000bf05270 */
[----:B------:R-:W2:Y:S01]  /*4e10*/  S2UR UR19, SR_CgaCtaId ;  /* 0x00000000001379c3 */ /* 0x000ea20000008800 */
[----:B------:R-:W-:Y:S01]  /*4e20*/  ULDC.64 UR12, c[0x0][0x818] ;  /* 0x00020600000c7ab9 */ /* 0x000fe20000000a00 */
[----:B------:R-:W-:Y:S01]  /*4e30*/  ULOP3.LUT UR36, URZ, UR36, URZ, 0x33, !UPT ;  /* 0x000000243f247292 */ /* 0x000fe2000f8e333f */
[----:B------:R-:W-:Y:S01]  /*4e40*/  BSSY B0, `(.L_x_2543) ;  /* 0x0000056000007945 */ /* 0x000fe20003800000 */
[----:B------:R-:W-:Y:S01]  /*4e50*/  ULDC UR6, c[0x0][0x8b4] ;  /* 0x00022d0000067ab9 */ /* 0x000fe20000000800 */
[----:B------:R-:W-:Y:S01]  /*4e60*/  ULDC UR16, c[0x0][0x80c] ;  /* 0x0002030000107ab9 */ /* 0x000fe20000000800 */
[----:B------:R-:W-:-:S02]  /*4e70*/  UIADD3 UR36, UR36, UR6, URZ ;  /* 0x0000000624247290 */ /* 0x000fc4000fffe03f */
[----:B------:R-:W-:Y:S02]  /*4e80*/  UIMAD UR11, UR37, UR16, URZ ;  /* 0x00000010250b72a4 */ /* 0x000fe4000f8e023f */
[----:B------:R-:W-:Y:S01]  /*4e90*/  @UP0 ULDC UR4, c[0x0][0x854] ;  /* 0x0002150000040ab9 */ /* 0x000fe20000000800 */
[----:B------:R-:W-:Y:S01]  /*4ea0*/  @UP0 ULDC UR7, c[0x0][0x858] ;  /* 0x0002160000070ab9 */ /* 0x000fe20000000800 */
[----:B------:R-:W-:Y:S02]  /*4eb0*/  UIMAD.WIDE.U32 UR4, UR39, UR4, URZ ;  /* 0x00000004270472a5 */ /* 0x000fe4000f8e003f */
[----:B------:R-:W-:Y:S02]  /*4ec0*/  UIMAD UR6, UR36, 0x3000, URZ ;  /* 0x00003000240678a4 */ /* 0x000fe4000f8e023f */
[----:B------:R-:W-:Y:S01]  /*4ed0*/  @UP0 USHF.R.U32.HI UR10, URZ, UR7, UR5 ;  /* 0x000000073f0a0299 */ /* 0x000fe20008011605 */
[----:B------:R-:W-:Y:S01]  /*4ee0*/  UMOV UR18, 0x400 ;  /* 0x0000040000127882 */ /* 0x000fe20000000000 */
[----:B------:R-:W-:-:S02]  /*4ef0*/  USHF.R.S32.HI UR7, URZ, 0x1f, UR6 ;  /* 0x0000001f3f077899 */ /* 0x000fc40008011406 */
[----:B------:R-:W-:Y:S01]  /*4f00*/  USHF.R.S32.HI UR17, URZ, 0x1f, UR10 ;  /* 0x0000001f3f117899 */ /* 0x000fe2000801140a */
[----:B------:R-:W-:Y:S01]  /*4f10*/  ULDC.64 UR14, c[0x0][0x840] ;  /* 0x00021000000e7ab9 */ /* 0x000fe20000000a00 */
[----:B------:R-:W-:Y:S02]  /*4f20*/  UIMAD.WIDE.U32 UR4, UR10, UR12, UR6 ;  /* 0x0000000c0a0472a5 */ /* 0x000fe4000f8e0006 */
[----:B------:R-:W-:Y:S01]  /*4f30*/  UIMAD UR9, UR17, UR12, URZ ;  /* 0x0000000c110972a4 */ /* 0x000fe2000f8e023f */
[C---:B-1----:R-:W-:Y:S01]  /*4f40*/  VIADD R3, R4.reuse, 0xffffff80 ;  /* 0xffffff8004037836 */ /* 0x042fe20000000000 */
[----:B------:R-:W-:Y:S01]  /*4f50*/  UIMAD.WIDE.U32 UR6, UR10, UR14, UR6 ;  /* 0x0000000e0a0672a5 */ /* 0x000fe2000f8e0006 */
[----:B------:R-:W-:Y:S01]  /*4f60*/  BAR.SYNC.DEFER_BLOCKING 0x1, 0x100 ;  /* 0x0044000000007b1d */ /* 0x000fe20000010000 */
[----:B------:R-:W-:Y:S01]  /*4f70*/  UIMAD UR20, UR10, UR13, UR9 ;  /* 0x0000000d0a1472a4 */ /* 0x000fe2000f8e0209 */
[----:B------:R-:W-:Y:S01]  /*4f80*/  ISETP.NE.AND P1, PT, R4, 0x80, PT ;  /* 0x000000800400780c */ /* 0x000fe20003f25270 */
[----:B------:R-:W-:Y:S01]  /*4f90*/  UIMAD UR21, UR17, UR14, URZ ;  /* 0x0000000e111572a4 */ /* 0x000fe2000f8e023f */
[----:B------:R-:W-:Y:S01]  /*4fa0*/  SHF.R.S32.HI R0, RZ, 0x1f, R3 ;  /* 0x0000001fff007819 */ /* 0x000fe20000011403 */
[----:B------:R-:W-:Y:S01]  /*4fb0*/  UIADD3 UR5, UR5, UR20, URZ ;  /* 0x0000001405057290 */ /* 0x000fe2000fffe03f */
[----:B------:R-:W-:Y:S01]  /*4fc0*/  ISETP.NE.AND P0, PT, R3, RZ, PT ;  /* 0x000000ff0300720c */ /* 0x000fe20003f05270 */
[----:B------:R-:W-:Y:S01]  /*4fd0*/  ULDC UR9, c[0x0][0x870] ;  /* 0x00021c0000097ab9 */ /* 0x000fe20000000800 */
[----:B------:R-:W-:Y:S01]  /*4fe0*/  LEA.HI R2, R0, R3, RZ, 0x7 ;  /* 0x0000000300027211 */ /* 0x000fe200078f38ff */
[----:B------:R-:W-:Y:S01]  /*4ff0*/  UIMAD UR9, UR9, UR36, URZ ;  /* 0x00000024090972a4 */ /* 0x000fe2000f8e023f */
[----:B------:R-:W-:-:S02]  /*5000*/  ULDC.64 UR12, c[0x0][0x868] ;  /* 0x00021a00000c7ab9 */ /* 0x000fc40000000a00 */
[----:B------:R-:W-:Y:S01]  /*5010*/  LOP3.LUT R0, R2, 0x3fffff80, RZ, 0xc0, !PT ;  /* 0x3fffff8002007812 */ /* 0x000fe200078ec0ff */
[----:B------:R-:W-:Y:S01]  /*5020*/  UIMAD UR16, UR9, UR16, URZ ;  /* 0x00000010091072a4 */ /* 0x000fe2000f8e023f */
[----:B------:R-:W-:Y:S01]  /*5030*/  SHF.R.S32.HI R5, RZ, 0x7, R2 ;  /* 0x00000007ff057819 */ /* 0x000fe20000011402 */
[----:B--2---:R-:W-:Y:S02]  /*5040*/  ULEA UR9, UR19, UR18, 0x18 ;  /* 0x0000001213097291 */ /* 0x004fe4000f8ec03f */
[----:B------:R-:W-:Y:S01]  /*5050*/  IMAD.IADD R0, R3, 0x1, -R0 ;  /* 0x0000000103007824 */ /* 0x000fe200078e0a00 */
[----:B------:R-:W-:Y:S02]  /*5060*/  USHF.R.S32.HI UR19, URZ, 0x1f, UR16 ;  /* 0x0000001f3f137899 */ /* 0x000fe40008011410 */
[----:B------:R-:W-:Y:S01]  /*5070*/  USHF.R.S32.HI UR18, URZ, 0x1f, UR11 ;  /* 0x0000001f3f127899 */ /* 0x000fe2000801140b */
[----:B------:R-:W-:Y:S01]  /*5080*/  IMAD R0, R5, 0x600, R0 ;  /* 0x0000060005007824 */ /* 0x000fe200078e0200 */
[----:B------:R-:W-:-:S02]  /*5090*/  UIADD3 UR16, UP0, UP1, UR16, UR11, UR10 ;  /* 0x0000000b10107290 */ /* 0x000fc4000f91e00a */
[----:B------:R-:W-:Y:S01]  /*50a0*/  UIMAD UR15, UR10, UR15, UR21 ;  /* 0x0000000f0a0f72a4 */ /* 0x000fe2000f8e0215 */
[----:B------:R-:W-:Y:S01]  /*50b0*/  IMAD.SHL.U32 R0, R0, 0x4, RZ ;  /* 0x0000000400007824 */ /* 0x000fe200078e00ff */
[----:B------:R-:W-:Y:S02]  /*50c0*/  UIADD3.X UR14, UR19, UR18, UR17, UP0, UP1 ;  /* 0x00000012130e7290 */ /* 0x000fe400087e2411 */
[----:B------:R-:W-:Y:S02]  /*50d0*/  USHF.L.U32 UR11, UR16, 0x2, URZ ;  /* 0x00000002100b7899 */ /* 0x000fe4000800063f */
[----:B------:R-:W-:Y:S01]  /*50e0*/  LEA R0, R0, UR9, 0x2 ;  /* 0x0000000900007c11 */ /* 0x000fe2000f8e10ff */
[----:B------:R-:W-:Y:S02]  /*50f0*/  USHF.L.U64.HI UR14, UR16, 0x2, UR14 ;  /* 0x00000002100e7899 */ /* 0x000fe4000801020e */
[----:B------:R-:W-:Y:S02]  /*5100*/  UIADD3 UR16, UP0, UR11, UR12, URZ ;  /* 0x0000000c0b107290 */ /* 0x000fe4000ff1e03f */
[----:B------:R1:W-:Y:S01]  /*5110*/  STS.128 [R0], R24 ;  /* 0x0000001800007388 */ /* 0x0003e20000000c00 */
[----:B------:R-:W-:Y:S01]  /*5120*/  USHF.R.S32.HI UR12, URZ, 0x1f, UR37 ;  /* 0x0000001f3f0c7899 */ /* 0x000fe20008011425 */
[----:B------:R-:W-:-:S02]  /*5130*/  ULDC.64 UR18, c[0x0][0x820] ;  /* 0x0002080000127ab9 */ /* 0x000fc40000000a00 */
[----:B------:R1:W-:Y:S01]  /*5140*/  STS.128 [R0+0x800], R28 ;  /* 0x0008001c00007388 */ /* 0x0003e20000000c00 */
[----:B------:R-:W-:Y:S01]  /*5150*/  UIADD3.X UR17, UR14, UR13, URZ, UP0, !UPT ;  /* 0x0000000d0e117290 */ /* 0x000fe200087fe43f */
[----:B------:R-:W-:Y:S01]  /*5160*/  IMAD.U32 R2, RZ, RZ, UR16 ;  /* 0x00000010ff027e24 */ /* 0x000fe2000f8e00ff */
[----:B------:R-:W-:Y:S01]  /*5170*/  ULDC.64 UR22, c[0x0][0x848] ;  /* 0x0002120000167ab9 */ /* 0x000fe20000000a00 */
[----:B------:R1:W-:Y:S01]  /*5180*/  STS.128 [R0+0x1000], R32 ;  /* 0x0010002000007388 */ /* 0x0003e20000000c00 */
[----:B------:R-:W-:Y:S02]  /*5190*/  UIMAD UR13, UR12, UR18, URZ ;  /* 0x000000120c0d72a4 */ /* 0x000fe4000f8e023f */
[----:B------:R-:W-:Y:S01]  /*51a0*/  UIMAD UR12, UR12, UR22, URZ ;  /* 0x000000160c0c72a4 */ /* 0x000fe2000f8e023f */
[----:B------:R1:W-:Y:S01]  /*51b0*/  STS.128 [R0+0x1800], R36 ;  /* 0x0018002400007388 */ /* 0x0003e20000000c00 */
[----:B------:R-:W-:Y:S01]  /*51c0*/  UIADD3 UR7, UR7, UR15, URZ ;  /* 0x0000000f07077290 */ /* 0x000fe2000fffe03f */
[----:B------:R-:W-:Y:S01]  /*51d0*/  IMAD.U32 R3, RZ, RZ, UR17 ;  /* 0x00000011ff037e24 */ /* 0x000fe2000f8e00ff */
        /* <DEDUP_REMOVED lines=9> */
[----:B------:R-:W-:Y:S02]  /*5270*/  UIADD3 UR15, -UR10, URZ, URZ ;  /* 0x0000003f0a0f7290 */ /* 0x000fe4000fffe13f */
[----:B------:R1:W-:Y:S01]  /*5280*/  STS.128 [R0+0x3800], R52 ;  /* 0x0038003400007388 */ /* 0x0003e20000000c00 */
[----:B------:R-:W-:-:S02]  /*5290*/  UIADD3 UR10, UR5, UR13, URZ ;  /* 0x0000000d050a7290 */ /* 0x000fc4000fffe03f */
[----:B------:R-:W-:Y:S01]  /*52a0*/  ULEA UR18, UP0, UR4, UR18, 0x2 ;  /* 0x0000001204127291 */ /* 0x000fe2000f80103f */
[----:B------:R1:W-:Y:S01]  /*52b0*/  STS.128 [R0+0x4000], R56 ;  /* 0x0040003800007388 */ /* 0x0003e20000000c00 */
[----:B------:R-:W-:Y:S02]  /*52c0*/  UIADD3 UR5, UR7, UR12, URZ ;  /* 0x0000000c07057290 */ /* 0x000fe4000fffe03f */
[----:B------:R-:W-:Y:S01]  /*52d0*/  ULEA UR20, UP1, UR6, UR20, 0x2 ;  /* 0x0000001406147291 */ /* 0x000fe2000f82103f */
[----:B------:R1:W-:Y:S01]  /*52e0*/  STS.128 [R0+0x4800], R60 ;  /* 0x0048003c00007388 */ /* 0x0003e20000000c00 */
[----:B------:R-:W-:Y:S02]  /*52f0*/  ULEA.HI.X UR19, UR4, UR19, UR10, 0x2, UP0 ;  /* 0x0000001304137291 */ /* 0x000fe400080f140a */
[----:B------:R-:W-:Y:S01]  /*5300*/  ULEA.HI.X UR5, UR6, UR21, UR5, 0x2, UP1 ;  /* 0x0000001506057291 */ /* 0x000fe200088f1405 */
[----:B------:R1:W-:Y:S01]  /*5310*/  STS.128 [R0+0x5000], R64 ;  /* 0x0050004000007388 */ /* 0x0003e20000000c00 */
[----:B------:R-:W-:-:S03]  /*5320*/  UIMAD UR15, UR8, UR15, UR39 ;  /* 0x0000000f080f72a4 */ /* 0x000fc6000f8e0227 */
[----:B------:R1:W-:Y:S01]  /*5330*/  STS.128 [R0+0x5800], R68 ;  /* 0x0058004400007388 */ /* 0x0003e20000000c00 */
[----:B------:R-:W-:Y:S08]  /*5340*/  @P0 BRA `(.L_x_2544) ;  /* 0x0000000000140947 */ /* 0x000ff00003800000 */
.L_x_2545:
[----:B------:R-:W2:Y:S04]  /*5350*/  LDG.E.STRONG.GPU R4, desc[UR46][R2.64] ;  /* 0x0000002e02047981 */ /* 0x000ea8000c1ef900 */
[----:B--2---:R-:W-:Y:S01]  /*5360*/  CCTL.IVALL ;  /* 0x00000000ff00798f */ /* 0x004fe20002000000 */
[----:B------:R-:W-:Y:S05]  /*5370*/  YIELD ;  /* 0x0000000000007946 */ /* 0x000fea0003800000 */
[----:B------:R-:W-:-:S13]  /*5380*/  ISETP.NE.AND P0, PT, R4, UR15, PT ;  /* 0x0000000f04007c0c */ /* 0x000fda000bf05270 */
[----:B------:R-:W-:Y:S05]  /*5390*/  @P0 BRA `(.L_x_2545) ;  /* 0xfffffffc00ec0947 */ /* 0x000fea000383ffff */
.L_x_2544:
[----:B------:R-:W-:Y:S05]  /*53a0*/  BSYNC B0 ;  /* 0x0000000000007941 */ /* 0x000fea0003800000 */
.L_x_2543:
[----:B------:R-:W-:-:S03]  /*53b0*/  UMOV UR4, 0xffffffff ;  /* 0xffffffff00047882 */ /* 0x000fc60000000000 */
[----:B------:R-:W-:Y:S05]  /*53c0*/  BRA.DIV UR4, `(.L_x_2546) ;  /* 0x0000004a04287947 */ /* 0x000fea000b800000 */
[----:B------:R-:W-:Y:S01]  /*53d0*/  NOP ;  /* 0x0000000000007918 */ /* 0x000fe20000000000 */
.L_x_2635:
        /* <DEDUP_REMOVED lines=15> */
.L_x_2549:
[----:B------:R-:W-:Y:S01]  /*54d0*/  @P0 ELECT P2, URZ, PT ;  /* 0x00000000003f082f */ /* 0x000fe20003840000 */
[----:B------:R2:W-:-:S12]  /*54e0*/  UBLKRED.G.S.ADD.F32.RN [UR4], [UR9], UR6, desc[UR12] ;  /* 0x00000c04090073bb */ /* 0x0005d800080a1406 */
[----:B------:R-:W-:Y:S02]  /*54f0*/  @P2 PLOP3.LUT P0, PT, P2, PT, PT, 0x8, 0x0 ;  /* 0x000000000000281c */ /* 0x000fe4000170e170 */
[----:B------:R-:W-:-:S11]  /*5500*/  PLOP3.LUT P2, PT, PT, PT, PT, 0x8, 0x0 ;  /* 0x000000000000781c */ /* 0x000fd60003f4e170 */
[----:B--2---:R-:W-:Y:S05]  /*5510*/  @P0 BRA.U.ANY `(.L_x_2549) ;  /* 0xfffffffd00ec0947 */ /* 0x004fea000393ffff */
[----:B------:R0:W-:Y:S01]  /*5520*/  UTMACMDFLUSH ;  /* 0x00000000000079b7 */ /* 0x0001e20000000000 */
[----:B------:R-:W-:-:S04]  /*5530*/  DEPBAR.LE SB0, 0x0 ;  /* 0x000080000000791a */ /* 0x000fc80000000000 */
.L_x_2548:
[----:B------:R-:W-:Y:S05]  /*5540*/  BSYNC B0 ;  /* 0x0000000000007941 */ /* 0x000fea0003800000 */
.L_x_2547:
        /* <DEDUP_REMOVED lines=14> */
.L_x_2551:
[----:B------:R-:W-:Y:S05]  /*5630*/  BSYNC B0 ;  /* 0x0000000000007941 */ /* 0x000fea0003800000 */
.L_x_2550:
        /* <DEDUP_REMOVED lines=20> */
.L_x_2554:
[----:B-12---:R-:W2:Y:S04]  /*5780*/  LDG.E.STRONG.GPU R0, desc[UR46][R2.64] ;  /* 0x0000002e02007981 */ /* 0x006ea8000c1ef900 */
[----:B--2---:R-:W-:Y:S01]  /*5790*/  CCTL.IVALL ;  /* 0x00000000ff00798f */ /* 0x004fe20002000000 */
[----:B------:R-:W-:Y:S05]  /*57a0*/  YIELD ;  /* 0x0000000000007946 */ /* 0x000fea0003800000 */
[----:B------:R-:W-:-:S13]  /*57b0*/  ISETP.NE.AND P0, PT, R0, UR15, PT ;  /* 0x0000000f00007c0c */ /* 0x000fda000bf05270 */
[----:B------:R-:W-:Y:S05]  /*57c0*/  @P0 BRA `(.L_x_2554) ;  /* 0xfffffffc00ec0947 */ /* 0x000fea000383ffff */
.L_x_2553:
[----:B------:R-:W-:Y:S05]  /*57d0*/  BSYNC B0 ;  /* 0x0000000000007941 */ /* 0x000fea0003800000 */
.L_x_2552:
[----:B------:R-:W-:-:S03]  /*57e0*/  UMOV UR4, 0xffffffff ;  /* 0xffffffff00047882 */ /* 0x000fc60000000000 */
[----:B------:R-:W-:Y:S05]  /*57f0*/  BRA.DIV UR4, `(.L_x_2555) ;  /* 0x0000004604387947 */ /* 0x000fea000b800000 */
[----:B------:R-:W-:Y:S01]  /*5800*/  NOP ;  /* 0x0000000000007918 */ /* 0x000fe20000000000 */
.L_x_2638:
        /* <DEDUP_REMOVED lines=16> */
.L_x_2558:
[----:B------:R-:W-:Y:S01]  /*5910*/  @P0 ELECT P2, URZ, PT ;  /* 0x00000000003f082f */ /* 0x000fe20003840000 */
[----:B------:R3:W-:-:S12]  /*5920*/  UBLKRED.G.S.ADD.F32.RN [UR4], [UR9], UR6, desc[UR10] ;  /* 0x00000a04090073bb */ /* 0x0007d800080a1406 */
[----:B------:R-:W-:Y:S02]  /*5930*/  @P2 PLOP3.LUT P0, PT, P2, PT, PT, 0x8, 0x0 ;  /* 0x000000000000281c */ /* 0x000fe4000170e170 */
[----:B------:R-:W-:-:S11]  /*5940*/  PLOP3.LUT P2, PT, PT, PT, PT, 0x8, 0x0 ;  /* 0x000000000000781c */ /* 0x000fd60003f4e170 */
[----:B---3--:R-:W-:Y:S05]  /*5950*/  @P0 BRA.U.ANY `(.L_x_2558) ;  /* 0xfffffffd00ec0947 */ /* 0x008fea000393ffff */
[----:B------:R0:W-:Y:S01]  /*5960*/  UTMACMDFLUSH ;  /* 0x00000000000079b7 */ /* 0x0001e20000000000 */
[----:B------:R-:W-:-:S04]  /*5970*/  DEPBAR.LE SB0, 0x0 ;  /* 0x000080000000791a */ /* 0x000fc80000000000 */
.L_x_2557:
[----:B------:R-:W-:Y:S05]  /*5980*/  BSYNC B0 ;  /* 0x0000000000007941 */ /* 0x000fea0003800000 */
.L_x_2556:
        /* <DEDUP_REMOVED lines=14> */
.L_x_2518:
        /* <DEDUP_REMOVED lines=29> */
.L_x_2560:
[----:B------:R-:W-:Y:S01]  /*5c40*/  ULDC UR9, c[0x0][0x8cc] ;  /* 0x0002330000097ab9 */ /* 0x000fe20000000800 */
[----:B------:R-:W-:Y:S01]  /*5c50*/  UMOV UR7, UR8 ;  /* 0x0000000800077c82 */ /* 0x000fe20008000000 */
[----:B------:R-:W-:-:S11]  /*5c60*/  UISETP.NE.AND UP0, UPT, UR9, 0x1, UPT ;  /* 0x000000010900788c */ /* 0x000fd6000bf05270 */
[----:B------:R-:W-:Y:S02]  /*5c70*/  @UP0 ULDC.64 UR10, c[0x0][0x8d0] ;  /* 0x00023400000a0ab9 */ /* 0x000fe40000000a00 */
[----:B------:R-:W-:-:S04]  /*5c80*/  UIMAD.WIDE.U32 UR4, UR8, UR10, URZ ;  /* 0x0000000a080472a5 */ /* 0x000fc8000f8e003f */
[----:B------:R-:W-:-:S04]  /*5c90*/  @UP0 USHF.R.U32.HI UR7, URZ, UR11, UR5 ;  /* 0x0000000b3f070299 */ /* 0x000fc80008011605 */
[----:B------:R-:W-:-:S12]  /*5ca0*/  UIMAD UR4, UR7, UR9, URZ ;  /* 0x00000009070472a4 */ /* 0x000fd8000f8e023f */
.L_x_2561:
        /* <DEDUP_REMOVED lines=84> */
.L_x_2565:
[----:B------:R-:W2:Y:S04]  /*61f0*/  LDG.E.STRONG.GPU R4, desc[UR46][R2.64] ;  /* 0x0000002e02047981 */ /* 0x000ea8000c1ef900 */
[----:B--2---:R-:W-:Y:S01]  /*6200*/  CCTL.IVALL ;  /* 0x00000000ff00798f */ /* 0x004fe20002000000 */
[----:B------:R-:W-:Y:S05]  /*6210*/  YIELD ;  /* 0x0000000000007946 */ /* 0x000fea0003800000 */
[----:B------:R-:W-:-:S13]  /*6220*/  ISETP.NE.AND P1, PT, R4, R5, PT ;  /* 0x000000050400720c */ /* 0x000fda0003f25270 */
[----:B------:R-:W-:Y:S05]  /*6230*/  @P1 BRA `(.L_x_2565) ;  /* 0xfffffffc00ec1947 */ /* 0x000fea000383ffff */
.L_x_2564:
[----:B------:R-:W-:Y:S05]  /*6240*/  BSYNC B0 ;  /* 0x0000000000007941 */ /* 0x000fea0003800000 */
.L_x_2563:
[----:B------:R-:W-:-:S03]  /*6250*/  UMOV UR4, 0xffffffff ;  /* 0xffffffff00047882 */ /* 0x000fc60000000000 */
[----:B------:R-:W-:Y:S05]  /*6260*/  BRA.DIV UR4, `(.L_x_2566) ;  /* 0x0000003a04b87947 */ /* 0x000fea000b800000 */
[----:B------:R-:W-:Y:S01]  /*6270*/  NOP ;  /* 0x0000000000007918 */ /* 0x000fe20000000000 */
.L_x_2641:
        /* <DEDUP_REMOVED lines=22> */
.L_x_2568:
[----:B------:R-:W-:Y:S05]  /*63e0*/  BSYNC B0 ;  /* 0x0000000000007941 */ /* 0x000fea0003800000 */
.L_x_2567:
        /* <DEDUP_REMOVED lines=20> */
.L_x_2570:
[----:B------:R-:W-:Y:S05]  /*6530*/  BSYNC B0 ;  /* 0x0000000000007941 */ /* 0x000fea0003800000 */
.L_x_2569:
[----:B------:R-:W-:Y:S06]  /*6540*/  BAR.ARV 0xa, 0xa0 ;  /* 0x0282800000007b1d */ /* 0x000fec0000002000 */
[----:B------:R-:W-:Y:S04]  /*6550*/  BSSY B0, `(.L_x_2571) ;  /* 0x0000003000007945 */ /* 0x000fe80003800000 */
[----:B------:R-:W-:Y:S05]  /*6560*/  @!P0 BRA `(.L_x_2572) ;  /* 0x0000000000048947 */ /* 0x000fea0003800000 */
[----:B------:R-:W-:-:S04]  /*6570*/  DEPBAR.LE SB0, 0x0 ;  /* 0x000080000000791a */ /* 0x000fc80000000000 */
.L_x_2572:
[----:B------:R-:W-:Y:S05]  /*6580*/  BSYNC B0 ;  /* 0x0000000000007941 */ /* 0x000fea0003800000 */
.L_x_2571:
        /* <DEDUP_REMOVED lines=19> */
.L_x_2574:
[----:B------:R-:W-:Y:S05]  /*66c0*/  BSYNC B0 ;  /* 0x0000000000007941 */ /* 0x000fea0003800000 */
.L_x_2573:
[----:B------:R-:W-:Y:S01]  /*66d0*/  UIADD3 UR17, UR8, 0x1, URZ ;  /* 0x0000000108117890 */ /* 0x000fe2000fffe03f */
[----:B------:R-:W-:Y:S11]  /*66e0*/  BRA `(.L_x_2575) ;  /* 0x0000000000047947 */ /* 0x000ff60003800000 */
.L_x_2562:
[----:B------:R-:W-:-:S05]  /*66f0*/  UMOV UR17, UR8 ;  /* 0x0000000800117c82 */ /* 0x000fca0008000000 */
.L_x_2575:
        /* <DEDUP_REMOVED lines=12> */
.L_x_2600:
        /* <DEDUP_REMOVED lines=18> */
.L_x_2578:
[----:B------:R-:W2:Y:S04]  /*68e0*/  LDG.E.STRONG.GPU R4, desc[UR46][R2.64] ;  /* 0x0000002e02047981 */ /* 0x000ea8000c1ef900 */
[----:B--2---:R-:W-:Y:S01]  /*68f0*/  CCTL.IVALL ;  /* 0x00000000ff00798f */ /* 0x004fe20002000000 */
[----:B------:R-:W-:Y:S05]  /*6900*/  YIELD ;  /* 0x0000000000007946 */ /* 0x000fea0003800000 */
[----:B------:R-:W-:-:S13]  /*6910*/  ISETP.NE.AND P1, PT, R4, R5, PT ;  /* 0x000000050400720c */ /* 0x000fda0003f25270 */
[----:B------:R-:W-:Y:S05]  /*6920*/  @P1 BRA `(.L_x_2578) ;  /* 0xfffffffc00ec1947 */ /* 0x000fea000383ffff */
.L_x_2577:
[----:B------:R-:W-:Y:S05]  /*6930*/  BSYNC B0 ;  /* 0x0000000000007941 */ /* 0x000fea0003800000 */
.L_x_2576:
[----:B------:R-:W-:-:S03]  /*6940*/  UMOV UR18, 0xffffffff ;  /* 0xffffffff00127882 */ /* 0x000fc60000000000 */
[----:B------:R-:W-:Y:S05]  /*6950*/  BRA.DIV UR18, `(.L_x_2579) ;  /* 0x0000003612187947 */ /* 0x000fea000b800000 */
[----:B------:R-:W-:Y:S01]  /*6960*/  NOP ;  /* 0x0000000000007918 */ /* 0x000fe20000000000 */
.L_x_2644:
        /* <DEDUP_REMOVED lines=19> */
.L_x_2581:
[----:B------:R-:W-:Y:S05]  /*6aa0*/  BSYNC B0 ;  /* 0x0000000000007941 */ /* 0x000fea0003800000 */
.L_x_2580:
        /* <DEDUP_REMOVED lines=15> */
.L_x_2583:
[----:B------:R-:W-:Y:S05]  /*6ba0*/  BSYNC B0 ;  /* 0x0000000000007941 */ /* 0x000fea0003800000 */
.L_x_2582:
[----:B------:R-:W-:Y:S06]  /*6bb0*/  BAR.ARV 0xa, 0xa0 ;  /* 0x0282800000007b1d */ /* 0x000fec0000002000 */
[----:B------:R-:W-:Y:S04]  /*6bc0*/  BSSY B0, `(.L_x_2584) ;  /* 0x0000003000007945 */ /* 0x000fe80003800000 */
[----:B------:R-:W-:Y:S05]  /*6bd0*/  @!P0 BRA `(.L_x_2585) ;  /* 0x0000000000048947 */ /* 0x000fea0003800000 */
[----:B------:R-:W-:-:S04]  /*6be0*/  DEPBAR.LE SB0, 0x0 ;  /* 0x000080000000791a */ /* 0x000fc80000000000 */
.L_x_2585:
[----:B------:R-:W-:Y:S05]  /*6bf0*/  BSYNC B0 ;  /* 0x0000000000007941 */ /* 0x000fea0003800000 */
.L_x_2584:
        /* <DEDUP_REMOVED lines=19> */
.L_x_2587:
[----:B------:R-:W-:Y:S05]  /*6d30*/  BSYNC B0 ;  /* 0x0000000000007941 */ /* 0x000fea0003800000 */
.L_x_2586:
        /* <DEDUP_REMOVED lines=16> */
.L_x_2590:
[----:B------:R-:W2:Y:S04]  /*6e40*/  LDG.E.STRONG.GPU R4, desc[UR46][R2.64] ;  /* 0x0000002e02047981 */ /* 0x000ea8000c1ef900 */
[----:B--2---:R-:W-:Y:S01]  /*6e50*/  CCTL.IVALL ;  /* 0x00000000ff00798f */ /* 0x004fe20002000000 */
[----:B------:R-:W-:Y:S05]  /*6e60*/  YIELD ;  /* 0x0000000000007946 */ /* 0x000fea0003800000 */
[----:B------:R-:W-:-:S13]  /*6e70*/  ISETP.NE.AND P1, PT, R4, R5, PT ;  /* 0x000000050400720c */ /* 0x000fda0003f25270 */
[----:B------:R-:W-:Y:S05]  /*6e80*/  @P1 BRA `(.L_x_2590) ;  /* 0xfffffffc00ec1947 */ /* 0x000fea000383ffff */
.L_x_2589:
[----:B------:R-:W-:Y:S05]  /*6e90*/  BSYNC B0 ;  /* 0x0000000000007941 */ /* 0x000fea0003800000 */
.L_x_2588:
[----:B------:R-:W-:-:S03]  /*6ea0*/  UMOV UR10, 0xffffffff ;  /* 0xffffffff000a7882 */ /* 0x000fc60000000000 */
[----:B------:R-:W-:Y:S05]  /*6eb0*/  BRA.DIV UR10, `(.L_x_2591) ;  /* 0x0000002e0adc7947 */ /* 0x000fea000b800000 */
[----:B------:R-:W-:Y:S01]  /*6ec0*/  NOP ;  /* 0x0000000000007918 */ /* 0x000fe20000000000 */
.L_x_2647:
        /* <DEDUP_REMOVED lines=15> */
.L_x_2593:
[----:B------:R-:W-:Y:S05]  /*6fc0*/  BSYNC B0 ;  /* 0x0000000000007941 */ /* 0x000fea0003800000 */
.L_x_2592:
        /* <DEDUP_REMOVED lines=15> */
.L_x_2595:
[----:B------:R-:W-:Y:S05]  /*70c0*/  BSYNC B0 ;  /* 0x0000000000007941 */ /* 0x000fea0003800000 */
.L_x_2594:
[----:B------:R-:W-:Y:S06]  /*70d0*/  BAR.ARV 0xa, 0xa0 ;  /* 0x0282800000007b1d */ /* 0x000fec0000002000 */
[----:B------:R-:W-:Y:S04]  /*70e0*/  BSSY B0, `(.L_x_2596) ;  /* 0x0000003000007945 */ /* 0x000fe80003800000 */
[----:B------:R-:W-:Y:S05]  /*70f0*/  @!P0 BRA `(.L_x_2597) ;  /* 0x0000000000048947 */ /* 0x000fea0003800000 */
[----:B------:R-:W-:-:S04]  /*7100*/  DEPBAR.LE SB0, 0x0 ;  /* 0x000080000000791a */ /* 0x000fc80000000000 */
.L_x_2597:
[----:B------:R-:W-:Y:S05]  /*7110*/  BSYNC B0 ;  /* 0x0000000000007941 */ /* 0x000fea0003800000 */
.L_x_2596:
        /* <DEDUP_REMOVED lines=19> */
.L_x_2599:
[----:B------:R-:W-:Y:S05]  /*7250*/  BSYNC B0 ;  /* 0x0000000000007941 */ /* 0x000fea0003800000 */
.L_x_2598:
[----:B------:R-:W-:Y:S02]  /*7260*/  UIADD3 UR17, UR17, 0x2, URZ ;  /* 0x0000000211117890 */ /* 0x000fe4000fffe03f */
[----:B------:R-:W-:Y:S02]  /*7270*/  UIADD3 UR4, UR4, 0x3000, URZ ;  /* 0x0000300004047890 */ /* 0x000fe4000fffe03f */
[----:B------:R-:W-:-:S06]  /*7280*/  UISETP.GE.AND UP0, UPT, UR17, UR5, UPT ;  /* 0x000000051100728c */ /* 0x000fcc000bf06270 */
[----:B------:R-:W-:-:S13]  /*7290*/  PLOP3.LUT P1, PT, PT, PT, UP0, 0x80, 0x0 ;  /* 0x000000000000781c */ /* 0x000fda0003f2f008 */
[----:B------:R-:W-:Y:S05]  /*72a0*/  @!P1 BRA `(.L_x_2600) ;  /* 0xfffffff400449947 */ /* 0x000fea000383ffff */
[----:B------:R-:W-:Y:S05]  /*72b0*/  BRA `(.L_x_2522) ;  /* 0x0000002800007947 */ /* 0x000fea0003800000 */
.L_x_2559:
        /* <DEDUP_REMOVED lines=21> */
.L_x_2601:
[----:B------:R-:W-:Y:S01]  /*7410*/  ULDC UR9, c[0x0][0x8cc] ;  /* 0x0002330000097ab9 */ /* 0x000fe20000000800 */
[----:B------:R-:W-:Y:S01]  /*7420*/  UMOV UR7, UR8 ;  /* 0x0000000800077c82 */ /* 0x000fe20008000000 */
[----:B------:R-:W-:-:S11]  /*7430*/  UISETP.NE.AND UP0, UPT, UR9, 0x1, UPT ;  /* 0x000000010900788c */ /* 0x000fd6000bf05270 */
[----:B------:R-:W-:Y:S02]  /*7440*/  @UP0 ULDC.64 UR10, c[0x0][0x8d0] ;  /* 0x00023400000a0ab9 */ /* 0x000fe40000000a00 */
[----:B------:R-:W-:-:S04]  /*7450*/  UIMAD.WIDE.U32 UR4, UR8, UR10, URZ ;  /* 0x0000000a080472a5 */ /* 0x000fc8000f8e003f */
[----:B------:R-:W-:-:S04]  /*7460*/  @UP0 USHF.R.U32.HI UR7, URZ, UR11, UR5 ;  /* 0x0000000b3f070299 */ /* 0x000fc80008011605 */
[----:B------:R-:W-:-:S12]  /*7470*/  UIMAD UR4, UR7, UR9, URZ ;  /* 0x00000009070472a4 */ /* 0x000fd8000f8e023f */
.L_x_2602:
        /* <DEDUP_REMOVED lines=73> */
.L_x_2648:
        /* <DEDUP_REMOVED lines=15> */
.L_x_2606:
        /* <DEDUP_REMOVED lines=66> */
[----:B------:R-:W-:Y:S01]  /*7e20*/  ISETP.GE.AND P1, PT, R4, R6, PT ;  /* 0x000000060400720c */ /* 0x000fe20003f26270 */
[----:B------:R1:W-:Y:S01]  /*7e30*/  UTMALDG.4D [UR16], [UR48], desc[UR50] ;  /* 0x00003210300075b4 */ /* 0x0003e20008019000 */
[----:B------:R-:W-:Y:S01]  /*7e40*/  UMOV UR57, UR9 ;  /* 0x0000000900397c82 */ /* 0x000fe20008000000 */
        /* <DEDUP_REMOVED lines=27> */
[----:B-1----:R-:W-:Y:S01]  /*8000*/  UMOV UR10, 0x40 ;  /* 0x00000040000a7882 */ /* 0x002fe20000000000 */
        /* <DEDUP_REMOVED lines=29> */
.L_x_2617:
[----:B--234-:R-:W-:-:S04]  /*81e0*/  SHF.L.U32 R21, R11, 0x1f, RZ ;  /* 0x0000001f0b157819 */ /* 0x01cfc800000006ff */
[----:B------:R-:W1:Y:S02]  /*81f0*/  SYNCS.PHASECHK.TRANS64.TRYWAIT P1, [R16+URZ+0x26840], R21 ;  /* 0x02684015100075a7 */ /* 0x000e64000802017f */
[----:B-1----:R-:W-:Y:S05]  /*8200*/  @!P1 BRA `(.L_x_2609) ;  /* 0x0000001c00389947 */ /* 0x002fea0003800000 */
.L_x_2649:
[----:B------:R-:W-:Y:S05]  /*8210*/  @P0 BRA `(.L_x_2610) ;  /* 0x0000000000140947 */ /* 0x000fea0003800000 */
[----:B------:R-:W-:Y:S01]  /*8220*/  ISETP.NE.AND P1, PT, R6, RZ, PT ;  /* 0x000000ff0600720c */ /* 0x000fe20003f25270 */
[----:B------:R-:W-:-:S04]  /*8230*/  IMAD.MOV.U32 R3, RZ, RZ, 0x3100 ;  /* 0x00003100ff037424 */ /* 0x000fc800078e00ff */
[----:B------:R3:W-:Y:S08]  /*8240*/  SYNCS.ARRIVE.TRANS64 RZ, [R16+URZ+0x26830], R3 ;  /* 0x0268300310ff79a7 */ /* 0x0007f0000800003f */
[----:B------:R-:W-:Y:S05]  /*8250*/  @!P1 BRA `(.L_x_2610) ;  /* 0x0000000000049947 */ /* 0x000fea0003800000 */
[----:B------:R-:W-:Y:S01]  /*8260*/  BPT.TRAP 0x1 ;  /* 0x000000040000795c */ /* 0x000fe20000300000 */
.L_x_2610:
        /* <DEDUP_REMOVED lines=43> */
.L_x_2650:
[----:B------:R-:W-:Y:S05]  /*8520*/  @P0 BRA `(.L_x_2612) ;  /* 0x0000000000140947 */ /* 0x000fea0003800000 */
[----:B------:R-:W-:Y:S01]  /*8530*/  ISETP.NE.AND P1, PT, R6, RZ, PT ;  /* 0x000000ff0600720c */ /* 0x000fe20003f25270 */
[----:B------:R-:W-:-:S04]  /*8540*/  IMAD.MOV.U32 R2, RZ, RZ, 0x3100 ;  /* 0x00003100ff027424 */ /* 0x000fc800078e00ff */
[----:B------:R3:W-:Y:S08]  /*8550*/  SYNCS.ARRIVE.TRANS64 RZ, [R16+URZ+0x26818], R2 ;  /* 0x0268180210ff79a7 */ /* 0x0007f0000800003f */
[----:B------:R-:W-:Y:S05]  /*8560*/  @!P1 BRA `(.L_x_2612) ;  /* 0x0000000000049947 */ /* 0x000fea0003800000 */
[----:B------:R-:W-:Y:S01]  /*8570*/  BPT.TRAP 0x1 ;  /* 0x000000040000795c */ /* 0x000fe20000300000 */
.L_x_2612:
        /* <DEDUP_REMOVED lines=43> */
.L_x_2651:
[----:B------:R-:W-:Y:S05]  /*8830*/  @P0 BRA `(.L_x_2614) ;  /* 0x0000000000140947 */ /* 0x000fea0003800000 */
[----:B------:R-:W-:Y:S01]  /*8840*/  ISETP.NE.AND P1, PT, R6, RZ, PT ;  /* 0x000000ff0600720c */ /* 0x000fe20003f25270 */
[----:B-123--:R-:W-:-:S04]  /*8850*/  IMAD.MOV.U32 R21, RZ, RZ, 0x3100 ;  /* 0x00003100ff157424 */ /* 0x00efc800078e00ff */
[----:B------:R4:W-:Y:S08]  /*8860*/  SYNCS.ARRIVE.TRANS64 RZ, [R16+URZ+0x26838], R21 ;  /* 0x0268381510ff79a7 */ /* 0x0009f0000800003f */
[----:B------:R-:W-:Y:S05]  /*8870*/  @!P1 BRA `(.L_x_2614) ;  /* 0x0000000000049947 */ /* 0x000fea0003800000 */
[----:B------:R-:W-:Y:S01]  /*8880*/  BPT.TRAP 0x1 ;  /* 0x000000040000795c */ /* 0x000fe20000300000 */
.L_x_2614:
        /* <DEDUP_REMOVED lines=38> */
.L_x_2653:
[----:B------:R-:W-:Y:S05]  /*8af0*/  @P0 BRA `(.L_x_2616) ;  /* 0x0000000000140947 */ /* 0x000fea0003800000 */
[----:B------:R-:W-:Y:S01]  /*8b00*/  ISETP.NE.AND P1, PT, R6, RZ, PT ;  /* 0x000000ff0600720c */ /* 0x000fe20003f25270 */
[----:B------:R-:W-:-:S04]  /*8b10*/  IMAD.MOV.U32 R5, RZ, RZ, 0x3100 ;  /* 0x00003100ff057424 */ /* 0x000fc800078e00ff */
[----:B------:R1:W-:Y:S08]  /*8b20*/  SYNCS.ARRIVE.TRANS64 RZ, [R16+URZ+0x26810], R5 ;  /* 0x0268100510ff79a7 */ /* 0x0003f0000800003f */
[----:B------:R-:W-:Y:S05]  /*8b30*/  @!P1 BRA `(.L_x_2616) ;  /* 0x0000000000049947 */ /* 0x000fea0003800000 */
[----:B------:R-:W-:Y:S01]  /*8b40*/  BPT.TRAP 0x1 ;  /* 0x000000040000795c */ /* 0x000fe20000300000 */
.L_x_2616:
        /* <DEDUP_REMOVED lines=44> */
.L_x_2608:
        /* <DEDUP_REMOVED lines=8> */
.L_x_2654:
[----:B------:R-:W-:Y:S05]  /*8e90*/  @P0 BRA `(.L_x_2619) ;  /* 0x0000000000140947 */ /* 0x000fea0003800000 */
[----:B------:R-:W-:Y:S01]  /*8ea0*/  ISETP.NE.AND P1, PT, R6, RZ, PT ;  /* 0x000000ff0600720c */ /* 0x000fe20003f25270 */
[----:B------:R-:W-:-:S04]  /*8eb0*/  IMAD.MOV.U32 R5, RZ, RZ, 0x3100 ;  /* 0x00003100ff057424 */ /* 0x000fc800078e00ff */
[----:B------:R2:W-:Y:S08]  /*8ec0*/  SYNCS.ARRIVE.TRANS64 RZ, [R16+URZ+0x26830], R5 ;  /* 0x0268300510ff79a7 */ /* 0x0005f0000800003f */
[----:B------:R-:W-:Y:S05]  /*8ed0*/  @!P1 BRA `(.L_x_2619) ;  /* 0x0000000000049947 */ /* 0x000fea0003800000 */
[----:B------:R-:W-:Y:S01]  /*8ee0*/  BPT.TRAP 0x1 ;  /* 0x000000040000795c */ /* 0x000fe20000300000 */
.L_x_2619:
        /* <DEDUP_REMOVED lines=40> */
.L_x_2655:
[----:B------:R-:W-:Y:S05]  /*9170*/  @P0 BRA `(.L_x_2621) ;  /* 0x0000000000140947 */ /* 0x000fea0003800000 */
[----:B------:R-:W-:Y:S01]  /*9180*/  ISETP.NE.AND P0, PT, R6, RZ, PT ;  /* 0x000000ff0600720c */ /* 0x000fe20003f05270 */
[----:B------:R-:W-:-:S04]  /*9190*/  IMAD.MOV.U32 R5, RZ, RZ, 0x3100 ;  /* 0x00003100ff057424 */ /* 0x000fc800078e00ff */
[----:B------:R1:W-:Y:S08]  /*91a0*/  SYNCS.ARRIVE.TRANS64 RZ, [R16+URZ+0x26818], R5 ;  /* 0x0268180510ff79a7 */ /* 0x0003f0000800003f */
[----:B------:R-:W-:Y:S05]  /*91b0*/  @!P0 BRA `(.L_x_2621) ;  /* 0x0000000000048947 */ /* 0x000fea0003800000 */
[----:B------:R-:W-:Y:S01]  /*91c0*/  BPT.TRAP 0x1 ;  /* 0x000000040000795c */ /* 0x000fe20000300000 */
.L_x_2621:
        /* <DEDUP_REMOVED lines=44> */
.L_x_2607:
[----:B------:R-:W1:Y:S01]  /*9490*/  S2R R0, SR_TID.X ;  /* 0x0000000000007919 */ /* 0x000e620000002100 */
[----:B------:R-:W-:Y:S01]  /*94a0*/  IMAD R3, R19, 0x8, R16 ;  /* 0x0000000813037824 */ /* 0x000fe200078e0210 */
[----:B-1----:R-:W-:Y:S02]  /*94b0*/  LOP3.LUT R2, R0, 0x7f, RZ, 0xc0, !PT ;  /* 0x0000007f00027812 */ /* 0x002fe400078ec0ff */
[----:B------:R-:W-:Y:S02]  /*94c0*/  SHF.L.U32 R0, R11, 0x1f, RZ ;  /* 0x0000001f0b007819 */ /* 0x000fe400000006ff */
[----:B------:R-:W-:Y:S02]  /*94d0*/  ISETP.NE.AND P1, PT, R2, RZ, PT ;  /* 0x000000ff0200720c */ /* 0x000fe40003f25270 */
[----:B------:R-:W1:Y:S02]  /*94e0*/  SYNCS.PHASECHK.TRANS64.TRYWAIT P0, [R3+URZ+0x26840], R0 ;  /* 0x02684000030075a7 */ /* 0x000e64000800017f */
[----:B-1----:R-:W-:Y:S09]  /*94f0*/  @!P0 BRA `(.L_x_2622) ;  /* 0x0000000800f88947 */ /* 0x002ff20003800000 */
.L_x_2656:
[----:B------:R-:W-:Y:S05]  /*9500*/  @P1 BRA `(.L_x_2623) ;  /* 0x0000000000181947 */ /* 0x000fea0003800000 */
[----:B------:R-:W1:Y:S01]  /*9510*/  S2R R2, SR_TID.X ;  /* 0x0000000000027919 */ /* 0x000e620000002100 */
[----:B------:R-:W-:-:S04]  /*9520*/  IMAD.MOV.U32 R0, RZ, RZ, 0x3100 ;  /* 0x00003100ff007424 */ /* 0x000fc800078e00ff */
[----:B------:R1:W-:Y:S02]  /*9530*/  SYNCS.ARRIVE.TRANS64 RZ, [R3+URZ+0x26830], R0 ;  /* 0x0268300003ff79a7 */ /* 0x0003e4000800003f */
[----:B-1----:R-:W-:-:S13]  /*9540*/  LOP3.LUT P0, RZ, R2, 0x1f, RZ, 0xc0, !PT ;  /* 0x0000001f02ff7812 */ /* 0x002fda000780c0ff */
[----:B------:R-:W-:Y:S05]  /*9550*/  @!P0 BRA `(.L_x_2623) ;  /* 0x0000000000048947 */ /* 0x000fea0003800000 */
[----:B------:R-:W-:Y:S01]  /*9560*/  BPT.TRAP 0x1 ;  /* 0x000000040000795c */ /* 0x000fe20000300000 */
.L_x_2623:
        /* <DEDUP_REMOVED lines=47> */
.L_x_2604:
[----:B------:R-:W-:Y:S05]  /*9860*/  BSYNC B0 ;  /* 0x0000000000007941 */ /* 0x000fea0003800000 */
.L_x_2603:
[----:B------:R-:W-:-:S03]  /*9870*/  UMOV UR7, 0xffffffff ;  /* 0xffffffff00077882 */ /* 0x000fc60000000000 */
[----:B------:R-:W-:Y:S05]  /*9880*/  BRA.DIV UR7, `(.L_x_2624) ;  /* 0x0000000a07287947 */ /* 0x000fea000b800000 */
[----:B------:R-:W-:-:S13]  /*9890*/  ELECT P6, URZ, PT ;  /* 0x00000000003f782f */ /* 0x000fda00038c0000 */
.L_x_2659:
[----:B------:R-:W-:Y:S05]  /*98a0*/  @!P6 BRA `(.L_x_2522) ;  /* 0x000000000084e947 */ /* 0x000fea0003800000 */
[----:B------:R-:W-:-:S06]  /*98b0*/  ULOP3.LUT UR7, UR38, 0x2, URZ, 0xfc, !UPT ;  /* 0x0000000226077892 */ /* 0x000fcc000f8efc3f */
[----:B------:R-:W-:-:S05]  /*98c0*/  IMAD.U32 R2, RZ, RZ, UR7 ;  /* 0x00000007ff027e24 */ /* 0x000fca000f8e00ff */
[----:B------:R-:W-:-:S13]  /*98d0*/  ISETP.NE.AND P2, PT, R2, 0x3, PT ;  /* 0x000000030200780c */ /* 0x000fda0003f45270 */
[----:B------:R-:W-:Y:S05]  /*98e0*/  @!P2 BRA `(.L_x_2625) ;  /* 0x000000000004a947 */ /* 0x000fea0003800000 */
[----:B------:R-:W-:Y:S01]  /*98f0*/  BPT.TRAP 0x1 ;  /* 0x000000040000795c */ /* 0x000fe20000300000 */
.L_x_2625:
        /* <DEDUP_REMOVED lines=15> */
.L_x_2660:
[----:B------:R-:W2:Y:S02]  /*99f0*/  SYNCS.PHASECHK.TRANS64.TRYWAIT P0, [R3+URZ], R2 ;  /* 0x00000002030075a7 */ /* 0x000ea4000800017f */
[----:B--2---:R-:W-:Y:S05]  /*9a00*/  @!P0 BRA `(.L_x_2627) ;  /* 0x0000000400fc8947 */ /* 0x004fea0003800000 */
.L_x_2661:
[----:B------:R-:W-:Y:S05]  /*9a10*/  @!P2 BRA `(.L_x_2628) ;  /* 0x000000000004a947 */ /* 0x000fea0003800000 */
[----:B------:R-:W-:Y:S01]  /*9a20*/  BPT.TRAP 0x1 ;  /* 0x000000040000795c */ /* 0x000fe20000300000 */
.L_x_2628:
[----:B--2---:R-:W-:-:S04]  /*9a30*/  VIADD R3, R7, 0x26840 ;  /* 0x0002684007037836 */ /* 0x004fc80000000000 */
[----:B------:R-:W-:-:S04]  /*9a40*/  IMAD R0, R0, 0x8, R3 ;  /* 0x0000000800007824 */ /* 0x000fc800078e0203 */
[----:B------:R-:W2:Y:S02]  /*9a50*/  SYNCS.PHASECHK.TRANS64.TRYWAIT P0, [R0+URZ], R5 ;  /* 0x00000005000075a7 */ /* 0x000ea4000800017f */
[----:B--2---:R-:W-:Y:S05]  /*9a60*/  @!P0 BRA `(.L_x_2629) ;  /* 0x0000000400f88947 */ /* 0x004fea0003800000 */
.L_x_2662:
[----:B------:R-:W-:-:S07]  /*9a70*/  IMAD R3, R4, 0x8, R3 ;  /* 0x0000000804037824 */ /* 0x000fce00078e0203 */
.L_x_2630:
[----:B---3--:R3:W4:Y:S02]  /*9a80*/  SYNCS.PHASECHK.TRANS64.TRYWAIT P0, [R3+URZ], R2 ;  /* 0x00000002030075a7 */ /* 0x008724000800017f */
[----:B----4-:R-:W-:Y:S05]  /*9a90*/  @!P0 NANOSLEEP.SYNCS 0x989680 ;  /* 0x009896800000895d */ /* 0x010fea0003900000 */
[----:B------:R-:W4:Y:S02]  /*9aa0*/  @!P0 SYNCS.PHASECHK.TRANS64 P0, [R3+URZ], R2 ;  /* 0x00000002030085a7 */ /* 0x000f24000800007f */
[----:B----4-:R-:W-:Y:S05]  /*9ab0*/  @!P0 BRA `(.L_x_2630) ;  /* 0xfffffffc00f08947 */ /* 0x010fea000383ffff */
.L_x_2522:
[----:B------:R-:W-:Y:S05]  /*9ac0*/  BSYNC B6 ;  /* 0x0000000000067941 */ /* 0x000fea0003800000 */
.L_x_2517:
[----:B------:R-:W-:Y:S05]  /*9ad0*/  EXIT ;  /* 0x000000000000794d */ /* 0x000fea0003800000 */
.L_x_2528:
[----:B------:R-:W-:Y:S02]  /*9ae0*/  IMAD.MOV.U32 R13, RZ, RZ, R17 ;  /* 0x000000ffff0d7224 */ /* 0x000fe400078e0011 */
[----:B------:R-:W-:Y:S02]  /*9af0*/  IMAD.MOV.U32 R12, RZ, RZ, RZ ;  /* 0x000000ffff0c7224 */ /* 0x000fe400078e00ff */
[----:B------:R-:W-:Y:S02]  /*9b00*/  IMAD.MOV.U32 R11, RZ, RZ, 0x1f ;  /* 0x0000001fff0b7424 */ /* 0x000fe400078e00ff */
[----:B------:R-:W-:-:S07]  /*9b10*/  IMAD.MOV.U32 R15, RZ, RZ, -0x1 ;  /* 0xffffffffff0f7424 */ /* 0x000fce00078e00ff */
[----:B------:R-:W-:Y:S05]  /*9b20*/  WARPSYNC.COLLECTIVE R15, `(.L_x_2631) ;  /* 0x000000000f087348 */ /* 0x000fea0003c00000 */
[----:B------:R1:W2:Y:S02]  /*9b30*/  SHFL.IDX P6, R14, R13, R12, R11 ;  /* 0x0000000c0d0e7389 */ /* 0x0002a400000c000b */
[----:B-12---:R-:W-:Y:S01]  /*9b40*/  ENDCOLLECTIVE ;  /* 0x000000000000791b */ /* 0x006fe20003800000 */
.L_x_2631:
[----:B------:R-:W-:Y:S05]  /*9b50*/  BRA `(.L_x_2632) ;  /* 0xffffff7400b47947 */ /* 0x000fea000383ffff */
.L_x_2530:
[----:B--2---:R2:W3:Y:S02]  /*9b60*/  SYNCS.PHASECHK.TRANS64.TRYWAIT P0, [R235+URZ+0x26800], R4 ;  /* 0x02680004eb0075a7 */ /* 0x0044e4000800017f */
[----:B---3--:R-:W-:Y:S05]  /*9b70*/  @!P0 NANOSLEEP.SYNCS 0x989680 ;  /* 0x009896800000895d */ /* 0x008fea0003900000 */
[----:B------:R-:W3:Y:S02]  /*9b80*/  @!P0 SYNCS.PHASECHK.TRANS64 P0, [R235+URZ+0x26800], R4 ;  /* 0x02680004eb0085a7 */ /* 0x000ee4000800007f */
[----:B---3--:R-:W-:Y:S05]  /*9b90*/  @!P0 BRA `(.L_x_2530) ;  /* 0xfffffffc00f08947 */ /* 0x008fea000383ffff */
[----:B------:R-:W-:Y:S05]  /*9ba0*/  BRA `(.L_x_2529) ;  /* 0xffffff7400dc7947 */ /* 0x000fea000383ffff */
.L_x_2535:
[----:B--2---:R-:W-:-:S04]  /*9bb0*/  IMAD.U32 R5, RZ, RZ, UR9 ;  /* 0x00000009ff057e24 */ /* 0x004fc8000f8e00ff */
[----:B------:R2:W3:Y:S03]  /*9bc0*/  SYNCS.PHASECHK.TRANS64.TRYWAIT P1, [R5+URZ+0x26810], R120 ;  /* 0x02681078050075a7 */ /* 0x0004e6000802017f */
[----:B---3--:R-:W-:Y:S05]  /*9bd0*/  @!P1 NANOSLEEP.SYNCS 0x989680 ;  /* 0x009896800000995d */ /* 0x008fea0003900000 */
[----:B------:R-:W3:Y:S02]  /*9be0*/  @!P1 SYNCS.PHASECHK.TRANS64 P1, [R5+URZ+0x26810], R120 ;  /* 0x02681078050095a7 */ /* 0x000ee4000802007f */
[----:B---3--:R-:W-:Y:S05]  /*9bf0*/  @!P1 BRA `(.L_x_2535) ;  /* 0xfffffffc00ec9947 */ /* 0x008fea000383ffff */
[----:B------:R-:W-:Y:S05]  /*9c00*/  BRA `(.L_x_2534) ;  /* 0xffffff8000387947 */ /* 0x000fea000383ffff */
.L_x_2539:
[----:B------:R-:W-:-:S04]  /*9c10*/  IMAD.U32 R121, RZ, RZ, UR9 ;  /* 0x00000009ff797e24 */ /* 0x000fc8000f8e00ff */
[----:B------:R1:W1:Y:S03]  /*9c20*/  SYNCS.PHASECHK.TRANS64.TRYWAIT P1, [R121+URZ+0x26830], R120 ;  /* 0x02683078790075a7 */ /* 0x000266000802017f */
[----:B-1----:R-:W-:Y:S05]  /*9c30*/  @!P1 NANOSLEEP.SYNCS 0x989680 ;  /* 0x009896800000995d */ /* 0x002fea0003900000 */
[----:B------:R-:W1:Y:S02]  /*9c40*/  @!P1 SYNCS.PHASECHK.TRANS64 P1, [R121+URZ+0x26830], R120 ;  /* 0x02683078790095a7 */ /* 0x000e64000802007f */
[----:B-1----:R-:W-:Y:S05]  /*9c50*/  @!P1 BRA `(.L_x_2539) ;  /* 0xfffffffc00ec9947 */ /* 0x002fea000383ffff */
[----:B------:R-:W-:Y:S05]  /*9c60*/  BRA `(.L_x_2538) ;  /* 0xffffff8400fc7947 */ /* 0x000fea000383ffff */
.L_x_2546:
[----:B------:R-:W-:Y:S01]  /*9c70*/  BSSY B0, `(.L_x_2633) ;  /* 0x0000005000007945 */ /* 0x000fe20003800000 */
[----:B------:R-:W-:-:S07]  /*9c80*/  IMAD.MOV.U32 R15, RZ, RZ, -0x1 ;  /* 0xffffffffff0f7424 */ /* 0x000fce00078e00ff */
[----:B-1----:R-:W-:Y:S05]  /*9c90*/  WARPSYNC.COLLECTIVE R15, `(.L_x_2634) ;  /* 0x000000000f087348 */ /* 0x002fea0003c00000 */
[----:B------:R-:W-:Y:S01]  /*9ca0*/  NOP ;  /* 0x0000000000007918 */ /* 0x000fe20000000000 */
[----:B-1----:R-:W-:Y:S01]  /*9cb0*/  ENDCOLLECTIVE ;  /* 0x000000000000791b */ /* 0x002fe20003800000 */
.L_x_2634:
[----:B------:R-:W-:Y:S05]  /*9cc0*/  BSYNC B0 ;  /* 0x0000000000007941 */ /* 0x000fea0003800000 */
.L_x_2633:
[----:B------:R-:W-:Y:S05]  /*9cd0*/  BRA `(.L_x_2635) ;  /* 0xffffffb400c07947 */ /* 0x000fea000383ffff */
.L_x_2555:
[----:B------:R-:W-:Y:S01]  /*9ce0*/  BSSY B0, `(.L_x_2636) ;  /* 0x0000005000007945 */ /* 0x000fe20003800000 */
[----:B------:R-:W-:-:S07]  /*9cf0*/  IMAD.MOV.U32 R15, RZ, RZ, -0x1 ;  /* 0xffffffffff0f7424 */ /* 0x000fce00078e00ff */
[----:B-12---:R-:W-:Y:S05]  /*9d00*/  WARPSYNC.COLLECTIVE R15, `(.L_x_2637) ;  /* 0x000000000f087348 */ /* 0x006fea0003c00000 */
[----:B------:R-:W-:Y:S01]  /*9d10*/  NOP ;  /* 0x0000000000007918 */ /* 0x000fe20000000000 */
[----:B-12---:R-:W-:Y:S01]  /*9d20*/  ENDCOLLECTIVE ;  /* 0x000000000000791b */ /* 0x006fe20003800000 */
.L_x_2637:
[----:B------:R-:W-:Y:S05]  /*9d30*/  BSYNC B0 ;  /* 0x0000000000007941 */ /* 0x000fea0003800000 */
.L_x_2636:
[----:B------:R-:W-:Y:S05]  /*9d40*/  BRA `(.L_x_2638) ;  /* 0xffffffb800b07947 */ /* 0x000fea000383ffff */
.L_x_2566:
[----:B------:R-:W-:Y:S01]  /*9d50*/  BSSY B0, `(.L_x_2639) ;  /* 0x0000005000007945 */ /* 0x000fe20003800000 */
[----:B------:R-:W-:-:S07]  /*9d60*/  IMAD.MOV.U32 R15, RZ, RZ, -0x1 ;  /* 0xffffffffff0f7424 */ /* 0x000fce00078e00ff */
[----:B------:R-:W-:Y:S05]  /*9d70*/  WARPSYNC.COLLECTIVE R15, `(.L_x_2640) ;  /* 0x000000000f087348 */ /* 0x000fea0003c00000 */
[----:B------:R-:W-:Y:S01]  /*9d80*/  NOP ;  /* 0x0000000000007918 */ /* 0x000fe20000000000 */
[----:B------:R-:W-:Y:S01]  /*9d90*/  ENDCOLLECTIVE ;  /* 0x000000000000791b */ /* 0x000fe20003800000 */
.L_x_2640:
[----:B------:R-:W-:Y:S05]  /*9da0*/  BSYNC B0 ;  /* 0x0000000000007941 */ /* 0x000fea0003800000 */
.L_x_2639:
[----:B------:R-:W-:Y:S05]  /*9db0*/  BRA `(.L_x_2641) ;  /* 0xffffffc400307947 */ /* 0x000fea000383ffff */
.L_x_2579:
[----:B------:R-:W-:Y:S01]  /*9dc0*/  BSSY B0, `(.L_x_2642) ;  /* 0x0000005000007945 */ /* 0x000fe20003800000 */
[----:B------:R-:W-:-:S07]  /*9dd0*/  IMAD.MOV.U32 R15, RZ, RZ, -0x1 ;  /* 0xffffffffff0f7424 */ /* 0x000fce00078e00ff */
[----:B------:R-:W-:Y:S05]  /*9de0*/  WARPSYNC.COLLECTIVE R15, `(.L_x_2643) ;  /* 0x000000000f087348 */ /* 0x000fea0003c00000 */
[----:B------:R-:W-:Y:S01]  /*9df0*/  NOP ;  /* 0x0000000000007918 */ /* 0x000fe20000000000 */
[----:B------:R-:W-:Y:S01]  /*9e00*/  ENDCOLLECTIVE ;  /* 0x000000000000791b */ /* 0x000fe20003800000 */
.L_x_2643:
[----:B------:R-:W-:Y:S05]  /*9e10*/  BSYNC B0 ;  /* 0x0000000000007941 */ /* 0x000fea0003800000 */
.L_x_2642:
[----:B------:R-:W-:Y:S05]  /*9e20*/  BRA `(.L_x_2644) ;  /* 0xffffffc800d07947 */ /* 0x000fea000383ffff */
.L_x_2591:
[----:B------:R-:W-:Y:S01]  /*9e30*/  BSSY B0, `(.L_x_2645) ;  /* 0x0000005000007945 */ /* 0x000fe20003800000 */
[----:B------:R-:W-:-:S07]  /*9e40*/  IMAD.MOV.U32 R15, RZ, RZ, -0x1 ;  /* 0xffffffffff0f7424 */ /* 0x000fce00078e00ff */
[----:B------:R-:W-:Y:S05]  /*9e50*/  WARPSYNC.COLLECTIVE R15, `(.L_x_2646) ;  /* 0x000000000f087348 */ /* 0x000fea0003c00000 */
[----:B------:R-:W-:Y:S01]  /*9e60*/  NOP ;  /* 0x0000000000007918 */ /* 0x000fe20000000000 */
[----:B------:R-:W-:Y:S01]  /*9e70*/  ENDCOLLECTIVE ;  /* 0x000000000000791b */ /* 0x000fe20003800000 */
.L_x_2646:
[----:B------:R-:W-:Y:S05]  /*9e80*/  BSYNC B0 ;  /* 0x0000000000007941 */ /* 0x000fea0003800000 */
.L_x_2645:
[----:B------:R-:W-:Y:S05]  /*9e90*/  BRA `(.L_x_2647) ;  /* 0xffffffd0000c7947 */ /* 0x000fea000383ffff */
.L_x_2605:
[----:B-1----:R1:W2:Y:S02]  /*9ea0*/  SYNCS.PHASECHK.TRANS64.TRYWAIT P0, [R16+URZ+0x26820], R3 ;  /* 0x02682003100075a7 */ /* 0x0022a4000800017f */
[----:B--2---:R-:W-:Y:S05]  /*9eb0*/  @!P0 NANOSLEEP.SYNCS 0x989680 ;  /* 0x009896800000895d */ /* 0x004fea0003900000 */
[----:B------:R-:W2:Y:S02]  /*9ec0*/  @!P0 SYNCS.PHASECHK.TRANS64 P0, [R16+URZ+0x26820], R3 ;  /* 0x02682003100085a7 */ /* 0x000ea4000800007f */
[----:B--2---:R-:W-:Y:S05]  /*9ed0*/  @!P0 BRA `(.L_x_2605) ;  /* 0xfffffffc00f08947 */ /* 0x004fea000383ffff */
[----:B------:R-:W-:Y:S05]  /*9ee0*/  BRA `(.L_x_2648) ;  /* 0xffffffd800887947 */ /* 0x000fea000383ffff */
.L_x_2609:
[----:B-1----:R1:W3:Y:S02]  /*9ef0*/  SYNCS.PHASECHK.TRANS64.TRYWAIT P1, [R16+URZ+0x26840], R21 ;  /* 0x02684015100075a7 */ /* 0x0022e4000802017f */
[----:B---3--:R-:W-:Y:S05]  /*9f00*/  @!P1 NANOSLEEP.SYNCS 0x989680 ;  /* 0x009896800000995d */ /* 0x008fea0003900000 */
[----:B------:R-:W3:Y:S02]  /*9f10*/  @!P1 SYNCS.PHASECHK.TRANS64 P1, [R16+URZ+0x26840], R21 ;  /* 0x02684015100095a7 */ /* 0x000ee4000802007f */
[----:B---3--:R-:W-:Y:S05]  /*9f20*/  @!P1 BRA `(.L_x_2609) ;  /* 0xfffffffc00f09947 */ /* 0x008fea000383ffff */
[----:B------:R-:W-:Y:S05]  /*9f30*/  BRA `(.L_x_2649) ;  /* 0xffffffe000b47947 */ /* 0x000fea000383ffff */
.L_x_2611:
[----:B--2---:R2:W3:Y:S02]  /*9f40*/  SYNCS.PHASECHK.TRANS64.TRYWAIT P1, [R16+URZ+0x26828], R21 ;  /* 0x02682815100075a7 */ /* 0x0044e4000802017f */
[----:B---3--:R-:W-:Y:S05]  /*9f50*/  @!P1 NANOSLEEP.SYNCS 0x989680 ;  /* 0x009896800000995d */ /* 0x008fea0003900000 */
[----:B------:R-:W3:Y:S02]  /*9f60*/  @!P1 SYNCS.PHASECHK.TRANS64 P1, [R16+URZ+0x26828], R21 ;  /* 0x02682815100095a7 */ /* 0x000ee4000802007f */
[----:B---3--:R-:W-:Y:S05]  /*9f70*/  @!P1 BRA `(.L_x_2611) ;  /* 0xfffffffc00f09947 */ /* 0x008fea000383ffff */
[----:B------:R-:W-:Y:S05]  /*9f80*/  BRA `(.L_x_2650) ;  /* 0xffffffe400647947 */ /* 0x000fea000383ffff */
.L_x_2613:
[----:B---3--:R3:W4:Y:S02]  /*9f90*/  SYNCS.PHASECHK.TRANS64.TRYWAIT P1, [R16+URZ+0x26848], R21 ;  /* 0x02684815100075a7 */ /* 0x008724000802017f */
[----:B----4-:R-:W-:Y:S05]  /*9fa0*/  @!P1 NANOSLEEP.SYNCS 0x989680 ;  /* 0x009896800000995d */ /* 0x010fea0003900000 */
[----:B------:R-:W4:Y:S02]  /*9fb0*/  @!P1 SYNCS.PHASECHK.TRANS64 P1, [R16+URZ+0x26848], R21 ;  /* 0x02684815100095a7 */ /* 0x000f24000802007f */
[----:B----4-:R-:W-:Y:S05]  /*9fc0*/  @!P1 BRA `(.L_x_2613) ;  /* 0xfffffffc00f09947 */ /* 0x010fea000383ffff */
[----:B------:R-:W-:Y:S05]  /*9fd0*/  BRA `(.L_x_2651) ;  /* 0xffffffe800147947 */ /* 0x000fea000383ffff */
.L_x_2615:
[----:B------:R-:W-:-:S07]  /*9fe0*/  SHF.L.U32 R5, R11, 0x1f, RZ ;  /* 0x0000001f0b057819 */ /* 0x000fce00000006ff */
.L_x_2652:
[----:B------:R1:W1:Y:S02]  /*9ff0*/  SYNCS.PHASECHK.TRANS64.TRYWAIT P1, [R16+URZ+0x26820], R5 ;  /* 0x02682005100075a7 */ /* 0x000264000802017f */
[----:B-1----:R-:W-:Y:S05]  /*a000*/  @!P1 NANOSLEEP.SYNCS 0x989680 ;  /* 0x009896800000995d */ /* 0x002fea0003900000 */
[----:B------:R-:W1:Y:S02]  /*a010*/  @!P1 SYNCS.PHASECHK.TRANS64 P1, [R16+URZ+0x26820], R5 ;  /* 0x02682005100095a7 */ /* 0x000e64000802007f */
[----:B-1----:R-:W-:Y:S05]  /*a020*/  @!P1 BRA `(.L_x_2652) ;  /* 0xfffffffc00f09947 */ /* 0x002fea000383ffff */
[----:B------:R-:W-:Y:S05]  /*a030*/  BRA `(.L_x_2653) ;  /* 0xffffffe800ac7947 */ /* 0x000fea000383ffff */
.L_x_2618:
[----:B-1----:R1:W2:Y:S02]  /*a040*/  SYNCS.PHASECHK.TRANS64.TRYWAIT P1, [R16+URZ+0x26840], R13 ;  /* 0x0268400d100075a7 */ /* 0x0022a4000802017f */
[----:B--2---:R-:W-:Y:S05]  /*a050*/  @!P1 NANOSLEEP.SYNCS 0x989680 ;  /* 0x009896800000995d */ /* 0x004fea0003900000 */
[----:B------:R-:W2:Y:S02]  /*a060*/  @!P1 SYNCS.PHASECHK.TRANS64 P1, [R16+URZ+0x26840], R13 ;  /* 0x0268400d100095a7 */ /* 0x000ea4000802007f */
[----:B--2---:R-:W-:Y:S05]  /*a070*/  @!P1 BRA `(.L_x_2618) ;  /* 0xfffffffc00f09947 */ /* 0x004fea000383ffff */
[----:B------:R-:W-:Y:S05]  /*a080*/  BRA `(.L_x_2654) ;  /* 0xffffffec00807947 */ /* 0x000fea000383ffff */
.L_x_2620:
[----:B--2---:R2:W1:Y:S02]  /*a090*/  SYNCS.PHASECHK.TRANS64.TRYWAIT P1, [R16+URZ+0x26828], R13 ;  /* 0x0268280d100075a7 */ /* 0x004464000802017f */
[----:B-1----:R-:W-:Y:S05]  /*a0a0*/  @!P1 NANOSLEEP.SYNCS 0x989680 ;  /* 0x009896800000995d */ /* 0x002fea0003900000 */
[----:B------:R-:W1:Y:S02]  /*a0b0*/  @!P1 SYNCS.PHASECHK.TRANS64 P1, [R16+URZ+0x26828], R13 ;  /* 0x0268280d100095a7 */ /* 0x000e64000802007f */
[----:B-1----:R-:W-:Y:S05]  /*a0c0*/  @!P1 BRA `(.L_x_2620) ;  /* 0xfffffffc00f09947 */ /* 0x002fea000383ffff */
[----:B------:R-:W-:Y:S05]  /*a0d0*/  BRA `(.L_x_2655) ;  /* 0xfffffff000247947 */ /* 0x000fea000383ffff */
.L_x_2622:
[----:B------:R1:W1:Y:S02]  /*a0e0*/  SYNCS.PHASECHK.TRANS64.TRYWAIT P0, [R3+URZ+0x26840], R0 ;  /* 0x02684000030075a7 */ /* 0x000264000800017f */
[----:B-1----:R-:W-:Y:S05]  /*a0f0*/  @!P0 NANOSLEEP.SYNCS 0x989680 ;  /* 0x009896800000895d */ /* 0x002fea0003900000 */
[----:B------:R-:W1:Y:S02]  /*a100*/  @!P0 SYNCS.PHASECHK.TRANS64 P0, [R3+URZ+0x26840], R0 ;  /* 0x02684000030085a7 */ /* 0x000e64000800007f */
[----:B-1----:R-:W-:Y:S05]  /*a110*/  @!P0 BRA `(.L_x_2622) ;  /* 0xfffffffc00f08947 */ /* 0x002fea000383ffff */
[----:B------:R-:W-:Y:S05]  /*a120*/  BRA `(.L_x_2656) ;  /* 0xfffffff000f47947 */ /* 0x000fea000383ffff */
.L_x_2624:
[----:B------:R-:W-:Y:S01]  /*a130*/  BSSY B0, `(.L_x_2657) ;  /* 0x0000006000007945 */ /* 0x000fe20003800000 */
[----:B------:R-:W-:-:S07]  /*a140*/  IMAD.MOV.U32 R15, RZ, RZ, -0x1 ;  /* 0xffffffffff0f7424 */ /* 0x000fce00078e00ff */
[----:B------:R-:W-:Y:S05]  /*a150*/  WARPSYNC.COLLECTIVE R15, `(.L_x_2658) ;  /* 0x000000000f0c7348 */ /* 0x000fea0003c00000 */
[----:B------:R-:W-:Y:S02]  /*a160*/  ELECT P6, UR62, PT ;  /* 0x00000000003e782f */ /* 0x000fe400038c0000 */
[----:B------:R-:W-:Y:S01]  /*a170*/  MOV R14, UR62 ;  /* 0x0000003e000e7c02 */ /* 0x000fe20008000f00 */
[----:B------:R-:W-:Y:S10]  /*a180*/  ENDCOLLECTIVE ;  /* 0x000000000000791b */ /* 0x000ff40003800000 */
.L_x_2658:
[----:B------:R-:W-:Y:S05]  /*a190*/  BSYNC B0 ;  /* 0x0000000000007941 */ /* 0x000fea0003800000 */
.L_x_2657:
[----:B------:R-:W-:Y:S05]  /*a1a0*/  BRA `(.L_x_2659) ;  /* 0xfffffff400bc7947 */ /* 0x000fea000383ffff */
.L_x_2626:
[----:B-1----:R1:W2:Y:S02]  /*a1b0*/  SYNCS.PHASECHK.TRANS64.TRYWAIT P0, [R6+URZ], R5 ;  /* 0x00000005060075a7 */ /* 0x0022a4000800017f */
[----:B--2---:R-:W-:Y:S05]  /*a1c0*/  @!P0 NANOSLEEP.SYNCS 0x989680 ;  /* 0x009896800000895d */ /* 0x004fea0003900000 */
[----:B------:R-:W2:Y:S02]  /*a1d0*/  @!P0 SYNCS.PHASECHK.TRANS64 P0, [R6+URZ], R5 ;  /* 0x00000005060085a7 */ /* 0x000ea4000800007f */
[----:B--2---:R-:W-:Y:S05]  /*a1e0*/  @!P0 BRA `(.L_x_2626) ;  /* 0xfffffffc00f08947 */ /* 0x004fea000383ffff */
[----:B------:R-:W-:Y:S05]  /*a1f0*/  BRA `(.L_x_2660) ;  /* 0xfffffff400fc7947 */ /* 0x000fea000383ffff */
.L_x_2627:
[----:B--2---:R2:W3:Y:S02]  /*a200*/  SYNCS.PHASECHK.TRANS64.TRYWAIT P0, [R3+URZ], R2 ;  /* 0x00000002030075a7 */ /* 0x0044e4000800017f */
[----:B---3--:R-:W-:Y:S05]  /*a210*/  @!P0 NANOSLEEP.SYNCS 0x989680 ;  /* 0x009896800000895d */ /* 0x008fea0003900000 */
[----:B------:R-:W3:Y:S02]  /*a220*/  @!P0 SYNCS.PHASECHK.TRANS64 P0, [R3+URZ], R2 ;  /* 0x00000002030085a7 */ /* 0x000ee4000800007f */
[----:B---3--:R-:W-:Y:S05]  /*a230*/  @!P0 BRA `(.L_x_2627) ;  /* 0xfffffffc00f08947 */ /* 0x008fea000383ffff */
[----:B------:R-:W-:Y:S05]  /*a240*/  BRA `(.L_x_2661) ;  /* 0xfffffff400f07947 */ /* 0x000fea000383ffff */
.L_x_2629:
[----:B--2---:R2:W3:Y:S02]  /*a250*/  SYNCS.PHASECHK.TRANS64.TRYWAIT P0, [R0+URZ], R5 ;  /* 0x00000005000075a7 */ /* 0x0044e4000800017f */
[----:B---3--:R-:W-:Y:S05]  /*a260*/  @!P0 NANOSLEEP.SYNCS 0x989680 ;  /* 0x009896800000895d */ /* 0x008fea0003900000 */
[----:B------:R-:W3:Y:S02]  /*a270*/  @!P0 SYNCS.PHASECHK.TRANS64 P0, [R0+URZ], R5 ;  /* 0x00000005000085a7 */ /* 0x000ee4000800007f */
[----:B---3--:R-:W-:Y:S05]  /*a280*/  @!P0 BRA `(.L_x_2629) ;  /* 0xfffffffc00f08947 */ /* 0x008fea000383ffff */
[----:B------:R-:W-:Y:S05]  /*a290*/  BRA `(.L_x_2662) ;  /* 0xfffffff400f47947 */ /* 0x000fea000383ffff */
.L_x_2663:
        /* <DEDUP_REMOVED lines=14> */
.L_x_3314:


//--------------------- .text._ZN7cutlass13device_kernelIN5flash22FlashAttnBwdPreprocessIN4cute5tupleIJNS3_1CILi64EEENS5_ILi96EEEEEENS_6half_tEfNS_4arch4Sm90ELb1ELb0EEEEEvNT_6ParamsE --------------------------
	.section	.text._ZN7cutlass13device_kernelIN5flash22FlashAttnBwdPreprocessIN4cute5tupleIJNS3_1CILi64EEENS5_ILi96EEEEEENS_6half_tEfNS_4arch4Sm90ELb1ELb0EEEEEvNT_6ParamsE,"ax",@progbits
	.align	128
.text._ZN7cutlass13device_kernelIN5flash22FlashAttnBwdPreprocessIN4cute5tupleIJNS3_1CILi64EEENS5_ILi96EEEEEENS_6half_tEfNS_4arch4Sm90ELb1ELb0EEEEEvNT_6ParamsE:
        .type           _ZN7cutlass13device_kernelIN5flash22FlashAttnBwdPreprocessIN4cute5tupleIJNS3_1CILi64EEENS5_ILi96EEEEEENS_6half_tEfNS_4arch4Sm90ELb1ELb0EEEEEvNT_6ParamsE,@function
        .size           _ZN7cutlass13device_kernelIN5flash22FlashAttnBwdPreprocessIN4cute5tupleIJNS3_1CILi64EEENS5_ILi96EEEEEENS_6half_tEfNS_4arch4Sm90ELb1ELb0EEEEEvNT_6ParamsE,(.L_x_3315 - _ZN7cutlass13device_kernelIN5flash22FlashAttnBwdPreprocessIN4cute5tupleIJNS3_1CILi64EEENS5_ILi96EEEEEENS_6half_tEfNS_4arch4Sm90ELb1ELb0EEEEEvNT_6ParamsE)
        .other          _ZN7cutlass13device_kernelIN5flash22FlashAttnBwdPreprocessIN4cute5tupleIJNS3_1CILi64EEENS5_ILi96EEEEEENS_6half_tEfNS_4arch4Sm90ELb1ELb0EEEEEvNT_6ParamsE,@"STO_CUDA_ENTRY STV_DEFAULT"
_ZN7cutlass13device_kernelIN5flash22FlashAttnBwdPreprocessIN4cute5tupleIJNS3_1CILi64EEENS5_ILi96EEEEEENS_6half_tEfNS_4arch4Sm90ELb1ELb0EEEEEvNT_6ParamsE:
[----:B------:R-:W-:Y:S01]  /*0000*/  LDC R1, c[0x0][0x28] ;  /* 0x00000a00ff017b82 */ /* 0x000fe20000000800 */
[----:B------:R-:W0:Y:S07]  /*0010*/  S2R R0, SR_TID.X ;  /* 0x0000000000007919 */ /* 0x000e2e0000002100 */
[----:B------:R-:W1:Y:S01]  /*0020*/  S2UR UR8, SR_CTAID.Z ;  /* 0x00000000000879c3 */ /* 0x000e620000002700 */
[----:B------:R-:W-:Y:S01]  /*0030*/  ULDC UR4, c[0x0][0x218] ;  /* 0x0000860000047ab9 */ /* 0x000fe20000000800 */
[----:B------:R-:W-:Y:S01]  /*0040*/  ULDC.64 UR6, c[0x0][0x208] ;  /* 0x0000820000067ab9 */ /* 0x000fe20000000a00 */
[----:B------:R-:W2:Y:S01]  /*0050*/  S2R R2, SR_CTAID.X ;  /* 0x0000000000027919 */ /* 0x000ea20000002500 */
[----:B------:R-:W-:Y:S01]  /*0060*/  BSSY B0, `(.L_x_2664) ;  /* 0x000002e000007945 */ /* 0x000fe20003800000 */
[----:B------:R-:W-:Y:S01]  /*0070*/  HFMA2.MMA R30, -RZ, RZ, 0, 0 ;  /* 0x00000000ff1e7435 */ /* 0x000fe200000001ff */
[----:B------:R-:W-:-:S02]  /*0080*/  MOV R3, 0x7f800000 ;  /* 0x7f80000000037802 */ /* 0x000fc40000000f00 */
        /* <DEDUP_REMOVED lines=11> */
[----:B-1----:R-:W-:Y:S01]  /*0140*/  USHF.R.S32.HI UR9, URZ, 0x1f, UR8 ;  /* 0x0000001f3f097899 */ /* 0x002fe20008011408 */
[----:B0-----:R-:W-:-:S02]  /*0150*/  SHF.R.S32.HI R7, RZ, 0x1f, R0 ;  /* 0x0000001fff077819 */ /* 0x001fc40000011400 */
[----:B------:R-:W-:Y:S02]  /*0160*/  ISETP.GT.AND P0, PT, R0, 0x3f, PT ;  /* 0x0000003f0000780c */ /* 0x000fe40003f04270 */
[----:B--2---:R-:W-:Y:S02]  /*0170*/  SHF.L.U32 R5, R2, 0x6, RZ ;  /* 0x0000000602057819 */ /* 0x004fe400000006ff */
[----:B------:R-:W-:Y:S02]  /*0180*/  LEA.HI R4, R7, R0, RZ, 0x2 ;  /* 0x0000000007047211 */ /* 0x000fe400078f10ff */
[----:B------:R-:W-:Y:S02]  /*0190*/  IADD3 R7, -R5, UR4, RZ ;  /* 0x0000000405077c10 */ /* 0x000fe4000fffe1ff */
[----:B------:R-:W-:Y:S02]  /*01a0*/  SHF.R.S32.HI R32, RZ, 0x2, R4 ;  /* 0x00000002ff207819 */ /* 0x000fe40000011404 */
[----:B------:R-:W-:-:S02]  /*01b0*/  ISETP.GE.OR P2, PT, R0, R7, P0 ;  /* 0x000000070000720c */ /* 0x000fc40000746670 */
[----:B------:R-:W-:Y:S02]  /*01c0*/  LOP3.LUT R31, R4, 0xfffffffc, RZ, 0xc0, !PT ;  /* 0xfffffffc041f7812 */ /* 0x000fe400078ec0ff */
[----:B------:R-:W-:Y:S02]  /*01d0*/  ISETP.GE.AND P1, PT, R32, R7, PT ;  /* 0x000000072000720c */ /* 0x000fe40003f26270 */
[----:B------:R-:W-:Y:S02]  /*01e0*/  SHF.R.S32.HI R33, RZ, 0x1f, R32 ;  /* 0x0000001fff217819 */ /* 0x000fe40000011420 */
[----:B------:R-:W-:-:S05]  /*01f0*/  IADD3 R4, -R31, R0, RZ ;  /* 0x000000001f047210 */ /* 0x000fca0007ffe1ff */
[----:B------:R-:W-:Y:S05]  /*0200*/  @P2 BRA `(.L_x_2665) ;  /* 0x00000000004c2947 */ /* 0x000fea0003800000 */
[----:B------:R-:W0:Y:S01]  /*0210*/  S2UR UR5, SR_CTAID.Y ;  /* 0x00000000000579c3 */ /* 0x000e220000002600 */
[----:B------:R-:W-:Y:S02]  /*0220*/  SHF.R.S32.HI R6, RZ, 0x1f, R0 ;  /* 0x0000001fff067819 */ /* 0x000fe40000011400 */
[----:B------:R-:W-:-:S04]  /*0230*/  IADD3 R38, P2, R5, R0, RZ ;  /* 0x0000000005267210 */ /* 0x000fc80007f5e0ff */
[----:B------:R-:W-:Y:S01]  /*0240*/  LEA.HI.X.SX32 R39, R5, R6, 0x1, P2 ;  /* 0x0000000605277211 */ /* 0x000fe200010f0eff */
[----:B------:R-:W1:Y:S08]  /*0250*/  LDC.64 R36, c[0x0][0x290] ;  /* 0x0000a400ff247b82 */ /* 0x000e700000000a00 */
[----:B------:R-:W2:Y:S01]  /*0260*/  LDC.64 R34, c[0x0][0x298] ;  /* 0x0000a600ff227b82 */ /* 0x000ea20000000a00 */
[----:B0-----:R-:W-:-:S06]  /*0270*/  USHF.R.S32.HI UR10, URZ, 0x1f, UR5 ;  /* 0x0000001f3f0a7899 */ /* 0x001fcc0008011405 */
[C---:B-1----:R-:W-:Y:S01]  /*0280*/  IMAD R6, R36.reuse, UR10, RZ ;  /* 0x0000000a24067c24 */ /* 0x042fe2000f8e02ff */
[----:B------:R-:W-:Y:S01]  /*0290*/  ULDC.64 UR10, c[0x0][0x288] ;  /* 0x0000a200000a7ab9 */ /* 0x000fe20000000a00 */
[----:B------:R-:W-:-:S04]  /*02a0*/  IMAD.WIDE.U32 R38, R36, UR5, R38 ;  /* 0x0000000524267c25 */ /* 0x000fc8000f8e0026 */
[----:B------:R-:W-:Y:S02]  /*02b0*/  IMAD R37, R37, UR5, R6 ;  /* 0x0000000525257c24 */ /* 0x000fe4000f8e0206 */
[----:B--2---:R-:W-:-:S03]  /*02c0*/  IMAD R6, R34, UR9, RZ ;  /* 0x0000000922067c24 */ /* 0x004fc6000f8e02ff */
[----:B------:R-:W-:Y:S01]  /*02d0*/  IADD3 R39, R39, R37, RZ ;  /* 0x0000002527277210 */ /* 0x000fe20007ffe0ff */
[----:B------:R-:W-:Y:S02]  /*02e0*/  IMAD R3, R35, UR8, R6 ;  /* 0x0000000823037c24 */ /* 0x000fe4000f8e0206 */
[----:B------:R-:W-:-:S05]  /*02f0*/  IMAD.WIDE.U32 R34, R34, UR8, R38 ;  /* 0x0000000822227c25 */ /* 0x000fca000f8e0026 */
[----:B------:R-:W-:Y:S02]  /*0300*/  IADD3 R3, R35, R3, RZ ;  /* 0x0000000323037210 */ /* 0x000fe40007ffe0ff */
[----:B------:R-:W-:-:S04]  /*0310*/  LEA R36, P2, R34, UR10, 0x2 ;  /* 0x0000000a22247c11 */ /* 0x000fc8000f8410ff */
[----:B------:R-:W-:-:S05]  /*0320*/  LEA.HI.X R37, R34, UR11, R3, 0x2, P2 ;  /* 0x0000000b22257c11 */ /* 0x000fca00090f1403 */
[----:B------:R0:W5:Y:S04]  /*0330*/  LDG.E R3, desc[UR6][R36.64] ;  /* 0x0000000624037981 */ /* 0x000168000c1e1900 */
.L_x_2665:
[----:B------:R-:W-:Y:S05]  /*0340*/  BSYNC B0 ;  /* 0x0000000000007941 */ /* 0x000fea0003800000 */
.L_x_2664:
[----:B------:R-:W-:Y:S04]  /*0350*/  BSSY B0, `(.L_x_2666) ;  /* 0x0000022000007945 */ /* 0x000fe80003800000 */
[----:B------:R-:W-:Y:S05]  /*0360*/  @P1 BRA `(.L_x_2667) ;  /* 0x0000000000801947 */ /* 0x000fea0003800000 */
[----:B------:R-:W1:Y:S01]  /*0370*/  S2UR UR5, SR_CTAID.Y ;  /* 0x00000000000579c3 */ /* 0x000e620000002600 */
[----:B------:R-:W-:-:S04]  /*0380*/  SHF.L.U32 R34, R4, 0x3, RZ ;  /* 0x0000000304227819 */ /* 0x000fc800000006ff */
[----:B------:R-:W-:-:S03]  /*0390*/  SHF.R.S32.HI R35, RZ, 0x1f, R34 ;  /* 0x0000001fff237819 */ /* 0x000fc60000011422 */
[----:B------:R-:W2:Y:S08]  /*03a0*/  LDC.64 R38, c[0x0][0x230] ;  /* 0x00008c00ff267b82 */ /* 0x000eb00000000a00 */
[----:B0-----:R-:W0:Y:S01]  /*03b0*/  LDC.64 R36, c[0x0][0x238] ;  /* 0x00008e00ff247b82 */ /* 0x001e220000000a00 */
[----:B-1----:R-:W-:-:S06]  /*03c0*/  USHF.R.S32.HI UR10, URZ, 0x1f, UR5 ;  /* 0x0000001f3f0a7899 */ /* 0x002fcc0008011405 */
[C---:B--2---:R-:W-:Y:S01]  /*03d0*/  IMAD R6, R38.reuse, UR10, RZ ;  /* 0x0000000a26067c24 */ /* 0x044fe2000f8e02ff */
[----:B------:R-:W-:Y:S01]  /*03e0*/  ULDC.64 UR10, c[0x0][0x228] ;  /* 0x00008a00000a7ab9 */ /* 0x000fe20000000a00 */
[----:B------:R-:W-:Y:S01]  /*03f0*/  IMAD.WIDE.U32 R40, R38, UR5, R34 ;  /* 0x0000000526287c25 */ /* 0x000fe2000f8e0022 */
[----:B------:R-:W-:-:S03]  /*0400*/  IADD3 R35, R34, 0x40, RZ ;  /* 0x0000004022237810 */ /* 0x000fc60007ffe0ff */
[----:B------:R-:W-:Y:S01]  /*0410*/  IMAD R39, R39, UR5, R6 ;  /* 0x0000000527277c24 */ /* 0x000fe2000f8e0206 */
[----:B------:R-:W-:Y:S01]  /*0420*/  ULDC UR5, c[0x0][0x21c] ;  /* 0x0000870000057ab9 */ /* 0x000fe20000000800 */
[----:B0-----:R-:W-:Y:S01]  /*0430*/  IMAD R6, R36, UR9, RZ ;  /* 0x0000000924067c24 */ /* 0x001fe2000f8e02ff */
[C---:B------:R-:W-:Y:S02]  /*0440*/  ISETP.GE.AND P2, PT, R34.reuse, UR5, PT ;  /* 0x0000000522007c0c */ /* 0x040fe4000bf46270 */
[----:B------:R-:W-:Y:S01]  /*0450*/  IADD3 R41, R41, R39, RZ ;  /* 0x0000002729297210 */ /* 0x000fe20007ffe0ff */
[----:B------:R-:W-:Y:S01]  /*0460*/  IMAD R31, R37, UR8, R6 ;  /* 0x00000008251f7c24 */ /* 0x000fe2000f8e0206 */
[----:B------:R-:W-:Y:S02]  /*0470*/  IADD3 R6, R34, 0x20, RZ ;  /* 0x0000002022067810 */ /* 0x000fe40007ffe0ff */
[----:B------:R-:W-:Y:S01]  /*0480*/  ISETP.GE.AND P4, PT, R35, UR5, PT ;  /* 0x0000000523007c0c */ /* 0x000fe2000bf86270 */
[----:B------:R-:W-:Y:S01]  /*0490*/  IMAD.WIDE.U32 R40, R36, UR8, R40 ;  /* 0x0000000824287c25 */ /* 0x000fe2000f8e0028 */
[----:B------:R-:W-:-:S03]  /*04a0*/  ISETP.GE.AND P3, PT, R6, UR5, PT ;  /* 0x0000000506007c0c */ /* 0x000fc6000bf66270 */
[----:B------:R-:W-:Y:S01]  /*04b0*/  IMAD.WIDE R36, R2, 0x40, R32 ;  /* 0x0000004002247825 */ /* 0x000fe200078e0220 */
[----:B------:R-:W-:-:S03]  /*04c0*/  IADD3 R41, R41, R31, RZ ;  /* 0x0000001f29297210 */ /* 0x000fc60007ffe0ff */
[----:B------:R-:W-:-:S04]  /*04d0*/  IMAD R31, R37, UR10, RZ ;  /* 0x0000000a251f7c24 */ /* 0x000fc8000f8e02ff */
[C---:B------:R-:W-:Y:S02]  /*04e0*/  IMAD R31, R36.reuse, UR11, R31 ;  /* 0x0000000b241f7c24 */ /* 0x040fe4000f8e021f */
[----:B------:R-:W-:Y:S01]  /*04f0*/  IMAD.WIDE.U32 R36, R36, UR10, R40 ;  /* 0x0000000a24247c25 */ /* 0x000fe2000f8e0028 */
[----:B------:R-:W-:-:S04]  /*0500*/  ULDC.64 UR10, c[0x0][0x210] ;  /* 0x00008400000a7ab9 */ /* 0x000fc80000000a00 */
[----:B------:R-:W-:Y:S02]  /*0510*/  IADD3 R31, R37, R31, RZ ;  /* 0x0000001f251f7210 */ /* 0x000fe40007ffe0ff */
[----:B------:R-:W-:-:S04]  /*0520*/  LEA R34, P5, R36, UR10, 0x1 ;  /* 0x0000000a24227c11 */ /* 0x000fc8000f8a08ff */
[----:B------:R-:W-:-:S05]  /*0530*/  LEA.HI.X R35, R36, UR11, R31, 0x1, P5 ;  /* 0x0000000b24237c11 */ /* 0x000fca000a8f0c1f */
[----:B------:R1:W5:Y:S04]  /*0540*/  @!P2 LDG.E.128 R16, desc[UR6][R34.64] ;  /* 0x000000062210a981 */ /* 0x000368000c1e1d00 */
[----:B------:R1:W5:Y:S04]  /*0550*/  @!P3 LDG.E.128 R12, desc[UR6][R34.64+0x40] ;  /* 0x00004006220cb981 */ /* 0x000368000c1e1d00 */
[----:B------:R1:W5:Y:S02]  /*0560*/  @!P4 LDG.E.128 R24, desc[UR6][R34.64+0x80] ;  /* 0x000080062218c981 */ /* 0x000364000c1e1d00 */
.L_x_2667:
[----:B------:R-:W-:Y:S05]  /*0570*/  BSYNC B0 ;  /* 0x0000000000007941 */ /* 0x000fea0003800000 */
.L_x_2666:
[----:B------:R-:W-:Y:S01]  /*0580*/  BSSY B0, `(.L_x_2668) ;  /* 0x0000024000007945 */ /* 0x000fe20003800000 */
[----:B------:R-:W-:Y:S01]  /*0590*/  HFMA2.MMA R31, -RZ, RZ, 0, 0 ;  /* 0x00000000ff1f7435 */ /* 0x000fe200000001ff */
[----:B-----5:R-:W-:Y:S02]  /*05a0*/  MOV R6, R16 ;  /* 0x0000001000067202 */ /* 0x020fe40000000f00 */
[----:B------:R-:W-:Y:S08]  /*05b0*/  @P1 BRA `(.L_x_2669) ;  /* 0x0000000000801947 */ /* 0x000ff00003800000 */
[----:B------:R-:W2:Y:S01]  /*05c0*/  S2UR UR5, SR_CTAID.Y ;  /* 0x00000000000579c3 */ /* 0x000ea20000002600 */
[----:B------:R-:W-:-:S04]  /*05d0*/  SHF.L.U32 R38, R4, 0x3, RZ ;  /* 0x0000000304267819 */ /* 0x000fc800000006ff */
[----:B------:R-:W-:-:S03]  /*05e0*/  SHF.R.S32.HI R39, RZ, 0x1f, R38 ;  /* 0x0000001fff277819 */ /* 0x000fc60000011426 */
[----:B-1----:R-:W1:Y:S08]  /*05f0*/  LDC.64 R34, c[0x0][0x250] ;  /* 0x00009400ff227b82 */ /* 0x002e700000000a00 */
[----:B0-----:R-:W0:Y:S01]  /*0600*/  LDC.64 R36, c[0x0][0x258] ;  /* 0x00009600ff247b82 */ /* 0x001e220000000a00 */
[----:B--2---:R-:W-:-:S06]  /*0610*/  USHF.R.S32.HI UR10, URZ, 0x1f, UR5 ;  /* 0x0000001f3f0a7899 */ /* 0x004fcc0008011405 */
[C---:B-1----:R-:W-:Y:S01]  /*0620*/  IMAD R42, R34.reuse, UR10, RZ ;  /* 0x0000000a222a7c24 */ /* 0x042fe2000f8e02ff */
[----:B------:R-:W-:Y:S01]  /*0630*/  ULDC.64 UR10, c[0x0][0x248] ;  /* 0x00009200000a7ab9 */ /* 0x000fe20000000a00 */
[----:B------:R-:W-:-:S04]  /*0640*/  IMAD.WIDE.U32 R40, R34, UR5, R38 ;  /* 0x0000000522287c25 */ /* 0x000fc8000f8e0026 */
[----:B------:R-:W-:Y:S01]  /*0650*/  IMAD R35, R35, UR5, R42 ;  /* 0x0000000523237c24 */ /* 0x000fe2000f8e022a */
[----:B------:R-:W-:Y:S01]  /*0660*/  ULDC UR5, c[0x0][0x21c] ;  /* 0x0000870000057ab9 */ /* 0x000fe20000000800 */
[----:B0-----:R-:W-:Y:S01]  /*0670*/  IMAD R34, R36, UR9, RZ ;  /* 0x0000000924227c24 */ /* 0x001fe2000f8e02ff */
[----:B------:R-:W-:Y:S02]  /*0680*/  ISETP.GE.AND P2, PT, R38, UR5, PT ;  /* 0x0000000526007c0c */ /* 0x000fe4000bf46270 */
[----:B------:R-:W-:Y:S01]  /*0690*/  IADD3 R41, R41, R35, RZ ;  /* 0x0000002329297210 */ /* 0x000fe20007ffe0ff */
[----:B------:R-:W-:Y:S02]  /*06a0*/  IMAD R39, R37, UR8, R34 ;  /* 0x0000000825277c24 */ /* 0x000fe4000f8e0222 */
[----:B------:R-:W-:-:S04]  /*06b0*/  IMAD.WIDE R34, R2, 0x40, R32 ;  /* 0x0000004002227825 */ /* 0x000fc800078e0220 */
[----:B------:R-:W-:Y:S01]  /*06c0*/  IMAD.WIDE.U32 R36, R36, UR8, R40 ;  /* 0x0000000824247c25 */ /* 0x000fe2000f8e0028 */
[C---:B------:R-:W-:Y:S02]  /*06d0*/  IADD3 R40, R38.reuse, 0x20, RZ ;  /* 0x0000002026287810 */ /* 0x040fe40007ffe0ff */
[----:B------:R-:W-:Y:S01]  /*06e0*/  IADD3 R41, R38, 0x40, RZ ;  /* 0x0000004026297810 */ /* 0x000fe20007ffe0ff */
[----:B------:R-:W-:Y:S01]  /*06f0*/  IMAD R35, R35, UR10, RZ ;  /* 0x0000000a23237c24 */ /* 0x000fe2000f8e02ff */
[----:B------:R-:W-:Y:S02]  /*0700*/  IADD3 R37, R37, R39, RZ ;  /* 0x0000002725257210 */ /* 0x000fe40007ffe0ff */
[----:B------:R-:W-:Y:S01]  /*0710*/  ISETP.GE.AND P3, PT, R40, UR5, PT ;  /* 0x0000000528007c0c */ /* 0x000fe2000bf66270 */
[C---:B------:R-:W-:Y:S01]  /*0720*/  IMAD R39, R34.reuse, UR11, R35 ;  /* 0x0000000b22277c24 */ /* 0x040fe2000f8e0223 */
[----:B------:R-:W-:Y:S01]  /*0730*/  ISETP.GE.AND P4, PT, R41, UR5, PT ;  /* 0x0000000529007c0c */ /* 0x000fe2000bf86270 */
        /* <DEDUP_REMOVED lines=8> */
.L_x_2669:
[----:B------:R-:W-:Y:S05]  /*07c0*/  BSYNC B0 ;  /* 0x0000000000007941 */ /* 0x000fea0003800000 */
.L_x_2668:
[----:B------:R-:W-:Y:S01]  /*07d0*/  HADD2.F32 R16, -RZ, R6.H1_H1 ;  /* 0x30000006ff107230 */ /* 0x000fe20000004100 */
[----:B0-2---:R-:W-:Y:S01]  /*07e0*/  MOV R36, R17 ;  /* 0x0000001100247202 */ /* 0x005fe20000000f00 */
[----:B-1---5:R-:W-:Y:S01]  /*07f0*/  HADD2.F32 R35, -RZ, R20.H1_H1 ;  /* 0x30000014ff237230 */ /* 0x022fe20000004100 */
[----:B------:R-:W-:Y:S01]  /*0800*/  MOV R34, R21 ;  /* 0x0000001500227202 */ /* 0x000fe20000000f00 */
[----:B------:R-:W-:Y:S01]  /*0810*/  HADD2.F32 R6, -RZ, R6.H0_H0 ;  /* 0x20000006ff067230 */ /* 0x000fe20000004100 */
[----:B------:R-:W-:Y:S01]  /*0820*/  ISETP.NE.AND P1, PT, R4, RZ, PT ;  /* 0x000000ff0400720c */ /* 0x000fe20003f25270 */
[----:B------:R-:W-:Y:S02]  /*0830*/  HADD2.F32 R17, -RZ, R20.H0_H0 ;  /* 0x20000014ff117230 */ /* 0x000fe40000004100 */
[----:B------:R-:W-:Y:S01]  /*0840*/  FMUL.FTZ R35, R16, R35 ;  /* 0x0000002310237220 */ /* 0x000fe20000410000 */
[----:B------:R-:W-:Y:S01]  /*0850*/  HADD2.F32 R16, -RZ, R36.H0_H0 ;  /* 0x20000024ff107230 */ /* 0x000fe20000004100 */
[----:B------:R-:W-:Y:S01]  /*0860*/  MOV R20, R19 ;  /* 0x0000001300147202 */ /* 0x000fe20000000f00 */
[----:B------:R-:W-:-:S02]  /*0870*/  HADD2.F32 R21, -RZ, R34.H0_H0 ;  /* 0x20000022ff157230 */ /* 0x000fc40000004100 */
[----:B------:R-:W-:Y:S01]  /*0880*/  FFMA.FTZ R35, R6, R17, R35 ;  /* 0x0000001106237223 */ /* 0x000fe20000010023 */
[----:B------:R-:W-:Y:S01]  /*0890*/  HADD2.F32 R6, -RZ, R36.H1_H1 ;  /* 0x30000024ff067230 */ /* 0x000fe20000004100 */
[----:B------:R-:W-:Y:S01]  /*08a0*/  BSSY B0, `(.L_x_2670) ;  /* 0x000005e000007945 */ /* 0x000fe20003800000 */
[----:B------:R-:W-:Y:S02]  /*08b0*/  HADD2.F32 R17, -RZ, R34.H1_H1 ;  /* 0x30000022ff117230 */ /* 0x000fe40000004100 */
[----:B------:R-:W-:Y:S01]  /*08c0*/  FFMA.FTZ R21, R16, R21, R35 ;  /* 0x0000001510157223 */ /* 0x000fe20000010023 */
[----:B------:R-:W-:Y:S02]  /*08d0*/  HADD2.F32 R16, -RZ, R18.H0_H0 ;  /* 0x20000012ff107230 */ /* 0x000fe40000004100 */
[----:B------:R-:W-:Y:S02]  /*08e0*/  HADD2.F32 R19, -RZ, R22.H0_H0 ;  /* 0x20000016ff137230 */ /* 0x000fe40000004100 */
[----:B------:R-:W-:Y:S01]  /*08f0*/  FFMA.FTZ R21, R6, R17, R21 ;  /* 0x0000001106157223 */ /* 0x000fe20000010015 */
[----:B------:R-:W-:Y:S01]  /*0900*/  HADD2.F32 R6, -RZ, R18.H1_H1 ;  /* 0x30000012ff067230 */ /* 0x000fe20000004100 */
[----:B------:R-:W-:Y:S01]  /*0910*/  MOV R18, R12 ;  /* 0x0000000c00127202 */ /* 0x000fe20000000f00 */
[----:B------:R-:W-:-:S02]  /*0920*/  HADD2.F32 R17, -RZ, R22.H1_H1 ;  /* 0x30000016ff117230 */ /* 0x000fc40000004100 */
[----:B------:R-:W-:Y:S01]  /*0930*/  FFMA.FTZ R21, R16, R19, R21 ;  /* 0x0000001310157223 */ /* 0x000fe20000010015 */
[--C-:B------:R-:W-:Y:S01]  /*0940*/  HADD2.F32 R16, -RZ, R20.reuse.H0_H0 ;  /* 0x20000014ff107230 */ /* 0x100fe20000004100 */
[----:B------:R-:W-:Y:S01]  /*0950*/  MOV R12, R8 ;  /* 0x00000008000c7202 */ /* 0x000fe20000000f00 */
[--C-:B------:R-:W-:Y:S02]  /*0960*/  HADD2.F32 R19, -RZ, R23.reuse.H0_H0 ;  /* 0x20000017ff137230 */ /* 0x100fe40000004100 */
[----:B------:R-:W-:Y:S01]  /*0970*/  FFMA.FTZ R21, R6, R17, R21 ;  /* 0x0000001106157223 */ /* 0x000fe20000010015 */
[----:B------:R-:W-:Y:S01]  /*0980*/  HADD2.F32 R6, -RZ, R20.H1_H1 ;  /* 0x30000014ff067230 */ /* 0x000fe20000004100 */
[----:B------:R-:W-:Y:S01]  /*0990*/  MOV R20, R13 ;  /* 0x0000000d00147202 */ /* 0x000fe20000000f00 */
[----:B------:R-:W-:Y:S02]  /*09a0*/  HADD2.F32 R17, -RZ, R23.H1_H1 ;  /* 0x30000017ff117230 */ /* 0x000fe40000004100 */
[----:B------:R-:W-:Y:S01]  /*09b0*/  FFMA.FTZ R19, R16, R19, R21 ;  /* 0x0000001310137223 */ /* 0x000fe20000010015 */
[----:B------:R-:W-:Y:S01]  /*09c0*/  HADD2.F32 R8, -RZ, R18.H0_H0 ;  /* 0x20000012ff087230 */ /* 0x000fe20000004100 */
[----:B------:R-:W-:Y:S01]  /*09d0*/  MOV R16, R9 ;  /* 0x0000000900107202 */ /* 0x000fe20000000f00 */
[----:B------:R-:W-:-:S02]  /*09e0*/  HADD2.F32 R13, -RZ, R12.H0_H0 ;  /* 0x2000000cff0d7230 */ /* 0x000fc40000004100 */
[----:B------:R-:W-:Y:S01]  /*09f0*/  FFMA.FTZ R17, R6, R17, R19 ;  /* 0x0000001106117223 */ /* 0x000fe20000010013 */
[----:B------:R-:W-:Y:S02]  /*0a00*/  HADD2.F32 R6, -RZ, R18.H1_H1 ;  /* 0x30000012ff067230 */ /* 0x000fe40000004100 */
[----:B------:R-:W-:Y:S02]  /*0a10*/  HADD2.F32 R9, -RZ, R12.H1_H1 ;  /* 0x3000000cff097230 */ /* 0x000fe40000004100 */
[----:B------:R-:W-:Y:S01]  /*0a20*/  FFMA.FTZ R17, R8, R13, R17 ;  /* 0x0000000d08117223 */ /* 0x000fe20000010011 */
[----:B------:R-:W-:Y:S01]  /*0a30*/  HADD2.F32 R8, -RZ, R20.H0_H0 ;  /* 0x20000014ff087230 */ /* 0x000fe20000004100 */
[----:B------:R-:W-:Y:S01]  /*0a40*/  MOV R12, R11 ;  /* 0x0000000b000c7202 */ /* 0x000fe20000000f00 */
[----:B------:R-:W-:Y:S02]  /*0a50*/  HADD2.F32 R13, -RZ, R16.H0_H0 ;  /* 0x20000010ff0d7230 */ /* 0x000fe40000004100 */
[----:B------:R-:W-:Y:S01]  /*0a60*/  FFMA.FTZ R17, R6, R9, R17 ;  /* 0x0000000906117223 */ /* 0x000fe20000010011 */
[----:B------:R-:W-:-:S02]  /*0a70*/  HADD2.F32 R6, -RZ, R20.H1_H1 ;  /* 0x30000014ff067230 */ /* 0x000fc40000004100 */
[----:B------:R-:W-:Y:S02]  /*0a80*/  HADD2.F32 R9, -RZ, R16.H1_H1 ;  /* 0x30000010ff097230 */ /* 0x000fe40000004100 */
[----:B------:R-:W-:Y:S01]  /*0a90*/  FFMA.FTZ R17, R8, R13, R17 ;  /* 0x0000000d08117223 */ /* 0x000fe20000010011 */
[----:B------:R-:W-:Y:S02]  /*0aa0*/  HADD2.F32 R8, -RZ, R14.H0_H0 ;  /* 0x2000000eff087230 */ /* 0x000fe40000004100 */
[----:B------:R-:W-:Y:S02]  /*0ab0*/  HADD2.F32 R13, -RZ, R10.H0_H0 ;  /* 0x2000000aff0d7230 */ /* 0x000fe40000004100 */
[----:B------:R-:W-:Y:S01]  /*0ac0*/  FFMA.FTZ R17, R6, R9, R17 ;  /* 0x0000000906117223 */ /* 0x000fe20000010011 */
[----:B------:R-:W-:Y:S02]  /*0ad0*/  HADD2.F32 R6, -RZ, R14.H1_H1 ;  /* 0x3000000eff067230 */ /* 0x000fe40000004100 */
[----:B------:R-:W-:-:S02]  /*0ae0*/  HADD2.F32 R9, -RZ, R10.H1_H1 ;  /* 0x3000000aff097230 */ /* 0x000fc40000004100 */
[----:B------:R-:W-:Y:S01]  /*0af0*/  FFMA.FTZ R13, R8, R13, R17 ;  /* 0x0000000d080d7223 */ /* 0x000fe20000010011 */
[--C-:B------:R-:W-:Y:S02]  /*0b00*/  HADD2.F32 R8, -RZ, R15.reuse.H0_H0 ;  /* 0x2000000fff087230 */ /* 0x100fe40000004100 */
[--C-:B------:R-:W-:Y:S02]  /*0b10*/  HADD2.F32 R11, -RZ, R12.reuse.H0_H0 ;  /* 0x2000000cff0b7230 */ /* 0x100fe40000004100 */
[----:B------:R-:W-:Y:S01]  /*0b20*/  FFMA.FTZ R13, R6, R9, R13 ;  /* 0x00000009060d7223 */ /* 0x000fe2000001000d */
[----:B------:R-:W-:Y:S02]  /*0b30*/  HADD2.F32 R6, -RZ, R15.H1_H1 ;  /* 0x3000000fff067230 */ /* 0x000fe40000004100 */
[----:B------:R-:W-:Y:S02]  /*0b40*/  HADD2.F32 R9, -RZ, R12.H1_H1 ;  /* 0x3000000cff097230 */ /* 0x000fe40000004100 */
[----:B------:R-:W-:Y:S01]  /*0b50*/  FFMA.FTZ R13, R8, R11, R13 ;  /* 0x0000000b080d7223 */ /* 0x000fe2000001000d */
[----:B------:R-:W-:-:S02]  /*0b60*/  HADD2.F32 R8, -RZ, R24.H0_H0 ;  /* 0x20000018ff087230 */ /* 0x000fc40000004100 */
[----:B------:R-:W-:Y:S02]  /*0b70*/  HADD2.F32 R11, -RZ, R28.H0_H0 ;  /* 0x2000001cff0b7230 */ /* 0x000fe40000004100 */
[----:B------:R-:W-:Y:S01]  /*0b80*/  FFMA.FTZ R13, R6, R9, R13 ;  /* 0x00000009060d7223 */ /* 0x000fe2000001000d */
[----:B------:R-:W-:Y:S02]  /*0b90*/  HADD2.F32 R24, -RZ, R24.H1_H1 ;  /* 0x30000018ff187230 */ /* 0x000fe40000004100 */
[----:B------:R-:W-:Y:S02]  /*0ba0*/  HADD2.F32 R9, -RZ, R28.H1_H1 ;  /* 0x3000001cff097230 */ /* 0x000fe40000004100 */
[----:B------:R-:W-:Y:S01]  /*0bb0*/  FFMA.FTZ R13, R8, R11, R13 ;  /* 0x0000000b080d7223 */ /* 0x000fe2000001000d */
[----:B------:R-:W-:Y:S02]  /*0bc0*/  HADD2.F32 R6, -RZ, R25.H0_H0 ;  /* 0x20000019ff067230 */ /* 0x000fe40000004100 */
[----:B------:R-:W-:-:S02]  /*0bd0*/  HADD2.F32 R11, -RZ, R29.H0_H0 ;  /* 0x2000001dff0b7230 */ /* 0x000fc40000004100 */
[----:B------:R-:W-:Y:S01]  /*0be0*/  FFMA.FTZ R9, R24, R9, R13 ;  /* 0x0000000918097223 */ /* 0x000fe2000001000d */
[----:B------:R-:W-:Y:S02]  /*0bf0*/  HADD2.F32 R25, -RZ, R25.H1_H1 ;  /* 0x30000019ff197230 */ /* 0x000fe40000004100 */
[----:B------:R-:W-:Y:S02]  /*0c00*/  HADD2.F32 R8, -RZ, R29.H1_H1 ;  /* 0x3000001dff087230 */ /* 0x000fe40000004100 */
[----:B------:R-:W-:Y:S01]  /*0c10*/  FFMA.FTZ R10, R6, R11, R9 ;  /* 0x0000000b060a7223 */ /* 0x000fe20000010009 */
[----:B------:R-:W-:Y:S02]  /*0c20*/  HADD2.F32 R6, -RZ, R26.H0_H0 ;  /* 0x2000001aff067230 */ /* 0x000fe40000004100 */
        /* <DEDUP_REMOVED lines=10> */
[----:B------:R-:W-:-:S04]  /*0cd0*/  FFMA.FTZ R6, R6, R9, R11 ;  /* 0x0000000906067223 */ /* 0x000fc8000001000b */
[----:B------:R-:W-:-:S05]  /*0ce0*/  FFMA.FTZ R6, R27, R8, R6 ;  /* 0x000000081b067223 */ /* 0x000fca0000010006 */
[----:B------:R-:W0:Y:S02]  /*0cf0*/  SHFL.BFLY PT, R9, R6, 0x2, 0x1f ;  /* 0x0c401f0006097f89 */ /* 0x000e2400000e0000 */
[----:B0-----:R-:W-:-:S05]  /*0d00*/  FADD.FTZ R9, R6, R9 ;  /* 0x0000000906097221 */ /* 0x001fca0000010000 */
[----:B------:R-:W0:Y:S02]  /*0d10*/  SHFL.BFLY PT, R8, R9, 0x1, 0x1f ;  /* 0x0c201f0009087f89 */ /* 0x000e2400000e0000 */
[----:B0-----:R-:W-:Y:S01]  /*0d20*/  FADD.FTZ R14, R9, R8 ;  /* 0x00000008090e7221 */ /* 0x001fe20000010000 */
[----:B------:R-:W-:Y:S06]  /*0d30*/  @P1 BRA `(.L_x_2671) ;  /* 0x0000000000501947 */ /* 0x000fec0003800000 */
[----:B------:R-:W0:Y:S01]  /*0d40*/  S2UR UR5, SR_CTAID.Y ;  /* 0x00000000000579c3 */ /* 0x000e220000002600 */
[----:B------:R-:W-:-:S04]  /*0d50*/  IADD3 R8, P1, R5, R32, RZ ;  /* 0x0000002005087210 */ /* 0x000fc80007f3e0ff */
[----:B------:R-:W-:Y:S02]  /*0d60*/  LEA.HI.X.SX32 R9, R5, R33, 0x1, P1 ;  /* 0x0000002105097211 */ /* 0x000fe400008f0eff */
[----:B------:R-:W-:Y:S01]  /*0d70*/  ISETP.GE.AND P1, PT, R32, R7, PT ;  /* 0x000000072000720c */ /* 0x000fe20003f26270 */
        /* <DEDUP_REMOVED lines=13> */
[----:B------:R-:W-:Y:S02]  /*0e50*/  LEA.HI.X R7, R8, UR11, R9, 0x2, P2 ;  /* 0x0000000b08077c11 */ /* 0x000fe400090f1409 */
[----:B------:R-:W-:-:S05]  /*0e60*/  FSEL R9, R14, RZ, !P1 ;  /* 0x000000ff0e097208 */ /* 0x000fca0004800000 */
[----:B------:R0:W-:Y:S02]  /*0e70*/  STG.E desc[UR6][R6.64], R9 ;  /* 0x0000000906007986 */ /* 0x0001e4000c101906 */
.L_x_2671:
[----:B------:R-:W-:Y:S05]  /*0e80*/  BSYNC B0 ;  /* 0x0000000000007941 */ /* 0x000fea0003800000 */
.L_x_2670:
[----:B------:R-:W-:Y:S01]  /*0e90*/  UIADD3 UR4, UR4, 0x3f, URZ ;  /* 0x0000003f04047890 */ /* 0x000fe2000fffe03f */
[----:B0-----:R-:W0:Y:S01]  /*0ea0*/  LDC.64 R8, c[0x0][0x2d0] ;  /* 0x0000b400ff087b82 */ /* 0x001e220000000a00 */
[----:B------:R-:W-:Y:S01]  /*0eb0*/  BSSY B0, `(.L_x_2672) ;  /* 0x0000021000007945 */ /* 0x000fe20003800000 */
[----:B------:R-:W-:Y:S01]  /*0ec0*/  SHF.L.U32 R14, R0, 0x2, RZ ;  /* 0x00000002000e7819 */ /* 0x000fe200000006ff */
[----:B------:R-:W-:Y:S01]  /*0ed0*/  USHF.R.S32.HI UR5, URZ, 0x1f, UR4 ;  /* 0x0000001f3f057899 */ /* 0x000fe20008011404 */
[----:B------:R-:W-:-:S03]  /*0ee0*/  IMAD R13, R2, 0x1800, RZ ;  /* 0x00001800020d7824 */ /* 0x000fc600078e02ff */
[----:B------:R-:W-:Y:S01]  /*0ef0*/  ULEA.HI UR5, UR5, UR4, URZ, 0x6 ;  /* 0x0000000405057291 */ /* 0x000fe2000f8f303f */
[----:B------:R-:W1:Y:S03]  /*0f00*/  LDC.64 R6, c[0x0][0x2d8] ;  /* 0x0000b600ff067b82 */ /* 0x000e660000000a00 */
[----:B------:R-:W-:-:S05]  /*0f10*/  ULOP3.LUT UR5, UR5, 0xffffffc0, URZ, 0xc0, !UPT ;  /* 0xffffffc005057892 */ /* 0x000fca000f8ec03f */
[----:B------:R-:W2:Y:S01]  /*0f20*/  S2UR UR12, SR_CTAID.Y ;  /* 0x00000000000c79c3 */ /* 0x000ea20000002600 */
[----:B------:R-:W-:-:S04]  /*0f30*/  IADD3 R11, -R5, UR5, RZ ;  /* 0x00000005050b7c10 */ /* 0x000fc8000fffe1ff */
[----:B------:R-:W-:-:S13]  /*0f40*/  ISETP.GE.OR P0, PT, R0, R11, P0 ;  /* 0x0000000b0000720c */ /* 0x000fda0000706670 */
[----:B------:R-:W-:Y:S05]  /*0f50*/  @P0 BRA `(.L_x_2673) ;  /* 0x0000000000580947 */ /* 0x000fea0003800000 */
[----:B------:R-:W3:Y:S01]  /*0f60*/  S2UR UR4, SR_CTAID.Y ;  /* 0x00000000000479c3 */ /* 0x000ee20000002600 */
[----:B------:R-:W-:Y:S01]  /*0f70*/  SHF.R.S32.HI R10, RZ, 0x1f, R0 ;  /* 0x0000001fff0a7819 */ /* 0x000fe20000011400 */
[----:B------:R-:W-:Y:S01]  /*0f80*/  FMUL.FTZ R12, R3, 1.4426950216293334961 ;  /* 0x3fb8aa3b030c7820 */ /* 0x000fe20000410000 */
[----:B------:R-:W-:-:S04]  /*0f90*/  IADD3 R4, P0, R5, R0, RZ ;  /* 0x0000000005047210 */ /* 0x000fc80007f1e0ff */
[----:B------:R-:W-:Y:S01]  /*0fa0*/  LEA.HI.X.SX32 R5, R5, R10, 0x1, P0 ;  /* 0x0000000a05057211 */ /* 0x000fe200000f0eff */
[----:B------:R-:W4:Y:S01]  /*0fb0*/  LDC.64 R16, c[0x0][0x2a8] ;  /* 0x0000aa00ff107b82 */ /* 0x000f220000000a00 */
[----:B------:R-:W-:-:S04]  /*0fc0*/  FSETP.NEU.FTZ.AND P0, PT, R3, -INF , PT ;  /* 0xff8000000300780b */ /* 0x000fc80003f1d000 */
[----:B------:R-:W-:-:S03]  /*0fd0*/  FSEL R3, R12, RZ, P0 ;  /* 0x000000ff0c037208 */ /* 0x000fc60000000000 */
[----:B------:R-:W5:Y:S01]  /*0fe0*/  LDC.64 R18, c[0x0][0x2b0] ;  /* 0x0000ac00ff127b82 */ /* 0x000f620000000a00 */
[----:B---3--:R-:W-:-:S06]  /*0ff0*/  USHF.R.S32.HI UR5, URZ, 0x1f, UR4 ;  /* 0x0000001f3f057899 */ /* 0x008fcc0008011404 */
[C---:B----4-:R-:W-:Y:S02]  /*1000*/  IMAD R10, R16.reuse, UR5, RZ ;  /* 0x00000005100a7c24 */ /* 0x050fe4000f8e02ff */
[----:B------:R-:W-:-:S04]  /*1010*/  IMAD.WIDE.U32 R4, R16, UR4, R4 ;  /* 0x0000000410047c25 */ /* 0x000fc8000f8e0004 */
[----:B------:R-:W-:Y:S01]  /*1020*/  IMAD R11, R17, UR4, R10 ;  /* 0x00000004110b7c24 */ /* 0x000fe2000f8e020a */
[----:B------:R-:W-:Y:S01]  /*1030*/  ULDC.64 UR4, c[0x0][0x2a0] ;  /* 0x0000a80000047ab9 */ /* 0x000fe20000000a00 */
[----:B-----5:R-:W-:-:S03]  /*1040*/  IMAD R10, R18, UR9, RZ ;  /* 0x00000009120a7c24 */ /* 0x020fc6000f8e02ff */
[----:B------:R-:W-:Y:S01]  /*1050*/  IADD3 R5, R5, R11, RZ ;  /* 0x0000000b05057210 */ /* 0x000fe20007ffe0ff */
[----:B------:R-:W-:Y:S02]  /*1060*/  IMAD R11, R19, UR8, R10 ;  /* 0x00000008130b7c24 */ /* 0x000fe4000f8e020a */
[----:B------:R-:W-:-:S05]  /*1070*/  IMAD.WIDE.U32 R4, R18, UR8, R4 ;  /* 0x0000000812047c25 */ /* 0x000fca000f8e0004 */
[----:B------:R-:W-:Y:S02]  /*1080*/  IADD3 R5, R5, R11, RZ ;  /* 0x0000000b05057210 */ /* 0x000fe40007ffe0ff */
[----:B------:R-:W-:-:S04]  /*1090*/  LEA R10, P1, R4, UR4, 0x2 ;  /* 0x00000004040a7c11 */ /* 0x000fc8000f8210ff */
[----:B------:R-:W-:-:S05]  /*10a0*/  LEA.HI.X R11, R4, UR5, R5, 0x2, P1 ;  /* 0x00000005040b7c11 */ /* 0x000fca00088f1405 */
[----:B------:R3:W-:Y:S04]  /*10b0*/  STG.E desc[UR6][R10.64], R3 ;  /* 0x000000030a007986 */ /* 0x0007e8000c101906 */
.L_x_2673:
[----:B--2---:R-:W-:Y:S05]  /*10c0*/  BSYNC B0 ;  /* 0x0000000000007941 */ /* 0x004fea0003800000 */
.L_x_2672:
[----:B------:R-:W-:Y:S01]  /*10d0*/  USHF.R.S32.HI UR4, URZ, 0x1f, UR12 ;  /* 0x0000001f3f047899 */ /* 0x000fe2000801140c */
[----:B---3--:R-:W-:Y:S01]  /*10e0*/  SHF.R.S32.HI R10, RZ, 0x1f, R14 ;  /* 0x0000001fff0a7819 */ /* 0x008fe2000001140e */
[----:B------:R-:W-:Y:S01]  /*10f0*/  ULDC.64 UR10, c[0x0][0x2e8] ;  /* 0x0000ba00000a7ab9 */ /* 0x000fe20000000a00 */
[----:B------:R-:W-:-:S04]  /*1100*/  IADD3 R4, P0, R13, R14, RZ ;  /* 0x0000000e0d047210 */ /* 0x000fc80007f1e0ff */
[----:B------:R-:W-:Y:S01]  /*1110*/  LEA.HI.X.SX32 R5, R13, R10, 0x1, P0 ;  /* 0x0000000a0d057211 */ /* 0x000fe200000f0eff */
[C---:B0-----:R-:W-:Y:S01]  /*1120*/  IMAD R10, R8.reuse, UR4, RZ ;  /* 0x00000004080a7c24 */ /* 0x041fe2000f8e02ff */
[----:B------:R-:W-:Y:S01]  /*1130*/  ISETP.NE.U32.AND P0, PT, RZ, UR10, PT ;  /* 0x0000000aff007c0c */ /* 0x000fe2000bf05070 */
[----:B------:R-:W-:Y:S01]  /*1140*/  ULDC.64 UR4, c[0x0][0x2b8] ;  /* 0x0000ae0000047ab9 */ /* 0x000fe20000000a00 */
[----:B------:R-:W-:Y:S02]  /*1150*/  IMAD.WIDE.U32 R4, R8, UR12, R4 ;  /* 0x0000000c08047c25 */ /* 0x000fe4000f8e0004 */
[----:B------:R-:W-:Y:S02]  /*1160*/  ISETP.NE.AND.EX P0, PT, RZ, UR11, PT, P0 ;  /* 0x0000000bff007c0c */ /* 0x000fe4000bf05300 */
[----:B------:R-:W-:Y:S02]  /*1170*/  IMAD R9, R9, UR12, R10 ;  /* 0x0000000c09097c24 */ /* 0x000fe4000f8e020a */
[----:B------:R-:W-:Y:S01]  /*1180*/  ISETP.NE.OR P0, PT, R0, RZ, !P0 ;  /* 0x000000ff0000720c */ /* 0x000fe20004705670 */
[----:B-1----:R-:W-:-:S02]  /*1190*/  IMAD R8, R6, UR9, RZ ;  /* 0x0000000906087c24 */ /* 0x002fc4000f8e02ff */
[----:B------:R-:W-:Y:S02]  /*11a0*/  IADD3 R5, R5, R9, RZ ;  /* 0x0000000905057210 */ /* 0x000fe40007ffe0ff */
[----:B------:R-:W-:Y:S02]  /*11b0*/  IMAD R3, R7, UR8, R8 ;  /* 0x0000000807037c24 */ /* 0x000fe4000f8e0208 */
[----:B------:R-:W-:-:S05]  /*11c0*/  IMAD.WIDE.U32 R6, R6, UR8, R4 ;  /* 0x0000000806067c25 */ /* 0x000fca000f8e0004 */
[----:B------:R-:W-:Y:S02]  /*11d0*/  IADD3 R3, R7, R3, RZ ;  /* 0x0000000307037210 */ /* 0x000fe40007ffe0ff */
[----:B------:R-:W-:-:S04]  /*11e0*/  LEA R4, P1, R6, UR4, 0x2 ;  /* 0x0000000406047c11 */ /* 0x000fc8000f8210ff */
[----:B------:R-:W-:-:S05]  /*11f0*/  LEA.HI.X R5, R6, UR5, R3, 0x2, P1 ;  /* 0x0000000506057c11 */ /* 0x000fca00088f1403 */
[----:B------:R0:W-:Y:S04]  /*1200*/  STG.E.128 desc[UR6][R4.64], RZ ;  /* 0x000000ff04007986 */ /* 0x0001e8000c101d06 */
[----:B------:R0:W-:Y:S04]  /*1210*/  STG.E.128 desc[UR6][R4.64+0x1000], RZ ;  /* 0x001000ff04007986 */ /* 0x0001e8000c101d06 */
[----:B------:R0:W-:Y:S04]  /*1220*/  STG.E.128 desc[UR6][R4.64+0x2000], RZ ;  /* 0x002000ff04007986 */ /* 0x0001e8000c101d06 */
[----:B------:R0:W-:Y:S04]  /*1230*/  STG.E.128 desc[UR6][R4.64+0x3000], RZ ;  /* 0x003000ff04007986 */ /* 0x0001e8000c101d06 */
[----:B------:R0:W-:Y:S04]  /*1240*/  STG.E.128 desc[UR6][R4.64+0x4000], RZ ;  /* 0x004000ff04007986 */ /* 0x0001e8000c101d06 */
[----:B------:R0:W-:Y:S01]  /*1250*/  STG.E.128 desc[UR6][R4.64+0x5000], RZ ;  /* 0x005000ff04007986 */ /* 0x0001e2000c101d06 */
[----:B------:R-:W-:Y:S05]  /*1260*/  @P0 EXIT ;  /* 0x000000000000094d */ /* 0x000fea0003800000 */
[----:B------:R-:W1:Y:S08]  /*1270*/  LDC R3, c[0x0][0x2e0] ;  /* 0x0000b800ff037b82 */ /* 0x000e700000000800 */
[----:B------:R-:W2:Y:S08]  /*1280*/  LDC R7, c[0x0][0x220] ;  /* 0x00008800ff077b82 */ /* 0x000eb00000000800 */
[----:B0-----:R-:W0:Y:S01]  /*1290*/  LDC.64 R4, c[0x0][0x2e8] ;  /* 0x0000ba00ff047b82 */ /* 0x001e220000000a00 */
[----:B-1----:R-:W-:-:S04]  /*12a0*/  IMAD R2, R2, R3, UR8 ;  /* 0x0000000802027e24 */ /* 0x002fc8000f8e0203 */
[----:B--2---:R-:W-:-:S04]  /*12b0*/  IMAD R3, R2, R7, UR12 ;  /* 0x0000000c02037e24 */ /* 0x004fc8000f8e0207 */
[----:B0-----:R-:W-:-:S05]  /*12c0*/  IMAD.WIDE R2, R3, 0x4, R4 ;  /* 0x0000000403027825 */ /* 0x001fca00078e0204 */
[----:B------:R-:W-:Y:S01]  /*12d0*/  STG.E desc[UR6][R2.64], RZ ;  /* 0x000000ff02007986 */ /* 0x000fe2000c101906 */
[----:B------:R-:W-:Y:S05]  /*12e0*/  EXIT ;  /* 0x000000000000794d */ /* 0x000fea0003800000 */
.L_x_2674:
        /* <DEDUP_REMOVED lines=9> */
.L_x_3315:


//--------------------- .text._ZN7cutlass13device_kernelIN5flash11enable_sm90INS1_16FlashAttnBwdSm90INS1_25CollectiveMainloopBwdSm90ILi2ELi2ELi2EN4cute5tupleIJNS5_1CILi1EEES8_S8_EEENS6_IJNS7_ILi64EEENS7_ILi128EEENS7_ILi96EEEEEENS_6half_tEfNS_4arch4Sm90ELb1ELb0ELb1ELb1ELb0ELb1ELb0ELb0ELi2ELi1ELi2ELi1ELb1EEENS1_21CollectiveEpilogueBwdISD_SE_SG_Li256ELb1ELb0ELi1EEENS1_25SingleTileBwdLPTSchedulerILb1ELi128ELb0EEEEEEEEEvNT_6ParamsE --------------------------
	.section	.text._ZN7cutlass13device_kernelIN5flash11enable_sm90INS1_16FlashAttnBwdSm90INS1_25CollectiveMainloopBwdSm90ILi2ELi2ELi2EN4cute5tupleIJNS5_1CILi1EEES8_S8_EEENS6_IJNS7_ILi64EEENS7_ILi128EEENS7_ILi96EEEEEENS_6half_tEfNS_4arch4Sm90ELb1ELb0ELb1ELb1ELb0ELb1ELb0ELb0ELi2ELi1ELi2ELi1ELb1EEENS1_21CollectiveEpilogueBwdISD_SE_SG_Li256ELb1ELb0ELi1EEENS1_25SingleTileBwdLPTSchedulerILb1ELi128ELb0EEEEEEEEEvNT_6ParamsE,"ax",@progbits
	.align	128
.text._ZN7cutlass13device_kernelIN5flash11enable_sm90INS1_16FlashAttnBwdSm90INS1_25CollectiveMainloopBwdSm90ILi2ELi2ELi2EN4cute5tupleIJNS5_1CILi1EEES8_S8_EEENS6_IJNS7_ILi64EEENS7_ILi128EEENS7_ILi96EEEEEENS_6half_tEfNS_4arch4Sm90ELb1ELb0ELb1ELb1ELb0ELb1ELb0ELb0ELi2ELi1ELi2ELi1ELb1EEENS1_21CollectiveEpilogueBwdISD_SE_SG_Li256ELb1ELb0ELi1EEENS1_25SingleTileBwdLPTSchedulerILb1ELi128ELb0EEEEEEEEEvNT_6ParamsE:
        .type           _ZN7cutlass13device_kernelIN5flash11enable_sm90INS1_16FlashAttnBwdSm90INS1_25CollectiveMainloopBwdSm90ILi2ELi2ELi2EN4cute5tupleIJNS5_1CILi1EEES8_S8_EEENS6_IJNS7_ILi64EEENS7_ILi128EEENS7_ILi96EEEEEENS_6half_tEfNS_4arch4Sm90ELb1ELb0ELb1ELb1ELb0ELb1ELb0ELb0ELi2ELi1ELi2ELi1ELb1EEENS1_21CollectiveEpilogueBwdISD_SE_SG_Li256ELb1ELb0ELi1EEENS1_25SingleTileBwdLPTSchedulerILb1ELi128ELb0EEEEEEEEEvNT_6ParamsE,@function
        .size           _ZN7cutlass13device_kernelIN5flash11enable_sm90INS1_16FlashAttnBwdSm90INS1_25CollectiveMainloopBwdSm90ILi2ELi2ELi2EN4cute5tupleIJNS5_1CILi1EEES8_S8_EEENS6_IJNS7_ILi64EEENS7_ILi128EEENS7_ILi96EEEEEENS_6half_tEfNS_4arch4Sm90ELb1ELb0ELb1ELb1ELb0ELb1ELb0ELb0ELi2ELi1ELi2ELi1ELb1EEENS1_21CollectiveEpilogueBwdISD_SE_SG_Li256ELb1ELb0ELi1EEENS1_25SingleTileBwdLPTSchedulerILb1ELi128ELb0EEEEEEEEEvNT_6ParamsE,(.L_x_3316 - _ZN7cutlass13device_kernelIN5flash11enable_sm90INS1_16FlashAttnBwdSm90INS1_25CollectiveMainloopBwdSm90ILi2ELi2ELi2EN4cute5tupleIJNS5_1CILi1EEES8_S8_EEENS6_IJNS7_ILi64EEENS7_ILi128EEENS7_ILi96EEEEEENS_6half_tEfNS_4arch4Sm90ELb1ELb0ELb1ELb1ELb0ELb1ELb0ELb0ELi2ELi1ELi2ELi1ELb1EEENS1_21CollectiveEpilogueBwdISD_SE_SG_Li256ELb1ELb0ELi1EEENS1_25SingleTileBwdLPTSchedulerILb1ELi128ELb0EEEEEEEEEvNT_6ParamsE)
        .other          _ZN7cutlass13device_kernelIN5flash11enable_sm90INS1_16FlashAttnBwdSm90INS1_25CollectiveMainloopBwdSm90ILi2ELi2ELi2EN4cute5tupleIJNS5_1CILi1EEES8_S8_EEENS6_IJNS7_ILi64EEENS7_ILi128EEENS7_ILi96EEEEEENS_6half_tEfNS_4arch4Sm90ELb1ELb0ELb1ELb1ELb0ELb1ELb0ELb0ELi2ELi1ELi2ELi1ELb1EEENS1_21CollectiveEpilogueBwdISD_SE_SG_Li256ELb1ELb0ELi1EEENS1_25SingleTileBwdLPTSchedulerILb1ELi128ELb0EEEEEEEEEvNT_6ParamsE,@"STO_CUDA_ENTRY STV_DEFAULT"
_ZN7cutlass13device_kernelIN5flash11enable_sm90INS1_16FlashAttnBwdSm90INS1_25CollectiveMainloopBwdSm90ILi2ELi2ELi2EN4cute5tupleIJNS5_1CILi1EEES8_S8_EEENS6_IJNS7_ILi64EEENS7_ILi128EEENS7_ILi96EEEEEENS_6half_tEfNS_4arch4Sm90ELb1ELb0ELb1ELb1ELb0ELb1ELb0ELb0ELi2ELi1ELi2ELi1ELb1EEENS1_21CollectiveEpilogueBwdISD_SE_SG_Li256ELb1ELb0ELi1EEENS1_25SingleTileBwdLPTSchedulerILb1ELi128ELb0EEEEEEEEEvNT_6ParamsE:
        /* <DEDUP_REMOVED lines=24> */
.L_x_2676:
[----:B------:R-:W-:Y:S05]  /*0180*/  BSYNC B0 ;  /* 0x0000000000007941 */ /* 0x000fea0003800000 */
.L_x_2675:
        /* <DEDUP_REMOVED lines=37> */
.L_x_2677:
        /* <DEDUP_REMOVED lines=22> */
.L_x_2678:
[----:B------:R-:W-:Y:S01]  /*0540*/  PLOP3.LUT P0, PT, PT, PT, UP0, 0x80, 0x0 ;  /* 0x000000000000781c */ /* 0x000fe20003f0f008 */
[----:B------:R-:W-:Y:S01]  /*0550*/  NOP ;  /* 0x0000000000007918 */ /* 0x000fe20000000000 */
[----:B------:R-:W-:Y:S01]  /*0560*/  ULDC.64 UR46, c[0x0][0x208] ;  /* 0x00008200002e7ab9 */ /* 0x000fe20000000a00 */
[----:B------:R-:W-:Y:S01]  /*0570*/  BSSY B6, `(.L_x_2679) ;  /* 0x0000ad0000067945 */ /* 0x000fe20003800000 */
[----:B-12-4-:R-:W-:Y:S09]  /*0580*/  BAR.SYNC.DEFER_BLOCKING 0x0 ;  /* 0x0000000000007b1d */ /* 0x016ff20000010000 */
[----:B------:R-:W-:Y:S05]  /*0590*/  @!P0 BRA `(.L_x_2680) ;  /* 0x0000006800408947 */ /* 0x000fea0003800000 */
.L_x_2681:
        /* <DEDUP_REMOVED lines=32> */
.L_x_2682:
[----:B------:R-:W-:Y:S01]  /*07a0*/  ULDC UR7, c[0x0][0x8c4] ;  /* 0x0002310000077ab9 */ /* 0x000fe20000000800 */
[----:B------:R-:W-:Y:S01]  /*07b0*/  UMOV UR36, UR10 ;  /* 0x0000000a00247c82 */ /* 0x000fe20008000000 */
[----:B------:R-:W-:-:S11]  /*07c0*/  UISETP.NE.AND UP0, UPT, UR7, 0x1, UPT ;  /* 0x000000010700788c */ /* 0x000fd6000bf05270 */
[----:B------:R-:W-:Y:S02]  /*07d0*/  @UP0 ULDC.64 UR8, c[0x0][0x8c8] ;  /* 0x0002320000080ab9 */ /* 0x000fe40000000a00 */
[----:B------:R-:W-:-:S04]  /*07e0*/  UIMAD.WIDE.U32 UR4, UR10, UR8, URZ ;  /* 0x000000080a0472a5 */ /* 0x000fc8000f8e003f */
[----:B------:R-:W-:-:S04]  /*07f0*/  @UP0 USHF.R.U32.HI UR36, URZ, UR9, UR5 ;  /* 0x000000093f240299 */ /* 0x000fc80008011605 */
[----:B------:R-:W-:-:S12]  /*0800*/  UIMAD UR4, UR36, UR7, URZ ;  /* 0x00000007240472a4 */ /* 0x000fd8000f8e023f */
.L_x_2683:
        /* <DEDUP_REMOVED lines=9> */
[----:B------:R-:W-:-:S03]  /*08a0*/  @UP0 USHF.R.U32.HI UR39, URZ, UR7, UR5 ;  /* 0x000000073f270299 */ /* 0x000fc60008011605 */
[----:B------:R-:W-:Y:S02]  /*08b0*/  ULDC.64 UR4, c[0x0][0x8f8] ;  /* 0x00023e0000047ab9 */ /* 0x000fe40000000a00 */
[----:B------:R-:W-:Y:S01]  /*08c0*/  ISETP.NE.U32.AND P0, PT, RZ, UR4, PT ;  /* 0x00000004ff007c0c */ /* 0x000fe2000bf05070 */
[----:B------:R-:W-:-:S03]  /*08d0*/  UIADD3 UR4, -UR39, URZ, URZ ;  /* 0x0000003f27047290 */ /* 0x000fc6000fffe13f */
[----:B------:R-:W-:Y:S01]  /*08e0*/  ISETP.NE.AND.EX P0, PT, RZ, UR5, PT, P0 ;  /* 0x00000005ff007c0c */ /* 0x000fe2000bf05300 */
[----:B------:R-:W-:-:S12]  /*08f0*/  UIMAD UR37, UR37, UR4, UR6 ;  /* 0x00000004252572a4 */ /* 0x000fd8000f8e0206 */
        /* <DEDUP_REMOVED lines=8> */
.L_x_2684:
        /* <DEDUP_REMOVED lines=14> */
.L_x_2686:
[----:B------:R-:W-:-:S05]  /*0a60*/  ULDC UR4, c[0x0][0x8ec] ;  /* 0x00023b0000047ab9 */ /* 0x000fca0000000800 */
.L_x_2685:
[----:B------:R-:W-:-:S04]  /*0a70*/  UIADD3 UR4, UR4, 0x7f, URZ ;  /* 0x0000007f04047890 */ /* 0x000fc8000fffe03f */
[----:B------:R-:W-:-:S04]  /*0a80*/  USHF.R.S32.HI UR5, URZ, 0x1f, UR4 ;  /* 0x0000001f3f057899 */ /* 0x000fc80008011404 */
[----:B------:R-:W-:-:S04]  /*0a90*/  ULEA.HI UR5, UR5, UR4, URZ, 0x7 ;  /* 0x0000000405057291 */ /* 0x000fc8000f8f383f */
[----:B------:R-:W-:-:S04]  /*0aa0*/  USHF.R.S32.HI UR5, URZ, 0x7, UR5 ;  /* 0x000000073f057899 */ /* 0x000fc80008011405 */
[----:B------:R-:W-:-:S04]  /*0ab0*/  UISETP.GE.AND UP0, UPT, UR36, UR5, UPT ;  /* 0x000000052400728c */ /* 0x000fc8000bf06270 */
[----:B------:R-:W-:-:S06]  /*0ac0*/  USEL UR39, UR39, 0xffffffff, !UP0 ;  /* 0xffffffff27277887 */ /* 0x000fcc000c000000 */
[----:B------:R-:W-:-:S13]  /*0ad0*/  ISETP.LE.AND P0, PT, RZ, UR39, PT ;  /* 0x00000027ff007c0c */ /* 0x000fda000bf03270 */
[----:B------:R-:W-:Y:S05]  /*0ae0*/  @!P0 BRA `(.L_x_2687) ;  /* 0x000000a400e08947 */ /* 0x000fea0003800000 */
[----:B------:R-:W1:Y:S01]  /*0af0*/  S2R R0, SR_TID.X ;  /* 0x0000000000007919 */ /* 0x000e620000002100 */
[----:B------:R-:W-:Y:S01]  /*0b00*/  ULDC.64 UR4, c[0x0][0x780] ;  /* 0x0001e00000047ab9 */ /* 0x000fe20000000a00 */
[----:B------:R-:W-:Y:S01]  /*0b10*/  USHF.R.S32.HI UR40, URZ, 0x1f, UR37 ;  /* 0x0000001f3f287899 */ /* 0x000fe20008011425 */
[----:B------:R-:W-:Y:S01]  /*0b20*/  ISETP.NE.U32.AND P0, PT, RZ, UR4, PT ;  /* 0x00000004ff007c0c */ /* 0x000fe2000bf05070 */
[----:B------:R-:W-:-:S03]  /*0b30*/  ULDC UR44, c[0x0][0x290] ;  /* 0x0000a400002c7ab9 */ /* 0x000fc60000000800 */
        /* <DEDUP_REMOVED lines=10> */
.L_x_2688:
        /* <DEDUP_REMOVED lines=14> */
.L_x_2689:
        /* <DEDUP_REMOVED lines=11> */
.L_x_2690:
        /* <DEDUP_REMOVED lines=13> */
.L_x_2691:
[----:B------:R-:W-:Y:S01]  /*0e40*/  UIADD3 UR5, UR41, -UR44, URZ ;  /* 0x8000002c29057290 */ /* 0x000fe2000fffe03f */
[----:B------:R-:W-:Y:S01]  /*0e50*/  PLOP3.LUT P0, PT, PT, PT, PT, 0x80, 0x0 ;  /* 0x000000000000781c */ /* 0x000fe20003f0f070 */
[----:B------:R-:W-:Y:S01]  /*0e60*/  ULDC UR6, c[0x0][0x74c] ;  /* 0x0001d30000067ab9 */ /* 0x000fe20000000800 */
[----:B------:R-:W-:Y:S01]  /*0e70*/  UIADD3 UR4, UR41, 0x3f, URZ ;  /* 0x0000003f29047890 */ /* 0x000fe2000fffe03f */
[----:B------:R-:W-:Y:S01]  /*0e80*/  CS2R R70, SRZ ;  /* 0x0000000000467805 */ /* 0x000fe2000001ff00 */
[----:B------:R-:W-:Y:S01]  /*0e90*/  ULEA UR5, UR36, UR5, 0x7 ;  /* 0x0000000524057291 */ /* 0x000fe2000f8e383f */
[----:B------:R-:W-:Y:S02]  /*0ea0*/  CS2R R68, SRZ ;  /* 0x0000000000447805 */ /* 0x000fe4000001ff00 */
[----:B------:R-:W-:Y:S02]  /*0eb0*/  CS2R R66, SRZ ;  /* 0x0000000000427805 */ /* 0x000fe4000001ff00 */
[----:B------:R-:W-:Y:S01]  /*0ec0*/  CS2R R64, SRZ ;  /* 0x0000000000407805 */ /* 0x000fe2000001ff00 */
[----:B------:R-:W-:Y:S01]  /*0ed0*/  UIADD3 UR5, UR5, -UR6, URZ ;  /* 0x8000000605057290 */ /* 0x000fe2000fffe03f */
[----:B------:R-:W-:-:S02]  /*0ee0*/  CS2R R62, SRZ ;  /* 0x00000000003e7805 */ /* 0x000fc4000001ff00 */
[----:B------:R-:W-:Y:S02]  /*0ef0*/  CS2R R60, SRZ ;  /* 0x00000000003c7805 */ /* 0x000fe4000001ff00 */
[----:B------:R-:W-:Y:S01]  /*0f00*/  CS2R R58, SRZ ;  /* 0x00000000003a7805 */ /* 0x000fe2000001ff00 */
[----:B------:R-:W-:Y:S01]  /*0f10*/  USHF.R.S32.HI UR6, URZ, 0x1f, UR5 ;  /* 0x0000001f3f067899 */ /* 0x000fe20008011405 */
[----:B------:R-:W-:Y:S02]  /*0f20*/  CS2R R56, SRZ ;  /* 0x0000000000387805 */ /* 0x000fe4000001ff00 */
        /* <DEDUP_REMOVED lines=69> */
.L_x_2694:
        /* <DEDUP_REMOVED lines=15> */
.L_x_2693:
        /* <DEDUP_REMOVED lines=22> */
.L_x_2696:
        /* <DEDUP_REMOVED lines=15> */
.L_x_2695:
[----:B------:R-:W-:Y:S01]  /*16c0*/  SHF.R.S32.HI R19, RZ, 0x1f, R18 ;  /* 0x0000001fff137819 */ /* 0x000fe20000011412 */
[----:B------:R-:W-:-:S03]  /*16d0*/  UMOV UR4, 0xffffffff ;  /* 0xffffffff00047882 */ /* 0x000fc60000000000 */
[----:B------:R-:W-:-:S04]  /*16e0*/  LEA.HI R0, R19, R18, RZ, 0x7 ;  /* 0x0000001213007211 */ /* 0x000fc800078f38ff */
[----:B------:R-:W-:Y:S01]  /*16f0*/  SHF.R.S32.HI R17, RZ, 0x7, R0 ;  /* 0x00000007ff117819 */ /* 0x000fe20000011400 */
[----:B------:R-:W-:Y:S06]  /*1700*/  BRA.DIV UR4, `(.L_x_2697) ;  /* 0x0000009a04e07947 */ /* 0x000fec000b800000 */
[----:B------:R1:W2:Y:S02]  /*1710*/  SHFL.IDX PT, R14, R17, RZ, 0x1f ;  /* 0x00001fff110e7589 */ /* 0x0002a400000e0000 */
.L_x_2794:
        /* <DEDUP_REMOVED lines=15> */
.L_x_2698:
        /* <DEDUP_REMOVED lines=19> */
.L_x_2700:
        /* <DEDUP_REMOVED lines=35> */
[----:B------:R-:W-:Y:S01]  /*1b70*/  UIMAD UR44, UR36, -0x80, UR44 ;  /* 0xffffff80242c78a4 */ /* 0x000fe2000f8e022c */
[----:B------:R-:W-:Y:S01]  /*1b80*/  LEA.HI R23, R23, R22, RZ, 0x5 ;  /* 0x0000001617177211 */ /* 0x000fe200078f28ff */
[----:B------:R-:W-:Y:S01]  /*1b90*/  IMAD.SHL.U32 R7, R7, 0x10, RZ ;  /* 0x0000001007077824 */ /* 0x000fe200078e00ff */
[----:B------:R-:W-:Y:S01]  /*1ba0*/  LEA.HI R5, R17, R17, RZ, 0x1 ;  /* 0x0000001111057211 */ /* 0x000fe200078f08ff */
[----:B------:R2:W3:Y:S01]  /*1bb0*/  LDSM.16.M88.4 R164, [R6+0x6000] ;  /* 0x0060000006a4783b */ /* 0x0004e20000000200 */
[----:B------:R-:W-:Y:S01]  /*1bc0*/  SHF.R.S32.HI R23, RZ, 0x5, R23 ;  /* 0x00000005ff177819 */ /* 0x000fe20000011417 */
[----:B------:R-:W-:Y:S01]  /*1bd0*/  IMAD.U32 R8, RZ, RZ, UR44 ;  /* 0x0000002cff087e24 */ /* 0x000fe2000f8e00ff */
[----:B------:R-:W-:Y:S01]  /*1be0*/  LOP3.LUT R7, R0, 0x30, R7, 0xf8, !PT ;  /* 0x0000003000077812 */ /* 0x000fe200078ef807 */
[----:B------:R2:W4:Y:S01]  /*1bf0*/  LDSM.16.M88.4 R168, [R6+0x8000] ;  /* 0x0080000006a8783b */ /* 0x0005220000000200 */
[----:B------:R-:W-:Y:S01]  /*1c00*/  SHF.R.S32.HI R3, RZ, 0x2, R24 ;  /* 0x00000002ff037819 */ /* 0x000fe20000011418 */
[----:B------:R-:W-:Y:S01]  /*1c10*/  IMAD R23, R23, -0x10, R8 ;  /* 0xfffffff017177824 */ /* 0x000fe200078e0208 */
[----:B------:R-:W-:Y:S01]  /*1c20*/  SHF.R.U32.HI R8, RZ, 0x3, R0 ;  /* 0x00000003ff087819 */ /* 0x000fe20000011600 */
[----:B------:R2:W2:Y:S01]  /*1c30*/  LDSM.16.M88.4 R172, [R6+0xa000] ;  /* 0x00a0000006ac783b */ /* 0x0004a20000000200 */
[----:B------:R-:W-:Y:S01]  /*1c40*/  LOP3.LUT R0, R5, 0xfffffffe, RZ, 0xc0, !PT ;  /* 0xfffffffe05007812 */ /* 0x000fe200078ec0ff */
[----:B------:R-:W-:Y:S01]  /*1c50*/  IMAD.MOV.U32 R5, RZ, RZ, 0x20 ;  /* 0x00000020ff057424 */ /* 0x000fe200078e00ff */
[----:B------:R-:W-:Y:S01]  /*1c60*/  SHF.R.S32.HI R24, RZ, 0x1f, R24 ;  /* 0x0000001fff187819 */ /* 0x000fe20000011418 */
[----:B------:R-:W-:Y:S01]  /*1c70*/  IMAD R236, R17, 0x8, R4 ;  /* 0x0000000811ec7824 */ /* 0x000fe200078e0204 */
        /* <DEDUP_REMOVED lines=63> */
[----:B------:R-:W-:Y:S01]  /*2070*/  CS2R R72, SRZ ;  /* 0x0000000000487805 */ /* 0x000fe2000001ff00 */
[----:B------:R-:W-:Y:S01]  /*2080*/  IMAD R0, R0, 0x4, R235 ;  /* 0x0000000400007824 */ /* 0x000fe200078e02eb */
[----:B------:R-:W-:Y:S01]  /*2090*/  ULOP3.LUT UR13, UR38, 0x1, URZ, 0xfc, !UPT ;  /* 0x00000001260d7892 */ /* 0x000fe2000f8efc3f */
[----:B------:R-:W-:Y:S01]  /*20a0*/  UMOV UR12, URZ ;  /* 0x0000003f000c7c82 */ /* 0x000fe20008000000 */
[----:B------:R-:W-:Y:S01]  /*20b0*/  UMOV UR4, URZ ;  /* 0x0000003f00047c82 */ /* 0x000fe20008000000 */
[----:B------:R-:W-:Y:S01]  /*20c0*/  ULDC UR5, c[0x0][0x75c] ;  /* 0x0001d70000057ab9 */ /* 0x000fe20000000800 */
[----:B-1234-:R-:W-:-:S08]  /*20d0*/  ULDC UR6, c[0x0][0x744] ;  /* 0x0001d10000067ab9 */ /* 0x01efd00000000800 */
.L_x_2711:
[----:B------:R-:W-:-:S06]  /*20e0*/  UISETP.NE.AND UP0, UPT, UR13, 0x3, UPT ;  /* 0x000000030d00788c */ /* 0x000fcc000bf05270 */
[----:B------:R-:W-:-:S13]  /*20f0*/  PLOP3.LUT P0, PT, PT, PT, UP0, 0x80, 0x0 ;  /* 0x000000000000781c */ /* 0x000fda0003f0f008 */
[----:B-1----:R-:W-:Y:S05]  /*2100*/  @!P0 BRA `(.L_x_2701) ;  /* 0x0000000000048947 */ /* 0x002fea0003800000 */
[----:B------:R-:W-:Y:S01]  /*2110*/  BPT.TRAP 0x1 ;  /* 0x000000040000795c */ /* 0x000fe20000300000 */
.L_x_2701:
[----:B------:R-:W-:Y:S01]  /*2120*/  R2UR UR7, R235 ;  /* 0x00000000eb0772ca */ /* 0x000fe200000e0000 */
[----:B------:R-:W-:-:S05]  /*2130*/  IMAD.U32 R120, RZ, RZ, UR12 ;  /* 0x0000000cff787e24 */ /* 0x000fca000f8e00ff */
[----:B------:R-:W-:-:S07]  /*2140*/  SHF.L.U32 R120, R120, 0x1f, RZ ;  /* 0x0000001f78787819 */ /* 0x000fce00000006ff */
[----:B------:R-:W-:-:S09]  /*2150*/  ULEA UR7, UR4, UR7, 0x3 ;  /* 0x0000000704077291 */ /* 0x000fd2000f8e183f */
[----:B------:R1:W2:Y:S01]  /*2160*/  SYNCS.PHASECHK.TRANS64.TRYWAIT P1, [UR7+0x26810], R120 ;  /* 0x02681078ff0075a7 */ /* 0x0002a20008020147 */
[----:B------:R-:W-:Y:S05]  /*2170*/  @!P0 BRA `(.L_x_2702) ;  /* 0x0000000000048947 */ /* 0x000fea0003800000 */
[----:B------:R-:W-:Y:S01]  /*2180*/  BPT.TRAP 0x1 ;  /* 0x000000040000795c */ /* 0x000fe20000300000 */
.L_x_2702:
[----:B--2---:R-:W-:Y:S05]  /*2190*/  @P1 BRA `(.L_x_2703) ;  /* 0x0000000000081947 */ /* 0x004fea0003800000 */
[----:B------:R-:W2:Y:S02]  /*21a0*/  SYNCS.PHASECHK.TRANS64.TRYWAIT P1, [UR7+0x26810], R120 ;  /* 0x02681078ff0075a7 */ /* 0x000ea40008020147 */
[----:B--2---:R-:W-:Y:S05]  /*21b0*/  @!P1 BRA `(.L_x_2704) ;  /* 0x0000009000689947 */ /* 0x004fea0003800000 */
.L_x_2703:
[----:B------:R-:W-:Y:S01]  /*21c0*/  R2UR UR8, R235 ;  /* 0x00000000eb0872ca */ /* 0x000fe200000e0000 */
[----:B------:R-:W-:Y:S01]  /*21d0*/  IMAD R4, R16, 0x800, R235 ;  /* 0x0000080010047824 */ /* 0x000fe200078e02eb */
[----:B------:R-:W-:Y:S01]  /*21e0*/  WARPGROUP.ARRIVE ;  /* 0x00000000000079c5 */ /* 0x000fe20000000000 */
[----:B------:R-:W-:Y:S01]  /*21f0*/  UMOV UR11, 0x80000020 ;  /* 0x80000020000b7882 */ /* 0x000fe20000000000 */
[----:B--2---:R-:W-:Y:S02]  /*2200*/  IMAD.U32 R5, RZ, RZ, UR4 ;  /* 0x00000004ff057e24 */ /* 0x004fe4000f8e00ff */
[----:B------:R-:W-:Y:S02]  /*2210*/  R2UR UR9, R4 ;  /* 0x00000000040972ca */ /* 0x000fe400000e0000 */
[----:B------:R-:W-:-:S04]  /*2220*/  IMAD R4, R5, 0x40, R2 ;  /* 0x0000004005047824 */ /* 0x000fc800078e0202 */
[----:B------:R-:W-:Y:S01]  /*2230*/  IMAD R4, R4, 0x4, R235 ;  /* 0x0000000404047824 */ /* 0x000fe200078e02eb */
[----:B------:R-:W-:-:S04]  /*2240*/  UIADD3 UR8, UR8, 0x12000, URZ ;  /* 0x0001200008087890 */ /* 0x000fc8000fffe03f */
[----:B------:R-:W-:Y:S02]  /*2250*/  USHF.R.U32.HI UR8, URZ, 0x4, UR8 ;  /* 0x000000043f087899 */ /* 0x000fe40008011608 */
[----:B------:R-:W-:Y:S02]  /*2260*/  USHF.R.U32.HI UR9, URZ, 0x4, UR9 ;  /* 0x000000043f097899 */ /* 0x000fe40008011609 */
[----:B------:R-:W-:Y:S02]  /*2270*/  ULOP3.LUT UR14, UR8, 0x3fff, URZ, 0xc0, !UPT ;  /* 0x00003fff080e7892 */ /* 0x000fe4000f8ec03f */
[----:B------:R-:W-:Y:S02]  /*2280*/  ULOP3.LUT UR9, UR9, 0x3fff, URZ, 0xc0, !UPT ;  /* 0x00003fff09097892 */ /* 0x000fe4000f8ec03f */
[----:B------:R-:W-:Y:S02]  /*2290*/  ULOP3.LUT UR15, UR14, 0x10000, URZ, 0xfc, !UPT ;  /* 0x000100000e0f7892 */ /* 0x000fe4000f8efc3f */
[----:B------:R-:W-:-:S02]  /*22a0*/  ULOP3.LUT UR16, UR9, 0x10000, URZ, 0xfc, !UPT ;  /* 0x0001000009107892 */ /* 0x000fc4000f8efc3f */
[----:B------:R-:W-:Y:S01]  /*22b0*/  UIMAD UR15, UR4, 0x300, UR15 ;  /* 0x00000300040f78a4 */ /* 0x000fe2000f8e020f */
[----:B------:R-:W-:-:S04]  /*22c0*/  UMOV UR9, 0xc0000010 ;  /* 0xc000001000097882 */ /* 0x000fc80000000000 */
        /* <DEDUP_REMOVED lines=49> */
.L_x_2705:
[----:B------:R1:W1:Y:S01]  /*25e0*/  SYNCS.PHASECHK.TRANS64.TRYWAIT P1, [UR7+0x26830], R120 ;  /* 0x02683078ff0075a7 */ /* 0x0002620008020147 */
[----:B------:R-:W-:Y:S05]  /*25f0*/  @!P0 BRA `(.L_x_2706) ;  /* 0x0000000000048947 */ /* 0x000fea0003800000 */
[----:B------:R-:W-:Y:S01]  /*2600*/  BPT.TRAP 0x1 ;  /* 0x000000040000795c */ /* 0x000fe20000300000 */
.L_x_2706:
        /* <DEDUP_REMOVED lines=50> */
.L_x_2707:
        /* <DEDUP_REMOVED lines=555> */
.L_x_2709:
        /* <DEDUP_REMOVED lines=45> */
.L_x_2710:
        /* <DEDUP_REMOVED lines=62> */
.L_x_2692:
[----:B------:R-:W-:Y:S05]  /*5290*/  @P0 BRA `(.L_x_2712) ;  /* 0x00000010007c0947 */ /* 0x000fea0003800000 */
[----:B-1----:R-:W1:Y:S01]  /*52a0*/  S2R R0, SR_TID.X ;  /* 0x0000000000007919 */ /* 0x002e620000002100 */
[----:B------:R-:W2:Y:S01]  /*52b0*/  S2UR UR5, SR_CgaCtaId ;  /* 0x00000000000579c3 */ /* 0x000ea20000008800 */
[----:B------:R-:W-:Y:S01]  /*52c0*/  UMOV UR4, 0x400 ;  /* 0x0000040000047882 */ /* 0x000fe20000000000 */
[----:B------:R-:W-:-:S06]  /*52d0*/  F2FP.F16.F32.PACK_AB R72, R73, R72 ;  /* 0x000000484948723e */ /* 0x000fcc00000000ff */
[----:B------:R-:W-:Y:S01]  /*52e0*/  BAR.SYNC.DEFER_BLOCKING 0x1, 0x100 ;  /* 0x0044000000007b1d */ /* 0x000fe20000010000 */
[----:B------:R-:W-:Y:S02]  /*52f0*/  F2FP.F16.F32.PACK_AB R73, R75, R74 ;  /* 0x0000004a4b49723e */ /* 0x000fe400000000ff */
[----:B------:R-:W-:Y:S02]  /*5300*/  F2FP.F16.F32.PACK_AB R80, R81, R80 ;  /* 0x000000505150723e */ /* 0x000fe400000000ff */
[----:B------:R-:W-:Y:S01]  /*5310*/  F2FP.F16.F32.PACK_AB R74, R77, R76 ;  /* 0x0000004c4d4a723e */ /* 0x000fe200000000ff */
[----:B------:R-:W-:Y:S01]  /*5320*/  ULDC.64 UR8, c[0x0][0x878] ;  /* 0x00021e0000087ab9 */ /* 0x000fe20000000a00 */
[----:B------:R-:W-:Y:S01]  /*5330*/  F2FP.F16.F32.PACK_AB R75, R79, R78 ;  /* 0x0000004e4f4b723e */ /* 0x000fe200000000ff */
[----:B------:R-:W-:Y:S01]  /*5340*/  UISETP.NE.U32.AND UP1, UPT, UR8, URZ, UPT ;  /* 0x0000003f0800728c */ /* 0x000fe2000bf25070 */
[----:B------:R-:W-:Y:S02]  /*5350*/  F2FP.F16.F32.PACK_AB R81, R83, R82 ;  /* 0x000000525351723e */ /* 0x000fe400000000ff */
[----:B------:R-:W-:Y:S01]  /*5360*/  F2FP.F16.F32.PACK_AB R88, R89, R88 ;  /* 0x000000585958723e */ /* 0x000fe200000000ff */
[----:B------:R-:W-:Y:S01]  /*5370*/  UISETP.NE.AND.EX UP1, UPT, UR9, URZ, UPT, UP1 ;  /* 0x0000003f0900728c */ /* 0x000fe2000bf25310 */
[----:B------:R-:W-:-:S02]  /*5380*/  F2FP.F16.F32.PACK_AB R82, R85, R84 ;  /* 0x000000545552723e */ /* 0x000fc400000000ff */
[----:B------:R-:W-:Y:S02]  /*5390*/  F2FP.F16.F32.PACK_AB R83, R87, R86 ;  /* 0x000000565753723e */ /* 0x000fe400000000ff */
[----:B------:R-:W-:Y:S02]  /*53a0*/  F2FP.F16.F32.PACK_AB R89, R91, R90 ;  /* 0x0000005a5b59723e */ /* 0x000fe400000000ff */
[----:B------:R-:W-:Y:S01]  /*53b0*/  F2FP.F16.F32.PACK_AB R96, R97, R96 ;  /* 0x000000606160723e */ /* 0x000fe200000000ff */
[----:B--2---:R-:W-:Y:S01]  /*53c0*/  ULEA UR7, UR5, UR4, 0x18 ;  /* 0x0000000405077291 */ /* 0x004fe2000f8ec03f */
[----:B------:R-:W-:Y:S02]  /*53d0*/  F2FP.F16.F32.PACK_AB R90, R93, R92 ;  /* 0x0000005c5d5a723e */ /* 0x000fe400000000ff */
[----:B------:R-:W-:Y:S01]  /*53e0*/  F2FP.F16.F32.PACK_AB R91, R95, R94 ;  /* 0x0000005e5f5b723e */ /* 0x000fe200000000ff */
[----:B------:R-:W-:Y:S01]  /*53f0*/  ULDC.64 UR4, c[0x0][0x870] ;  /* 0x00021c0000047ab9 */ /* 0x000fe20000000a00 */
[----:B------:R-:W-:Y:S01]  /*5400*/  F2FP.F16.F32.PACK_AB R97, R99, R98 ;  /* 0x000000626361723e */ /* 0x000fe200000000ff */
[----:B------:R-:W-:Y:S01]  /*5410*/  UISETP.NE.U32.AND UP0, UPT, UR4, URZ, UPT ;  /* 0x0000003f0400728c */ /* 0x000fe2000bf05070 */
[----:B-1----:R-:W-:Y:S01]  /*5420*/  VIADD R9, R0, 0xffffff80 ;  /* 0xffffff8000097836 */ /* 0x002fe20000000000 */
        /* <DEDUP_REMOVED lines=15> */
[----:B------:R-:W-:Y:S02]  /*5520*/  LEA.HI R3, R2, R2, RZ, 0x1 ;  /* 0x0000000202037211 */ /* 0x000fe400078f08ff */
[----:B------:R-:W-:-:S02]  /*5530*/  SHF.R.S32.HI R7, RZ, 0x1f, R2 ;  /* 0x0000001fff077819 */ /* 0x000fc40000011402 */
[--C-:B------:R-:W-:Y:S02]  /*5540*/  SHF.R.S32.HI R4, RZ, 0x1, R3.reuse ;  /* 0x00000001ff047819 */ /* 0x100fe40000011403 */
[----:B------:R-:W-:Y:S02]  /*5550*/  SHF.R.S32.HI R5, RZ, 0x1f, R3 ;  /* 0x0000001fff057819 */ /* 0x000fe40000011403 */
[----:B------:R-:W-:Y:S02]  /*5560*/  LEA.HI R7, R7, R2, RZ, 0x3 ;  /* 0x0000000207077211 */ /* 0x000fe400078f18ff */
[----:B------:R-:W-:Y:S02]  /*5570*/  LEA.HI R5, R5, R4, RZ, 0x2 ;  /* 0x0000000405057211 */ /* 0x000fe400078f10ff */
[----:B------:R-:W-:Y:S01]  /*5580*/  F2FP.F16.F32.PACK_AB R106, R109, R108 ;  /* 0x0000006c6d6a723e */ /* 0x000fe200000000ff */
[----:B------:R-:W-:Y:S01]  /*5590*/  IMAD.SHL.U32 R6, R7, 0x20, RZ ;  /* 0x0000002007067824 */ /* 0x000fe200078e00ff */
[----:B------:R-:W-:-:S02]  /*55a0*/  LOP3.LUT R5, R5, 0xfffffffc, RZ, 0xc0, !PT ;  /* 0xfffffffc05057812 */ /* 0x000fc400078ec0ff */
[----:B------:R-:W-:Y:S02]  /*55b0*/  LOP3.LUT R7, R3, 0x3fffffe, RZ, 0xc0, !PT ;  /* 0x03fffffe03077812 */ /* 0x000fe400078ec0ff */
[----:B------:R-:W-:Y:S01]  /*55c0*/  LOP3.LUT R6, R6, 0x7fffff00, RZ, 0xc0, !PT ;  /* 0x7fffff0006067812 */ /* 0x000fe200078ec0ff */
[----:B------:R-:W-:Y:S01]  /*55d0*/  IMAD.IADD R5, R4, 0x1, -R5 ;  /* 0x0000000104057824 */ /* 0x000fe200078e0a05 */
[----:B------:R-:W-:Y:S01]  /*55e0*/  F2FP.F16.F32.PACK_AB R107, R111, R110 ;  /* 0x0000006e6f6b723e */ /* 0x000fe200000000ff */
[----:B------:R-:W-:Y:S01]  /*55f0*/  IMAD.IADD R7, R2, 0x1, -R7 ;  /* 0x0000000102077824 */ /* 0x000fe200078e0a07 */
[----:B------:R-:W-:Y:S01]  /*5600*/  F2FP.F16.F32.PACK_AB R113, R115, R114 ;  /* 0x000000727371723e */ /* 0x000fe200000000ff */
[C---:B------:R-:W-:Y:S01]  /*5610*/  IMAD.SHL.U32 R4, R5.reuse, 0x40, RZ ;  /* 0x0000004005047824 */ /* 0x040fe200078e00ff */
[----:B------:R-:W-:Y:S01]  /*5620*/  LOP3.LUT P0, RZ, R5, 0x2, RZ, 0xc0, !PT ;  /* 0x0000000205ff7812 */ /* 0x000fe2000780c0ff */
[----:B------:R-:W-:Y:S01]  /*5630*/  IMAD R6, R10, 0x200, R6 ;  /* 0x000002000a067824 */ /* 0x000fe200078e0206 */
[----:B------:R-:W-:Y:S01]  /*5640*/  F2FP.F16.F32.PACK_AB R24, R25, R24 ;  /* 0x000000181918723e */ /* 0x000fe200000000ff */
[----:B------:R-:W-:Y:S01]  /*5650*/  IMAD.MOV.U32 R2, RZ, RZ, 0x20 ;  /* 0x00000020ff027424 */ /* 0x000fe200078e00ff */
[----:B------:R-:W-:Y:S01]  /*5660*/  LOP3.LUT R3, R4, 0xc0, RZ, 0xc0, !PT ;  /* 0x000000c004037812 */ /* 0x000fe200078ec0ff */
[----:B------:R-:W-:Y:S01]  /*5670*/  IMAD R7, R7, 0x20, R6 ;  /* 0x0000002007077824 */ /* 0x000fe200078e0206 */
[----:B------:R-:W-:-:S02]  /*5680*/  F2FP.F16.F32.PACK_AB R114, R117, R116 ;  /* 0x000000747572723e */ /* 0x000fc400000000ff */
[----:B------:R-:W-:Y:S02]  /*5690*/  LOP3.LUT R0, R3, 0x8, R0, 0xf8, !PT ;  /* 0x0000000803007812 */ /* 0x000fe400078ef800 */
[----:B------:R-:W-:Y:S02]  /*56a0*/  SHF.R.U32.HI R3, RZ, 0x3, R3 ;  /* 0x00000003ff037819 */ /* 0x000fe40000011603 */
[----:B------:R-:W-:Y:S02]  /*56b0*/  F2FP.F16.F32.PACK_AB R115, R119, R118 ;  /* 0x000000767773723e */ /* 0x000fe400000000ff */
[----:B------:R-:W-:Y:S02]  /*56c0*/  LOP3.LUT R0, R0, R3, RZ, 0x3c, !PT ;  /* 0x0000000300007212 */ /* 0x000fe400078e3cff */
[----:B------:R-:W-:Y:S01]  /*56d0*/  SEL R3, R2, 0xffffffe0, !P0 ;  /* 0xffffffe002037807 */ /* 0x000fe20004000000 */
[----:B------:R-:W-:Y:S01]  /*56e0*/  IMAD.U32 R2, RZ, RZ, UR4 ;  /* 0x00000004ff027e24 */ /* 0x000fe2000f8e00ff */
        /* <DEDUP_REMOVED lines=8> */
[----:B------:R-:W-:Y:S01]  /*5770*/  F2FP.F16.F32.PACK_AB R33, R35, R34 ;  /* 0x000000222321723e */ /* 0x000fe200000000ff */
[----:B------:R-:W-:Y:S01]  /*5780*/  IMAD.U32 R3, RZ, RZ, UR5 ;  /* 0x00000005ff037e24 */ /* 0x000fe2000f8e00ff */
[----:B------:R-:W-:Y:S01]  /*5790*/  F2FP.F16.F32.PACK_AB R40, R41, R40 ;  /* 0x000000282928723e */ /* 0x000fe200000000ff */
[----:B------:R-:W-:Y:S01]  /*57a0*/  STSM.16.M88.4 [R6], R80 ;  /* 0x0000005006007844 */ /* 0x000fe20000000200 */
[----:B------:R-:W-:Y:S01]  /*57b0*/  F2FP.F16.F32.PACK_AB R34, R37, R36 ;  /* 0x000000242522723e */ /* 0x000fe200000000ff */
[----:B------:R-:W-:Y:S01]  /*57c0*/  @UP1 ULDC.64 UR4, c[0x0][0x878] ;  /* 0x00021e0000041ab9 */ /* 0x000fe20000000a00 */
        /* <DEDUP_REMOVED lines=19> */
[----:B------:R-:W-:Y:S01]  /*5900*/  STSM.16.M88.4 [R0+0x2000], R40 ;  /* 0x0020002800007844 */ /* 0x000fe20000000200 */
        /* <DEDUP_REMOVED lines=8> */
[----:B------:R-:W-:Y:S01]  /*5990*/  PLOP3.LUT P1, PT, PT, PT, UP1, 0x80, 0x0 ;  /* 0x000000000000781c */ /* 0x000fe20003f2f018 */
[----:B------:R-:W-:-:S06]  /*59a0*/  @UP1 UIMAD.WIDE UR4, UR39, 0x4, UR4 ;  /* 0x00000004270418a5 */ /* 0x000fcc000f8e0204 */
[----:B------:R-:W-:Y:S01]  /*59b0*/  IMAD.U32 R4, RZ, RZ, UR4 ;  /* 0x00000004ff047e24 */ /* 0x000fe2000f8e00ff */
[----:B------:R-:W3:Y:S01]  /*59c0*/  @P0 LDG.E R11, desc[UR46][R2.64] ;  /* 0x0000002e020b0981 */ /* 0x000ee2000c1e1900 */
[----:B------:R-:W-:-:S05]  /*59d0*/  IMAD.U32 R5, RZ, RZ, UR5 ;  /* 0x00000005ff057e24 */ /* 0x000fca000f8e00ff */
[----:B------:R4:W5:Y:S01]  /*59e0*/  @P1 LDG.E R4, desc[UR46][R4.64] ;  /* 0x0000002e04041981 */ /* 0x000962000c1e1900 */
[CC--:B------:R-:W-:Y:S01]  /*59f0*/  LEA.HI R7, R8.reuse, R9.reuse, RZ, 0x2 ;  /* 0x0000000908077211 */ /* 0x0c0fe200078f10ff */
[----:B------:R-:W-:Y:S01]  /*5a00*/  ULDC UR6, c[0x0][0x808] ;  /* 0x0002020000067ab9 */ /* 0x000fe20000000800 */
[----:B------:R-:W-:Y:S01]  /*5a10*/  LEA.HI R8, R8, R9, RZ, 0x3 ;  /* 0x0000000908087211 */ /* 0x000fe200078f18ff */
[----:B------:R-:W-:Y:S01]  /*5a20*/  UMOV UR4, URZ ;  /* 0x0000003f00047c82 */ /* 0x000fe20008000000 */
[----:B-1----:R-:W-:Y:S01]  /*5a30*/  LOP3.LUT R0, R7, 0x1ffffffc, RZ, 0xc0, !PT ;  /* 0x1ffffffc07007812 */ /* 0x002fe200078ec0ff */
[----:B------:R-:W-:Y:S01]  /*5a40*/  UMOV UR5, URZ ;  /* 0x0000003f00057c82 */ /* 0x000fe20008000000 */
[----:B------:R-:W-:Y:S01]  /*5a50*/  SHF.R.S32.HI R30, RZ, 0x2, R7 ;  /* 0x00000002ff1e7819 */ /* 0x000fe20000011407 */
[----:B--2---:R-:W-:Y:S02]  /*5a60*/  IMAD.SHL.U32 R6, R8, 0x8, RZ ;  /* 0x0000000808067824 */ /* 0x004fe400078e00ff */
[----:B------:R-:W-:Y:S01]  /*5a70*/  IMAD.IADD R0, R9, 0x1, -R0 ;  /* 0x0000000109007824 */ /* 0x000fe200078e0a00 */
[----:B------:R-:W-:-:S02]  /*5a80*/  LEA.HI R8, R7, R30, RZ, 0x1 ;  /* 0x0000001e07087211 */ /* 0x000fc400078f08ff */
[----:B------:R-:W-:Y:S01]  /*5a90*/  LOP3.LUT R7, R6, 0xc0, RZ, 0xc0, !PT ;  /* 0x000000c006077812 */ /* 0x000fe200078ec0ff */
[----:B------:R-:W-:Y:S01]  /*5aa0*/  IMAD.SHL.U32 R40, R0, 0x8, RZ ;  /* 0x0000000800287824 */ /* 0x000fe200078e00ff */
[----:B----4-:R-:W-:Y:S02]  /*5ab0*/  LOP3.LUT R5, R8, 0x3fffffe, RZ, 0xc0, !PT ;  /* 0x03fffffe08057812 */ /* 0x010fe400078ec0ff */
[----:B------:R-:W-:Y:S02]  /*5ac0*/  SHF.R.U32.HI R0, RZ, 0x3, R7 ;  /* 0x00000003ff007819 */ /* 0x000fe40000011607 */
[----:B------:R-:W-:Y:S01]  /*5ad0*/  LOP3.LUT R7, R7, 0x18, R40, 0xf8, !PT ;  /* 0x0000001807077812 */ /* 0x000fe200078ef828 */
[----:B------:R-:W-:-:S03]  /*5ae0*/  IMAD.IADD R5, R30, 0x1, -R5 ;  /* 0x000000011e057824 */ /* 0x000fc600078e0a05 */
[----:B------:R-:W-:Y:S01]  /*5af0*/  LOP3.LUT R0, R7, R0, RZ, 0x3c, !PT ;  /* 0x0000000007007212 */ /* 0x000fe200078e3cff */
[----:B------:R-:W-:-:S04]  /*5b00*/  IMAD R5, R10, 0x8, R5 ;  /* 0x000000080a057824 */ /* 0x000fc800078e0205 */
[----:B------:R-:W-:Y:S01]  /*5b10*/  IMAD.U32 R0, R5, 0x20, R0 ;  /* 0x0000002005007824 */ /* 0x000fe200078e0000 */
[----:B---3--:R-:W-:Y:S02]  /*5b20*/  @P0 R2UR UR8, R11 ;  /* 0x000000000b0802ca */ /* 0x008fe400000e0000 */
[----:B-----5:R-:W-:-:S11]  /*5b30*/  @P1 R2UR UR6, R4 ;  /* 0x00000000040612ca */ /* 0x020fd600000e0000 */
[----:B------:R-:W-:Y:S02]  /*5b40*/  @UP0 USHF.R.S32.HI UR9, URZ, 0x1f, UR8 ;  /* 0x0000001f3f090899 */ /* 0x000fe40008011408 */
[----:B------:R-:W-:-:S05]  /*5b50*/  @UP0 UMOV UR4, UR8 ;  /* 0x0000000800040c82 */ /* 0x000fca0008000000 */
[----:B------:R-:W-:Y:S01]  /*5b60*/  @UP0 UMOV UR5, UR9 ;  /* 0x0000000900050c82 */ /* 0x000fe20008000000 */
[----:B------:R-:W-:Y:S05]  /*5b70*/  @P1 BRA `(.L_x_2713) ;  /* 0x0000000000181947 */ /* 0x000fea0003800000 */
[----:B------:R-:W-:Y:S05]  /*5b80*/  @!P0 BRA `(.L_x_2713) ;  /* 0x0000000000148947 */ /* 0x000fea0003800000 */
[----:B------:R-:W2:Y:S04]  /*5b90*/  LDG.E R5, desc[UR46][R2.64] ;  /* 0x0000002e02057981 */ /* 0x000ea8000c1e1900 */
[----:B------:R-:W3:Y:S01]  /*5ba0*/  LDG.E R4, desc[UR46][R2.64+0x4] ;  /* 0x0000042e02047981 */ /* 0x000ee2000c1e1900 */
[----:B--2---:R-:W-:Y:S02]  /*5bb0*/  R2UR UR8, R5 ;  /* 0x00000000050872ca */ /* 0x004fe400000e0000 */
[----:B---3--:R-:W-:-:S13]  /*5bc0*/  R2UR UR6, R4 ;  /* 0x00000000040672ca */ /* 0x008fda00000e0000 */
[----:B------:R-:W-:-:S12]  /*5bd0*/  UIADD3 UR6, -UR8, UR6, URZ ;  /* 0x0000000608067290 */ /* 0x000fd8000fffe13f */
.L_x_2713:
[----:B------:R-:W-:Y:S01]  /*5be0*/  LEA R0, R0, UR7, 0x1 ;  /* 0x0000000700007c11 */ /* 0x000fe2000f8e08ff */
[----:B------:R-:W-:Y:S01]  /*5bf0*/  UIMAD UR6, UR36, -0x80, UR6 ;  /* 0xffffff80240678a4 */ /* 0x000fe2000f8e0206 */
[----:B------:R-:W-:Y:S01]  /*5c00*/  SHF.R.S32.HI R41, RZ, 0x1f, R40 ;  /* 0x0000001fff297819 */ /* 0x000fe20000011428 */
[----:B------:R-:W-:Y:S01]  /*5c10*/  ULDC.64 UR8, c[0x0][0x850] ;  /* 0x0002140000087ab9 */ /* 0x000fe20000000a00 */
[----:B------:R-:W-:Y:S01]  /*5c20*/  VIADD R28, R30, 0x40 ;  /* 0x000000401e1c7836 */ /* 0x000fe20000000000 */
[----:B------:R1:W2:Y:S01]  /*5c30*/  LDS.128 R16, [R0+0x7000] ;  /* 0x0070000000107984 */ /* 0x0002a20000000c00 */
[----:B------:R-:W-:Y:S02]  /*5c40*/  UIMAD UR7, UR40, UR8, URZ ;  /* 0x00000008280772a4 */ /* 0x000fe4000f8e023f */
[----:B------:R-:W-:Y:S01]  /*5c50*/  IMAD.U32 R3, RZ, RZ, UR8 ;  /* 0x00000008ff037e24 */ /* 0x000fe2000f8e00ff */
[----:B------:R-:W-:Y:S01]  /*5c60*/  UISETP.LT.AND UP1, UPT, UR6, 0x80, UPT ;  /* 0x000000800600788c */ /* 0x000fe2000bf21270 */
[----:B------:R1:W3:Y:S01]  /*5c70*/  LDS.128 R20, [R0+0x9000] ;  /* 0x0090000000147984 */ /* 0x0002e20000000c00 */
[----:B------:R-:W-:-:S02]  /*5c80*/  UIMAD UR7, UR37, UR9, UR7 ;  /* 0x00000009250772a4 */ /* 0x000fc4000f8e0207 */
[----:B------:R-:W-:Y:S01]  /*5c90*/  IMAD.WIDE.U32 R2, R3, UR37, R40 ;  /* 0x0000002503027c25 */ /* 0x000fe2000f8e0028 */
[----:B------:R-:W-:Y:S01]  /*5ca0*/  USEL UR9, UR6, 0x80, UP1 ;  /* 0x0000008006097887 */ /* 0x000fe20008800000 */
[----:B------:R1:W4:Y:S01]  /*5cb0*/  LDS.128 R24, [R0+0xb000] ;  /* 0x00b0000000187984 */ /* 0x0003220000000c00 */
[----:B------:R-:W-:Y:S01]  /*5cc0*/  USHF.R.S32.HI UR6, URZ, 0x1f, UR39 ;  /* 0x0000001f3f067899 */ /* 0x000fe20008011427 */
[----:B------:R-:W-:Y:S01]  /*5cd0*/  IMAD.U32 R45, RZ, RZ, UR36 ;  /* 0x00000024ff2d7e24 */ /* 0x000fe2000f8e00ff */
[----:B------:R-:W-:Y:S01]  /*5ce0*/  USEL UR39, UR39, URZ, !UP0 ;  /* 0x0000003f27277287 */ /* 0x000fe2000c000000 */
[----:B------:R1:W1:Y:S01]  /*5cf0*/  LDS.128 R12, [R0+0x1000] ;  /* 0x00100000000c7984 */ /* 0x0002620000000c00 */
[----:B------:R-:W-:Y:S01]  /*5d00*/  USEL UR8, UR6, URZ, !UP0 ;  /* 0x0000003f06087287 */ /* 0x000fe2000c000000 */
[----:B------:R-:W-:Y:S01]  /*5d10*/  VIADD R29, R3, UR7 ;  /* 0x00000007031d7c36 */ /* 0x000fe20008000000 */
[----:B------:R-:W-:Y:S01]  /*5d20*/  ISETP.GE.AND P0, PT, R28, UR9, PT ;  /* 0x000000091c007c0c */ /* 0x000fe2000bf06270 */
[----:B------:R1:W1:Y:S01]  /*5d30*/  LDS.128 R8, [R0+0x3000] ;  /* 0x0030000000087984 */ /* 0x0002620000000c00 */
[----:B------:R-:W-:Y:S01]  /*5d40*/  IMAD.MOV.U32 R28, RZ, RZ, R2 ;  /* 0x000000ffff1c7224 */ /* 0x000fe200078e0002 */
[----:B------:R-:W-:Y:S01]  /*5d50*/  ULDC.64 UR6, c[0x0][0x858] ;  /* 0x0002160000067ab9 */ /* 0x000fe20000000a00 */
[C---:B------:R-:W-:Y:S01]  /*5d60*/  ISETP.GE.AND P1, PT, R30.reuse, UR9, PT ;  /* 0x000000091e007c0c */ /* 0x040fe2000bf26270 */
[----:B------:R1:W1:Y:S01]  /*5d70*/  LDS.128 R4, [R0+0x5000] ;  /* 0x0050000000047984 */ /* 0x0002620000000c00 */
[----:B------:R-:W-:Y:S01]  /*5d80*/  IADD3 R2, P2, R30, UR4, RZ ;  /* 0x000000041e027c10 */ /* 0x000fe2000ff5e0ff */
[----:B------:R-:W-:-:S02]  /*5d90*/  UIMAD UR4, UR8, UR6, URZ ;  /* 0x00000006080472a4 */ /* 0x000fc4000f8e023f */
[----:B------:R-:W-:Y:S01]  /*5da0*/  IMAD.U32 R47, RZ, RZ, UR6 ;  /* 0x00000006ff2f7e24 */ /* 0x000fe2000f8e00ff */
[----:B------:R-:W-:Y:S01]  /*5db0*/  BSSY B0, `(.L_x_2714) ;  /* 0x000001c000007945 */ /* 0x000fe20003800000 */
[----:B------:R-:W-:Y:S01]  /*5dc0*/  LEA.HI.X.SX32 R3, R30, UR5, 0x1, P2 ;  /* 0x000000051e037c11 */ /* 0x000fe200090f0eff */
[----:B------:R-:W-:Y:S02]  /*5dd0*/  UIMAD UR4, UR39, UR7, UR4 ;  /* 0x00000007270472a4 */ /* 0x000fe4000f8e0204 */
[----:B------:R-:W-:-:S04]  /*5de0*/  IMAD.WIDE.U32 R46, R47, UR39, R28 ;  /* 0x000000272f2e7c25 */ /* 0x000fc8000f8e001c */
[----:B------:R-:W-:-:S04]  /*5df0*/  IMAD.WIDE R44, R45, 0x80, R2 ;  /* 0x000000802d2c7825 */ /* 0x000fc800078e0202 */
[----:B------:R-:W-:Y:S02]  /*5e00*/  VIADD R43, R47, UR4 ;  /* 0x000000042f2b7c36 */ /* 0x000fe40008000000 */
[----:B------:R-:W-:Y:S01]  /*5e10*/  VIADD R50, R40, 0x20 ;  /* 0x0000002028327836 */ /* 0x000fe20000000000 */
[----:B--2---:R-:W-:Y:S06]  /*5e20*/  @P1 BRA `(.L_x_2715) ;  /* 0x0000000000501947 */ /* 0x004fec0003800000 */
[----:B------:R-:W-:Y:S01]  /*5e30*/  ULDC UR4, c[0x0][0x83c] ;  /* 0x00020f0000047ab9 */ /* 0x000fe20000000800 */
[----:B------:R-:W2:Y:S01]  /*5e40*/  LDS.128 R28, [R0+0x8000] ;  /* 0x00800000001c7984 */ /* 0x000ea20000000c00 */
[C---:B------:R-:W-:Y:S01]  /*5e50*/  ISETP.GE.AND P2, PT, R40.reuse, UR4, PT ;  /* 0x0000000428007c0c */ /* 0x040fe2000bf46270 */
[----:B------:R-:W-:Y:S01]  /*5e60*/  ULDC.64 UR6, c[0x0][0x848] ;  /* 0x0002120000067ab9 */ /* 0x000fe20000000a00 */
[----:B------:R-:W-:Y:S01]  /*5e70*/  VIADD R48, R40, 0x40 ;  /* 0x0000004028307836 */ /* 0x000fe20000000000 */
[----:B------:R-:W5:Y:S01]  /*5e80*/  LDS.128 R32, [R0+0xa000] ;  /* 0x00a0000000207984 */ /* 0x000f620000000c00 */
[----:B------:R-:W-:Y:S01]  /*5e90*/  IMAD R49, R45, UR6, RZ ;  /* 0x000000062d317c24 */ /* 0x000fe2000f8e02ff */
[----:B------:R-:W-:Y:S01]  /*5ea0*/  ISETP.GE.AND P3, PT, R50, UR4, PT ;  /* 0x0000000432007c0c */ /* 0x000fe2000bf66270 */
[----:B------:R-:W-:Y:S01]  /*5eb0*/  IMAD.MOV.U32 R42, RZ, RZ, R46 ;  /* 0x000000ffff2a7224 */ /* 0x000fe200078e002e */
[----:B------:R-:W-:Y:S01]  /*5ec0*/  ISETP.GE.AND P4, PT, R48, UR4, PT ;  /* 0x0000000430007c0c */ /* 0x000fe2000bf86270 */
[----:B------:R-:W-:-:S02]  /*5ed0*/  IMAD R49, R44, UR7, R49 ;  /* 0x000000072c317c24 */ /* 0x000fc4000f8e0231 */
[----:B------:R-:W-:Y:S01]  /*5ee0*/  IMAD.WIDE.U32 R2, R44, UR6, R42 ;  /* 0x000000062c027c25 */ /* 0x000fe2000f8e002a */
[----:B------:R-:W-:Y:S02]  /*5ef0*/  ULDC.64 UR6, c[0x0][0x830] ;  /* 0x00020c0000067ab9 */ /* 0x000fe40000000a00 */
[----:B------:R-:W3:Y:S01]  /*5f00*/  @!P2 LDS.128 R36, [R0+0x6000] ;  /* 0x006000000024a984 */ /* 0x000ee20000000c00 */
[----:B------:R-:W-:Y:S01]  /*5f10*/  IMAD.IADD R3, R3, 0x1, R49 ;  /* 0x0000000103037824 */ /* 0x000fe200078e0231 */
[----:B------:R-:W-:-:S04]  /*5f20*/  LEA R48, P5, R2, UR6, 0x1 ;  /* 0x0000000602307c11 */ /* 0x000fc8000f8a08ff */
[----:B------:R-:W-:-:S05]  /*5f30*/  LEA.HI.X R49, R2, UR7, R3, 0x1, P5 ;  /* 0x0000000702317c11 */ /* 0x000fca000a8f0c03 */
[----:B--2---:R2:W-:Y:S04]  /*5f40*/  @!P3 STG.E.128 desc[UR46][R48.64+0x40], R28 ;  /* 0x0000401c3000b986 */ /* 0x0045e8000c101d2e */
[----:B-----5:R2:W-:Y:S04]  /*5f50*/  @!P4 STG.E.128 desc[UR46][R48.64+0x80], R32 ;  /* 0x000080203000c986 */ /* 0x0205e8000c101d2e */
[----:B---3--:R2:W-:Y:S02]  /*5f60*/  @!P2 STG.E.128 desc[UR46][R48.64], R36 ;  /* 0x000000243000a986 */ /* 0x0085e4000c101d2e */
.L_x_2715:
[----:B------:R-:W-:Y:S05]  /*5f70*/  BSYNC B0 ;  /* 0x0000000000007941 */ /* 0x000fea0003800000 */
.L_x_2714:
[----:B------:R-:W-:Y:S04]  /*5f80*/  BSSY B0, `(.L_x_2716) ;  /* 0x0000016000007945 */ /* 0x000fe80003800000 */
[----:B------:R-:W-:Y:S05]  /*5f90*/  @P0 BRA `(.L_x_2717) ;  /* 0x0000000000500947 */ /* 0x000fea0003800000 */
[----:B--2---:R-:W-:Y:S01]  /*5fa0*/  IADD3 R29, P2, R44, 0x40, RZ ;  /* 0x000000402c1d7810 */ /* 0x004fe20007f5e0ff */
[----:B------:R-:W-:Y:S01]  /*5fb0*/  ULDC.64 UR6, c[0x0][0x848] ;  /* 0x0002120000067ab9 */ /* 0x000fe20000000a00 */
[----:B------:R-:W-:Y:S01]  /*5fc0*/  IMAD.MOV.U32 R3, RZ, RZ, R43 ;  /* 0x000000ffff037224 */ /* 0x000fe200078e002b */
[----:B------:R-:W-:Y:S01]  /*5fd0*/  ULDC UR4, c[0x0][0x83c] ;  /* 0x00020f0000047ab9 */ /* 0x000fe20000000800 */
[C---:B------:R-:W-:Y:S01]  /*5fe0*/  VIADD R30, R40.reuse, 0x40 ;  /* 0x00000040281e7836 */ /* 0x040fe20000000000 */
[----:B------:R-:W-:Y:S01]  /*5ff0*/  ISETP.GE.AND P3, PT, R40, UR4, PT ;  /* 0x0000000428007c0c */ /* 0x000fe2000bf66270 */
[----:B------:R-:W-:Y:S01]  /*6000*/  IMAD.X R2, RZ, RZ, R45, P2 ;  /* 0x000000ffff027224 */ /* 0x000fe200010e062d */
[----:B------:R-:W-:Y:S02]  /*6010*/  ISETP.GE.AND P4, PT, R50, UR4, PT ;  /* 0x0000000432007c0c */ /* 0x000fe4000bf86270 */
[----:B------:R-:W-:Y:S01]  /*6020*/  ISETP.GE.AND P5, PT, R30, UR4, PT ;  /* 0x000000041e007c0c */ /* 0x000fe2000bfa6270 */
[----:B------:R-:W-:-:S02]  /*6030*/  IMAD R28, R2, UR6, RZ ;  /* 0x00000006021c7c24 */ /* 0x000fc4000f8e02ff */
[----:B------:R-:W-:-:S04]  /*6040*/  IMAD.MOV.U32 R2, RZ, RZ, R46 ;  /* 0x000000ffff027224 */ /* 0x000fc800078e002e */
[----:B------:R-:W-:-:S04]  /*6050*/  IMAD.WIDE.U32 R2, R29, UR6, R2 ;  /* 0x000000061d027c25 */ /* 0x000fc8000f8e0002 */
[----:B------:R-:W-:Y:S01]  /*6060*/  IMAD R29, R29, UR7, R28 ;  /* 0x000000071d1d7c24 */ /* 0x000fe2000f8e021c */
[----:B------:R-:W-:Y:S02]  /*6070*/  ULDC.64 UR6, c[0x0][0x830] ;  /* 0x00020c0000067ab9 */ /* 0x000fe40000000a00 */
[----:B------:R-:W-:Y:S01]  /*6080*/  LEA R28, P2, R2, UR6, 0x1 ;  /* 0x00000006021c7c11 */ /* 0x000fe2000f8408ff */
[----:B------:R-:W-:-:S05]  /*6090*/  IMAD.IADD R3, R3, 0x1, R29 ;  /* 0x0000000103037824 */ /* 0x000fca00078e021d */
[----:B------:R-:W-:-:S05]  /*60a0*/  LEA.HI.X R29, R2, UR7, R3, 0x1, P2 ;  /* 0x00000007021d7c11 */ /* 0x000fca00090f0c03 */
[----:B------:R2:W-:Y:S04]  /*60b0*/  @!P3 STG.E.128 desc[UR46][R28.64], R16 ;  /* 0x000000101c00b986 */ /* 0x0005e8000c101d2e */
[----:B---3--:R2:W-:Y:S04]  /*60c0*/  @!P4 STG.E.128 desc[UR46][R28.64+0x40], R20 ;  /* 0x000040141c00c986 */ /* 0x0085e8000c101d2e */
[----:B----4-:R2:W-:Y:S02]  /*60d0*/  @!P5 STG.E.128 desc[UR46][R28.64+0x80], R24 ;  /* 0x000080181c00d986 */ /* 0x0105e4000c101d2e */
.L_x_2717:
[----:B------:R-:W-:Y:S05]  /*60e0*/  BSYNC B0 ;  /* 0x0000000000007941 */ /* 0x000fea0003800000 */
.L_x_2716:
[----:B--2---:R2:W1:Y:S01]  /*60f0*/  LDS.128 R16, [R0] ;  /* 0x0000000000107984 */ /* 0x0044620000000c00 */
[----:B------:R-:W-:Y:S01]  /*6100*/  ULDC.64 UR4, c[0x0][0x820] ;  /* 0x0002080000047ab9 */ /* 0x000fe20000000a00 */
[----:B------:R-:W-:Y:S01]  /*6110*/  ULDC.64 UR6, c[0x0][0x828] ;  /* 0x00020a0000067ab9 */ /* 0x000fe20000000a00 */
[----:B------:R-:W-:Y:S01]  /*6120*/  UIMAD UR40, UR40, UR4, URZ ;  /* 0x00000004282872a4 */ /* 0x000fe2000f8e023f */
[----:B---3--:R2:W3:Y:S01]  /*6130*/  LDS.128 R20, [R0+0x2000] ;  /* 0x0020000000147984 */ /* 0x0084e20000000c00 */
[----:B------:R-:W-:Y:S01]  /*6140*/  IMAD.U32 R3, RZ, RZ, UR4 ;  /* 0x00000004ff037e24 */ /* 0x000fe2000f8e00ff */
[----:B------:R-:W-:Y:S02]  /*6150*/  UIMAD UR4, UR8, UR6, URZ ;  /* 0x00000006080472a4 */ /* 0x000fe4000f8e023f */
[----:B------:R-:W-:Y:S01]  /*6160*/  IMAD.U32 R31, RZ, RZ, UR6 ;  /* 0x00000006ff1f7e24 */ /* 0x000fe2000f8e00ff */
[----:B----4-:R2:W4:Y:S01]  /*6170*/  LDS.128 R24, [R0+0x4000] ;  /* 0x0040000000187984 */ /* 0x0105220000000c00 */
[----:B------:R-:W-:-:S02]  /*6180*/  UIMAD UR40, UR37, UR5, UR40 ;  /* 0x00000005252872a4 */ /* 0x000fc4000f8e0228 */
[----:B------:R-:W-:Y:S01]  /*6190*/  IMAD.WIDE.U32 R2, R3, UR37, R40 ;  /* 0x0000002503027c25 */ /* 0x000fe2000f8e0028 */
[----:B------:R-:W-:Y:S01]  /*61a0*/  UIMAD UR4, UR39, UR7, UR4 ;  /* 0x00000007270472a4 */ /* 0x000fe2000f8e0204 */
[----:B------:R-:W-:Y:S02]  /*61b0*/  BSSY B0, `(.L_x_2718) ;  /* 0x0000016000007945 */ /* 0x000fe40003800000 */
[----:B------:R-:W-:Y:S02]  /*61c0*/  VIADD R3, R3, UR40 ;  /* 0x0000002803037c36 */ /* 0x000fe40008000000 */
[----:B------:R-:W-:-:S04]  /*61d0*/  IMAD.WIDE.U32 R30, R31, UR39, R2 ;  /* 0x000000271f1e7c25 */ /* 0x000fc8000f8e0002 */
[----:B------:R-:W-:Y:S01]  /*61e0*/  VIADD R29, R31, UR4 ;  /* 0x000000041f1d7c36 */ /* 0x000fe20008000000 */
[----:B--2---:R-:W-:Y:S06]  /*61f0*/  @P1 BRA `(.L_x_2719) ;  /* 0x0000000000441947 */ /* 0x004fec0003800000 */
[----:B------:R-:W-:Y:S01]  /*6200*/  ULDC.64 UR6, c[0x0][0x818] ;  /* 0x0002060000067ab9 */ /* 0x000fe20000000a00 */
[C---:B-1----:R-:W-:Y:S01]  /*6210*/  VIADD R0, R40.reuse, 0x40 ;  /* 0x0000004028007836 */ /* 0x042fe20000000000 */
        /* <DEDUP_REMOVED lines=12> */
[----:B------:R2:W-:Y:S04]  /*62e0*/  @!P1 STG.E.128 desc[UR46][R32.64], R16 ;  /* 0x0000001020009986 */ /* 0x0005e8000c101d2e */
[----:B---3--:R2:W-:Y:S04]  /*62f0*/  @!P2 STG.E.128 desc[UR46][R32.64+0x40], R20 ;  /* 0x000040142000a986 */ /* 0x0085e8000c101d2e */
[----:B----4-:R2:W-:Y:S02]  /*6300*/  @!P3 STG.E.128 desc[UR46][R32.64+0x80], R24 ;  /* 0x000080182000b986 */ /* 0x0105e4000c101d2e */
.L_x_2719:
[----:B------:R-:W-:Y:S05]  /*6310*/  BSYNC B0 ;  /* 0x0000000000007941 */ /* 0x000fea0003800000 */
.L_x_2718:
[----:B------:R-:W-:Y:S05]  /*6320*/  @P0 BRA `(.L_x_2687) ;  /* 0x0000004c00d00947 */ /* 0x000fea0003800000 */
[----:B-12---:R-:W-:Y:S01]  /*6330*/  IADD3 R17, P0, R44, 0x40, RZ ;  /* 0x000000402c117810 */ /* 0x006fe20007f1e0ff */
        /* <DEDUP_REMOVED lines=17> */
[----:B------:R1:W-:Y:S06]  /*6450*/  @!P2 STG.E.128 desc[UR46][R16.64+0x40], R8 ;  /* 0x000040081000a986 */ /* 0x0003ec000c101d2e */
[----:B------:R-:W-:Y:S05]  /*6460*/  @P0 BRA `(.L_x_2687) ;  /* 0x0000004c00800947 */ /* 0x000fea0003800000 */
[----:B------:R2:W-:Y:S01]  /*6470*/  STG.E.128 desc[UR46][R16.64+0x80], R4 ;  /* 0x0000800410007986 */ /* 0x0005e2000c101d2e */
[----:B------:R-:W-:Y:S05]  /*6480*/  BRA `(.L_x_2687) ;  /* 0x0000004c00787947 */ /* 0x000fea0003800000 */
.L_x_2712:
[----:B------:R-:W-:Y:S01]  /*6490*/  ULDC.64 UR4, c[0x0][0x870] ;  /* 0x00021c0000047ab9 */ /* 0x000fe20000000a00 */
[----:B------:R-:W-:Y:S01]  /*64a0*/  ULDC.64 UR6, c[0x0][0x878] ;  /* 0x00021e0000067ab9 */ /* 0x000fe20000000a00 */
[----:B------:R-:W-:Y:S02]  /*64b0*/  UISETP.NE.U32.AND UP0, UPT, UR4, URZ, UPT ;  /* 0x0000003f0400728c */ /* 0x000fe4000bf05070 */
[----:B------:R-:W-:Y:S02]  /*64c0*/  UISETP.NE.U32.AND UP1, UPT, UR6, URZ, UPT ;  /* 0x0000003f0600728c */ /* 0x000fe4000bf25070 */
[----:B------:R-:W-:Y:S02]  /*64d0*/  UISETP.NE.AND.EX UP0, UPT, UR5, URZ, UPT, UP0 ;  /* 0x0000003f0500728c */ /* 0x000fe4000bf05300 */
[----:B------:R-:W-:Y:S01]  /*64e0*/  UISETP.NE.AND.EX UP1, UPT, UR7, URZ, UPT, UP1 ;  /* 0x0000003f0700728c */ /* 0x000fe2000bf25310 */
[----:B------:R-:W-:-:S03]  /*64f0*/  ULDC.64 UR4, c[0x0][0x870] ;  /* 0x00021c0000047ab9 */ /* 0x000fc60000000a00 */
[----:B------:R-:W-:Y:S01]  /*6500*/  PLOP3.LUT P0, PT, PT, PT, UP0, 0x80, 0x0 ;  /* 0x000000000000781c */ /* 0x000fe20003f0f008 */
[----:B------:R-:W-:-:S06]  /*6510*/  UIMAD.WIDE UR4, UR39, 0x4, UR4 ;  /* 0x00000004270478a5 */ /* 0x000fcc000f8e0204 */
[----:B------:R-:W-:Y:S02]  /*6520*/  IMAD.U32 R2, RZ, RZ, UR4 ;  /* 0x00000004ff027e24 */ /* 0x000fe4000f8e00ff */
[----:B------:R-:W-:Y:S01]  /*6530*/  IMAD.U32 R3, RZ, RZ, UR5 ;  /* 0x00000005ff037e24 */ /* 0x000fe2000f8e00ff */
[----:B------:R-:W-:-:S04]  /*6540*/  @UP1 ULDC.64 UR4, c[0x0][0x878] ;  /* 0x00021e0000041ab9 */ /* 0x000fc80000000a00 */
[----:B------:R-:W2:Y:S01]  /*6550*/  @P0 LDG.E R6, desc[UR46][R2.64] ;  /* 0x0000002e02060981 */ /* 0x000ea2000c1e1900 */
[----:B------:R-:W-:Y:S01]  /*6560*/  PLOP3.LUT P1, PT, PT, PT, UP1, 0x80, 0x0 ;  /* 0x000000000000781c */ /* 0x000fe20003f2f018 */
[----:B------:R-:W-:-:S06]  /*6570*/  @UP1 UIMAD.WIDE UR4, UR39, 0x4, UR4 ;  /* 0x00000004270418a5 */ /* 0x000fcc000f8e0204 */
[----:B-1----:R-:W-:Y:S02]  /*6580*/  IMAD.U32 R4, RZ, RZ, UR4 ;  /* 0x00000004ff047e24 */ /* 0x002fe4000f8e00ff */
[----:B------:R-:W-:-:S05]  /*6590*/  IMAD.U32 R5, RZ, RZ, UR5 ;  /* 0x00000005ff057e24 */ /* 0x000fca000f8e00ff */
[----:B------:R-:W3:Y:S01]  /*65a0*/  @P1 LDG.E R4, desc[UR46][R4.64] ;  /* 0x0000002e04041981 */ /* 0x000ee2000c1e1900 */
[----:B------:R-:W-:Y:S01]  /*65b0*/  ULDC UR6, c[0x0][0x808] ;  /* 0x0002020000067ab9 */ /* 0x000fe20000000800 */
[----:B------:R-:W-:Y:S01]  /*65c0*/  UMOV UR4, URZ ;  /* 0x0000003f00047c82 */ /* 0x000fe20008000000 */
[----:B------:R-:W-:Y:S01]  /*65d0*/  UMOV UR5, URZ ;  /* 0x0000003f00057c82 */ /* 0x000fe20008000000 */
[----:B------:R-:W1:Y:S02]  /*65e0*/  S2R R0, SR_TID.X ;  /* 0x0000000000007919 */ /* 0x000e640000002100 */
[----:B-1----:R-:W-:-:S05]  /*65f0*/  VIADD R0, R0, 0xffffff80 ;  /* 0xffffff8000007836 */ /* 0x002fca0000000000 */
[----:B------:R-:W-:-:S04]  /*6600*/  SHF.R.S32.HI R7, RZ, 0x1f, R0 ;  /* 0x0000001fff077819 */ /* 0x000fc80000011400 */
[----:B------:R-:W-:-:S04]  /*6610*/  LEA.HI R7, R7, R0, RZ, 0x2 ;  /* 0x0000000007077211 */ /* 0x000fc800078f10ff */
[----:B------:R-:W-:Y:S02]  /*6620*/  LOP3.LUT R9, R7, 0x1ffffffc, RZ, 0xc0, !PT ;  /* 0x1ffffffc07097812 */ /* 0x000fe400078ec0ff */
[----:B------:R-:W-:-:S03]  /*6630*/  SHF.R.S32.HI R7, RZ, 0x2, R7 ;  /* 0x00000002ff077819 */ /* 0x000fc60000011407 */
[----:B------:R-:W-:-:S04]  /*6640*/  IMAD.IADD R9, R0, 0x1, -R9 ;  /* 0x0000000100097824 */ /* 0x000fc800078e0a09 */
[----:B------:R-:W-:Y:S01]  /*6650*/  IMAD.SHL.U32 R10, R9, 0x8, RZ ;  /* 0x00000008090a7824 */ /* 0x000fe200078e00ff */
[----:B--2---:R-:W-:-:S13]  /*6660*/  @P0 R2UR UR7, R6 ;  /* 0x00000000060702ca */ /* 0x004fda00000e0000 */
[----:B------:R-:W-:Y:S01]  /*6670*/  @UP0 USHF.R.S32.HI UR8, URZ, 0x1f, UR7 ;  /* 0x0000001f3f080899 */ /* 0x000fe20008011407 */
[----:B---3--:R-:W-:Y:S01]  /*6680*/  @P1 R2UR UR6, R4 ;  /* 0x00000000040612ca */ /* 0x008fe200000e0000 */
[----:B------:R-:W-:-:S05]  /*6690*/  @UP0 UMOV UR4, UR7 ;  /* 0x0000000700040c82 */ /* 0x000fca0008000000 */
[----:B------:R-:W-:Y:S01]  /*66a0*/  @UP0 UMOV UR5, UR8 ;  /* 0x0000000800050c82 */ /* 0x000fe20008000000 */
[----:B------:R-:W-:Y:S08]  /*66b0*/  @P1 BRA `(.L_x_2720) ;  /* 0x0000000000181947 */ /* 0x000ff00003800000 */
[----:B------:R-:W-:Y:S05]  /*66c0*/  @!P0 BRA `(.L_x_2720) ;  /* 0x0000000000148947 */ /* 0x000fea0003800000 */
[----:B------:R-:W2:Y:S04]  /*66d0*/  LDG.E R4, desc[UR46][R2.64] ;  /* 0x0000002e02047981 */ /* 0x000ea8000c1e1900 */
[----:B------:R-:W3:Y:S01]  /*66e0*/  LDG.E R0, desc[UR46][R2.64+0x4] ;  /* 0x0000042e02007981 */ /* 0x000ee2000c1e1900 */
[----:B--2---:R-:W-:Y:S02]  /*66f0*/  R2UR UR7, R4 ;  /* 0x00000000040772ca */ /* 0x004fe400000e0000 */
[----:B---3--:R-:W-:-:S13]  /*6700*/  R2UR UR6, R0 ;  /* 0x00000000000672ca */ /* 0x008fda00000e0000 */
[----:B------:R-:W-:-:S12]  /*6710*/  UIADD3 UR6, -UR7, UR6, URZ ;  /* 0x0000000607067290 */ /* 0x000fd8000fffe13f */
.L_x_2720:
[----:B------:R-:W-:Y:S01]  /*6720*/  ULDC.64 UR8, c[0x0][0x820] ;  /* 0x0002080000087ab9 */ /* 0x000fe20000000a00 */
[----:B------:R-:W-:Y:S01]  /*6730*/  UIMAD UR6, UR36, -0x80, UR6 ;  /* 0xffffff80240678a4 */ /* 0x000fe2000f8e0206 */
[----:B------:R-:W-:Y:S01]  /*6740*/  IMAD.U32 R5, RZ, RZ, UR8 ;  /* 0x00000008ff057e24 */ /* 0x000fe2000f8e00ff */
[----:B------:R-:W-:Y:S01]  /*6750*/  UIMAD UR7, UR40, UR8, URZ ;  /* 0x00000008280772a4 */ /* 0x000fe2000f8e023f */
[--C-:B------:R-:W-:Y:S01]  /*6760*/  SHF.R.S32.HI R11, RZ, 0x1f, R10.reuse ;  /* 0x0000001fff0b7819 */ /* 0x100fe2000001140a */
[----:B------:R-:W-:Y:S01]  /*6770*/  ULDC.64 UR10, c[0x0][0x828] ;  /* 0x00020a00000a7ab9 */ /* 0x000fe20000000a00 */
[C---:B------:R-:W-:Y:S01]  /*6780*/  IADD3 R2, P2, R7.reuse, UR4, RZ ;  /* 0x0000000407027c10 */ /* 0x040fe2000ff5e0ff */
[----:B------:R-:W-:Y:S01]  /*6790*/  UIMAD UR8, UR37, UR9, UR7 ;  /* 0x00000009250872a4 */ /* 0x000fe2000f8e0207 */
[----:B------:R-:W-:Y:S01]  /*67a0*/  ISETP.GE.AND P1, PT, R7, UR6, PT ;  /* 0x0000000607007c0c */ /* 0x000fe2000bf26270 */
[----:B------:R-:W-:Y:S01]  /*67b0*/  USHF.R.S32.HI UR7, URZ, 0x1f, UR39 ;  /* 0x0000001f3f077899 */ /* 0x000fe20008011427 */
[----:B------:R-:W-:Y:S01]  /*67c0*/  IMAD.WIDE.U32 R4, R5, UR37, R10 ;  /* 0x0000002505047c25 */ /* 0x000fe2000f8e000a */
[----:B------:R-:W-:Y:S01]  /*67d0*/  USEL UR39, UR39, URZ, !UP0 ;  /* 0x0000003f27277287 */ /* 0x000fe2000c000000 */
[----:B------:R-:W-:Y:S01]  /*67e0*/  LEA.HI.X.SX32 R3, R7, UR5, 0x1, P2 ;  /* 0x0000000507037c11 */ /* 0x000fe200090f0eff */
[----:B------:R-:W-:Y:S01]  /*67f0*/  USEL UR7, UR7, URZ, !UP0 ;  /* 0x0000003f07077287 */ /* 0x000fe2000c000000 */
[----:B------:R-:W-:Y:S01]  /*6800*/  VIADD R5, R5, UR8 ;  /* 0x0000000805057c36 */ /* 0x000fe20008000000 */
[----:B------:R-:W-:Y:S01]  /*6810*/  BSSY B0, `(.L_x_2721) ;  /* 0x000001d000007945 */ /* 0x000fe20003800000 */
[----:B------:R-:W-:Y:S01]  /*6820*/  IMAD.U32 R9, RZ, RZ, UR10 ;  /* 0x0000000aff097e24 */ /* 0x000fe2000f8e00ff */
[----:B------:R-:W-:Y:S01]  /*6830*/  UIMAD UR4, UR7, UR10, URZ ;  /* 0x0000000a070472a4 */ /* 0x000fe2000f8e023f */
[----:B------:R-:W-:-:S02]  /*6840*/  VIADD R0, R7, 0x40 ;  /* 0x0000004007007836 */ /* 0x000fc40000000000 */
[----:B------:R-:W-:Y:S01]  /*6850*/  IMAD.WIDE.U32 R8, R9, UR39, R4 ;  /* 0x0000002709087c25 */ /* 0x000fe2000f8e0004 */
[----:B------:R-:W-:Y:S02]  /*6860*/  UIMAD UR4, UR39, UR11, UR4 ;  /* 0x0000000b270472a4 */ /* 0x000fe4000f8e0204 */
[----:B------:R-:W-:Y:S01]  /*6870*/  ISETP.GE.AND P0, PT, R0, UR6, PT ;  /* 0x0000000600007c0c */ /* 0x000fe2000bf06270 */
[----:B------:R-:W-:Y:S02]  /*6880*/  IMAD.U32 R7, RZ, RZ, UR36 ;  /* 0x00000024ff077e24 */ /* 0x000fe4000f8e00ff */
[----:B------:R-:W-:Y:S02]  /*6890*/  VIADD R14, R10, 0x20 ;  /* 0x000000200a0e7836 */ /* 0x000fe40000000000 */
[----:B------:R-:W-:Y:S02]  /*68a0*/  VIADD R5, R9, UR4 ;  /* 0x0000000409057c36 */ /* 0x000fe40008000000 */
[----:B------:R-:W-:-:S04]  /*68b0*/  IMAD.WIDE R6, R7, 0x80, R2 ;  /* 0x0000008007067825 */ /* 0x000fc800078e0202 */
        /* <DEDUP_REMOVED lines=18> */
.L_x_2722:
[----:B------:R-:W-:Y:S05]  /*69e0*/  BSYNC B0 ;  /* 0x0000000000007941 */ /* 0x000fea0003800000 */
.L_x_2721:
        /* <DEDUP_REMOVED lines=21> */
.L_x_2724:
[----:B------:R-:W-:Y:S05]  /*6b40*/  BSYNC B0 ;  /* 0x0000000000007941 */ /* 0x000fea0003800000 */
.L_x_2723:
[----:B------:R-:W-:Y:S01]  /*6b50*/  ULDC.64 UR4, c[0x0][0x850] ;  /* 0x0002140000047ab9 */ /* 0x000fe20000000a00 */
[----:B------:R-:W-:Y:S01]  /*6b60*/  ULDC.64 UR8, c[0x0][0x858] ;  /* 0x0002160000087ab9 */ /* 0x000fe20000000a00 */
[----:B------:R-:W-:Y:S02]  /*6b70*/  UIMAD UR40, UR40, UR4, URZ ;  /* 0x00000004282872a4 */ /* 0x000fe4000f8e023f */
[----:B------:R-:W-:Y:S01]  /*6b80*/  IMAD.U32 R3, RZ, RZ, UR4 ;  /* 0x00000004ff037e24 */ /* 0x000fe2000f8e00ff */
[----:B------:R-:W-:Y:S02]  /*6b90*/  UIMAD UR4, UR7, UR8, URZ ;  /* 0x00000008070472a4 */ /* 0x000fe4000f8e023f */
[----:B------:R-:W-:Y:S01]  /*6ba0*/  IMAD.U32 R9, RZ, RZ, UR8 ;  /* 0x00000008ff097e24 */ /* 0x000fe2000f8e00ff */
[----:B------:R-:W-:Y:S02]  /*6bb0*/  UIMAD UR40, UR37, UR5, UR40 ;  /* 0x00000005252872a4 */ /* 0x000fe4000f8e0228 */
[----:B------:R-:W-:Y:S01]  /*6bc0*/  IMAD.WIDE.U32 R2, R3, UR37, R10 ;  /* 0x0000002503027c25 */ /* 0x000fe2000f8e000a */
[----:B------:R-:W-:Y:S01]  /*6bd0*/  UIMAD UR4, UR39, UR9, UR4 ;  /* 0x00000009270472a4 */ /* 0x000fe2000f8e0204 */
[----:B------:R-:W-:Y:S02]  /*6be0*/  BSSY B0, `(.L_x_2725) ;  /* 0x0000015000007945 */ /* 0x000fe40003800000 */
[----:B------:R-:W-:-:S02]  /*6bf0*/  VIADD R3, R3, UR40 ;  /* 0x0000002803037c36 */ /* 0x000fc40008000000 */
[----:B------:R-:W-:-:S04]  /*6c00*/  IMAD.WIDE.U32 R8, R9, UR39, R2 ;  /* 0x0000002709087c25 */ /* 0x000fc8000f8e0002 */
[----:B--2---:R-:W-:Y:S01]  /*6c10*/  VIADD R5, R9, UR4 ;  /* 0x0000000409057c36 */ /* 0x004fe20008000000 */
[----:B------:R-:W-:Y:S06]  /*6c20*/  @P1 BRA `(.L_x_2726) ;  /* 0x0000000000401947 */ /* 0x000fec0003800000 */
[----:B------:R-:W-:Y:S01]  /*6c30*/  ULDC.64 UR6, c[0x0][0x848] ;  /* 0x0002120000067ab9 */ /* 0x000fe20000000a00 */
[----:B------:R-:W-:Y:S01]  /*6c40*/  IMAD.MOV.U32 R4, RZ, RZ, R8 ;  /* 0x000000ffff047224 */ /* 0x000fe200078e0008 */
[----:B------:R-:W-:Y:S01]  /*6c50*/  ULDC UR4, c[0x0][0x83c] ;  /* 0x00020f0000047ab9 */ /* 0x000fe20000000800 */
[----:B-1----:R-:W-:Y:S01]  /*6c60*/  IMAD R13, R7, UR6, RZ ;  /* 0x00000006070d7c24 */ /* 0x002fe2000f8e02ff */
        /* <DEDUP_REMOVED lines=12> */
.L_x_2726:
[----:B------:R-:W-:Y:S05]  /*6d30*/  BSYNC B0 ;  /* 0x0000000000007941 */ /* 0x000fea0003800000 */
.L_x_2725:
        /* <DEDUP_REMOVED lines=22> */
.L_x_2680:
        /* <DEDUP_REMOVED lines=29> */
.L_x_2728:
[----:B------:R-:W-:Y:S01]  /*7070*/  ULDC UR9, c[0x0][0x8c4] ;  /* 0x0002310000097ab9 */ /* 0x000fe20000000800 */
[----:B------:R-:W-:Y:S01]  /*7080*/  UMOV UR7, UR8 ;  /* 0x0000000800077c82 */ /* 0x000fe20008000000 */
[----:B------:R-:W-:-:S11]  /*7090*/  UISETP.NE.AND UP0, UPT, UR9, 0x1, UPT ;  /* 0x000000010900788c */ /* 0x000fd6000bf05270 */
[----:B------:R-:W-:Y:S02]  /*70a0*/  @UP0 ULDC.64 UR10, c[0x0][0x8c8] ;  /* 0x00023200000a0ab9 */ /* 0x000fe40000000a00 */
[----:B------:R-:W-:-:S04]  /*70b0*/  UIMAD.WIDE.U32 UR4, UR8, UR10, URZ ;  /* 0x0000000a080472a5 */ /* 0x000fc8000f8e003f */
[----:B------:R-:W-:-:S04]  /*70c0*/  @UP0 USHF.R.U32.HI UR7, URZ, UR11, UR5 ;  /* 0x0000000b3f070299 */ /* 0x000fc80008011605 */
[----:B------:R-:W-:-:S12]  /*70d0*/  UIMAD UR4, UR7, UR9, URZ ;  /* 0x00000009070472a4 */ /* 0x000fd8000f8e023f */
.L_x_2729:
        /* <DEDUP_REMOVED lines=10> */
[----:B------:R-:W-:Y:S01]  /*7180*/  ULDC.64 UR4, c[0x0][0x8f8] ;  /* 0x00023e0000047ab9 */ /* 0x000fe20000000a00 */
[----:B------:R-:W-:Y:S01]  /*7190*/  UIADD3 UR6, -UR13, URZ, URZ ;  /* 0x0000003f0d067290 */ /* 0x000fe2000fffe13f */
[----:B------:R-:W-:-:S03]  /*71a0*/  ISETP.NE.U32.AND P0, PT, RZ, UR4, PT ;  /* 0x00000004ff007c0c */ /* 0x000fc6000bf05070 */
[----:B------:R-:W-:Y:S01]  /*71b0*/  UIMAD UR6, UR9, UR6, UR8 ;  /* 0x00000006090672a4 */ /* 0x000fe2000f8e0208 */
        /* <DEDUP_REMOVED lines=9> */
.L_x_2730:
        /* <DEDUP_REMOVED lines=11> */
[----:B------:R-:W-:Y:S01]  /*7300*/  R2UR UR4, R0 ;  /* 0x00000000000472ca */ /* 0x000fe200000e0000 */
[----:B------:R-:W-:-:S14]  /*7310*/  BRA `(.L_x_2731) ;  /* 0x0000000000047947 */ /* 0x000fdc0003800000 */
.L_x_2732:
[----:B------:R-:W-:-:S05]  /*7320*/  ULDC UR4, c[0x0][0x8ec] ;  /* 0x00023b0000047ab9 */ /* 0x000fca0000000800 */
.L_x_2731:
        /* <DEDUP_REMOVED lines=8> */
[----:B------:R-:W-:Y:S01]  /*73b0*/  ULDC.64 UR4, c[0x0][0x770] ;  /* 0x0001dc0000047ab9 */ /* 0x000fe20000000a00 */
[----:B------:R-:W-:Y:S01]  /*73c0*/  ULDC.64 UR14, c[0x0][0x788] ;  /* 0x0001e200000e7ab9 */ /* 0x000fe20000000a00 */
        /* <DEDUP_REMOVED lines=19> */
[----:B------:R-:W-:-:S11]  /*7500*/  USHF.R.S32.HI UR11, URZ, 0x1f, UR6 ;  /* 0x0000001f3f0b7899 */ /* 0x000fd60008011406 */
        /* <DEDUP_REMOVED lines=16> */
.L_x_2733:
        /* <DEDUP_REMOVED lines=13> */
.L_x_2734:
        /* <DEDUP_REMOVED lines=12> */
.L_x_2735:
[----:B------:R-:W-:Y:S01]  /*77a0*/  ULEA UR7, UR7, UR10, 0x7 ;  /* 0x0000000a07077291 */ /* 0x000fe2000f8e383f */
[----:B------:R-:W-:Y:S01]  /*77b0*/  ULDC UR9, c[0x0][0x74c] ;  /* 0x0001d30000097ab9 */ /* 0x000fe20000000800 */
[----:B------:R-:W-:Y:S02]  /*77c0*/  UIADD3 UR10, UR10, 0x3f, URZ ;  /* 0x0000003f0a0a7890 */ /* 0x000fe4000fffe03f */
[----:B------:R-:W-:-:S04]  /*77d0*/  UIADD3 UR7, UR7, -UR9, -UR8 ;  /* 0x8000000907077290 */ /* 0x000fc8000fffe808 */
        /* <DEDUP_REMOVED lines=11> */
[----:B------:R-:W-:Y:S01]  /*7890*/  ULDC.64 UR14, c[0x0][0x2d8] ;  /* 0x0000b600000e7ab9 */ /* 0x000fe20000000a00 */
[----:B------:R-:W-:Y:S01]  /*78a0*/  ULDC.64 UR28, c[0x0][0x2e0] ;  /* 0x0000b800001c7ab9 */ /* 0x000fe20000000a00 */
[----:B------:R-:W-:Y:S02]  /*78b0*/  UIMAD UR10, UR11, UR14, URZ ;  /* 0x0000000e0b0a72a4 */ /* 0x000fe4000f8e023f */
[----:B------:R-:W-:Y:S02]  /*78c0*/  UIMAD.WIDE.U32 UR8, UR6, UR14, URZ ;  /* 0x0000000e060872a5 */ /* 0x000fe4000f8e003f */
[----:B------:R-:W-:Y:S02]  /*78d0*/  UIMAD UR15, UR6, UR15, UR10 ;  /* 0x0000000f060f72a4 */ /* 0x000fe4000f8e020a */
[----:B------:R-:W-:Y:S02]  /*78e0*/  UIADD3 UR6, UR7, -UR12, URZ ;  /* 0x8000000c07067290 */ /* 0x000fe4000fffe03f */
[----:B------:R-:W-:-:S02]  /*78f0*/  USHF.R.S32.HI UR11, URZ, 0x1f, UR13 ;  /* 0x0000001f3f0b7899 */ /* 0x000fc4000801140d */
        /* <DEDUP_REMOVED lines=32> */
.L_x_2738:
[----:B------:R-:W-:Y:S05]  /*7b00*/  BSYNC B0 ;  /* 0x0000000000007941 */ /* 0x000fea0003800000 */
.L_x_2737:
        /* <DEDUP_REMOVED lines=19> */
.L_x_2740:
[----:B------:R-:W-:Y:S05]  /*7c40*/  BSYNC B0 ;  /* 0x0000000000007941 */ /* 0x000fea0003800000 */
.L_x_2739:
[----:B------:R-:W-:Y:S06]  /*7c50*/  BAR.ARV 0xa, 0xa0 ;  /* 0x0282800000007b1d */ /* 0x000fec0000002000 */
[----:B------:R-:W-:Y:S04]  /*7c60*/  BSSY B0, `(.L_x_2741) ;  /* 0x0000003000007945 */ /* 0x000fe80003800000 */
[----:B------:R-:W-:Y:S05]  /*7c70*/  @!P0 BRA `(.L_x_2742) ;  /* 0x0000000000048947 */ /* 0x000fea0003800000 */
[----:B------:R-:W-:-:S04]  /*7c80*/  DEPBAR.LE SB0, 0x0 ;  /* 0x000080000000791a */ /* 0x000fc80000000000 */
.L_x_2742:
[----:B------:R-:W-:Y:S05]  /*7c90*/  BSYNC B0 ;  /* 0x0000000000007941 */ /* 0x000fea0003800000 */
.L_x_2741:
[----:B------:R-:W-:Y:S06]  /*7ca0*/  BAR.ARV 0xb, 0xa0 ;  /* 0x02c2800000007b1d */ /* 0x000fec0000002000 */
[----:B------:R-:W-:Y:S01]  /*7cb0*/  UIADD3 UR18, UR12, 0x1, URZ ;  /* 0x000000010c127890 */ /* 0x000fe2000fffe03f */
[----:B------:R-:W-:Y:S11]  /*7cc0*/  BRA `(.L_x_2743) ;  /* 0x0000000000047947 */ /* 0x000ff60003800000 */
.L_x_2736:
[----:B------:R-:W-:-:S05]  /*7cd0*/  UMOV UR18, UR12 ;  /* 0x0000000c00127c82 */ /* 0x000fca0008000000 */
.L_x_2743:
        /* <DEDUP_REMOVED lines=22> */
.L_x_2756:
        /* <DEDUP_REMOVED lines=20> */
.L_x_2745:
[----:B------:R-:W-:Y:S05]  /*7f80*/  BSYNC B0 ;  /* 0x0000000000007941 */ /* 0x000fea0003800000 */
.L_x_2744:
        /* <DEDUP_REMOVED lines=13> */
.L_x_2747:
[----:B------:R-:W-:Y:S05]  /*8060*/  BSYNC B0 ;  /* 0x0000000000007941 */ /* 0x000fea0003800000 */
.L_x_2746:
[----:B------:R-:W-:Y:S06]  /*8070*/  BAR.ARV 0xa, 0xa0 ;  /* 0x0282800000007b1d */ /* 0x000fec0000002000 */
[----:B------:R-:W-:Y:S04]  /*8080*/  BSSY B0, `(.L_x_2748) ;  /* 0x0000003000007945 */ /* 0x000fe80003800000 */
[----:B------:R-:W-:Y:S05]  /*8090*/  @!P0 BRA `(.L_x_2749) ;  /* 0x0000000000048947 */ /* 0x000fea0003800000 */
[----:B------:R-:W-:-:S04]  /*80a0*/  DEPBAR.LE SB0, 0x0 ;  /* 0x000080000000791a */ /* 0x000fc80000000000 */
.L_x_2749:
[----:B------:R-:W-:Y:S05]  /*80b0*/  BSYNC B0 ;  /* 0x0000000000007941 */ /* 0x000fea0003800000 */
.L_x_2748:
        /* <DEDUP_REMOVED lines=13> */
.L_x_2751:
[----:B------:R-:W-:Y:S05]  /*8190*/  BSYNC B0 ;  /* 0x0000000000007941 */ /* 0x000fea0003800000 */
.L_x_2750:
        /* <DEDUP_REMOVED lines=13> */
.L_x_2753:
[----:B------:R-:W-:Y:S05]  /*8270*/  BSYNC B0 ;  /* 0x0000000000007941 */ /* 0x000fea0003800000 */
.L_x_2752:
[----:B------:R-:W-:Y:S01]  /*8280*/  UIADD3 UR18, UR18, 0x2, URZ ;  /* 0x0000000212127890 */ /* 0x000fe2000fffe03f */
[----:B------:R-:W-:Y:S06]  /*8290*/  BAR.ARV 0xa, 0xa0 ;  /* 0x0282800000007b1d */ /* 0x000fec0000002000 */
[----:B------:R-:W-:Y:S01]  /*82a0*/  UISETP.GE.AND UP0, UPT, UR18, UR7, UPT ;  /* 0x000000071200728c */ /* 0x000fe2000bf06270 */
[----:B------:R-:W-:Y:S04]  /*82b0*/  BSSY B0, `(.L_x_2754) ;  /* 0x0000003000007945 */ /* 0x000fe80003800000 */
[----:B------:R-:W-:Y:S06]  /*82c0*/  @!P0 BRA `(.L_x_2755) ;  /* 0x0000000000048947 */ /* 0x000fec0003800000 */
[----:B------:R-:W-:-:S04]  /*82d0*/  DEPBAR.LE SB0, 0x0 ;  /* 0x000080000000791a */ /* 0x000fc80000000000 */
.L_x_2755:
[----:B------:R-:W-:Y:S05]  /*82e0*/  BSYNC B0 ;  /* 0x0000000000007941 */ /* 0x000fea0003800000 */
.L_x_2754:
[----:B------:R-:W-:Y:S06]  /*82f0*/  BAR.ARV 0xb, 0xa0 ;  /* 0x02c2800000007b1d */ /* 0x000fec0000002000 */
[----:B------:R-:W-:Y:S01]  /*8300*/  PLOP3.LUT P1, PT, PT, PT, UP0, 0x80, 0x0 ;  /* 0x000000000000781c */ /* 0x000fe20003f2f008 */
[----:B------:R-:W-:Y:S02]  /*8310*/  UIADD3 UR26, UR26, 0x3000, URZ ;  /* 0x000030001a1a7890 */ /* 0x000fe4000fffe03f */
[----:B------:R-:W-:-:S10]  /*8320*/  UIADD3 UR6, UR6, 0x3000, URZ ;  /* 0x0000300006067890 */ /* 0x000fd4000fffe03f */
[----:B------:R-:W-:Y:S05]  /*8330*/  @!P1 BRA `(.L_x_2756) ;  /* 0xfffffff800c09947 */ /* 0x000fea000383ffff */
[----:B------:R-:W-:Y:S05]  /*8340*/  BRA `(.L_x_2687) ;  /* 0x0000002c00c87947 */ /* 0x000fea0003800000 */
.L_x_2727:
[----:B------:R-:W1:Y:S01]  /*8350*/  S2UR UR7, SR_CTAID.X ;  /* 0x00000000000779c3 */ /* 0x000e620000002500 */
[----:B------:R-:W-:Y:S02]  /*8360*/  ULDC UR8, c[0x0][0x8d0] ;  /* 0x0002340000087ab9 */ /* 0x000fe40000000800 */
[----:B------:R-:W-:-:S11]  /*8370*/  UISETP.NE.AND UP0, UPT, UR8, 0x1, UPT ;  /* 0x000000010800788c */ /* 0x000fd6000bf05270 */
[----:B------:R-:W-:Y:S01]  /*8380*/  @UP0 ULDC UR4, c[0x0][0x8d4] ;  /* 0x0002350000040ab9 */ /* 0x000fe20000000800 */
[----:B------:R-:W-:Y:S01]  /*8390*/  @UP0 ULDC UR9, c[0x0][0x8d8] ;  /* 0x0002360000090ab9 */ /* 0x000fe20000000800 */
[----:B-1----:R-:W-:Y:S02]  /*83a0*/  UIMAD.WIDE.U32 UR4, UR7, UR4, URZ ;  /* 0x00000004070472a5 */ /* 0x002fe4000f8e003f */
[----:B------:R-:W-:Y:S02]  /*83b0*/  UMOV UR6, UR7 ;  /* 0x0000000700067c82 */ /* 0x000fe40008000000 */
[----:B------:R-:W-:-:S03]  /*83c0*/  @UP0 USHF.R.U32.HI UR6, URZ, UR9, UR5 ;  /* 0x000000093f060299 */ /* 0x000fc60008011605 */
[----:B------:R-:W-:Y:S02]  /*83d0*/  ULDC UR4, c[0x0][0x8e8] ;  /* 0x00023a0000047ab9 */ /* 0x000fe40000000800 */
[----:B------:R-:W-:Y:S02]  /*83e0*/  UISETP.GE.AND UP0, UPT, UR6, UR4, UPT ;  /* 0x000000040600728c */ /* 0x000fe4000bf06270 */
[----:B------:R-:W-:-:S04]  /*83f0*/  UIADD3 UR4, -UR6, URZ, URZ ;  /* 0x0000003f06047290 */ /* 0x000fc8000fffe13f */
[----:B------:R-:W-:Y:S01]  /*8400*/  PLOP3.LUT P0, PT, PT, PT, UP0, 0x80, 0x0 ;  /* 0x000000000000781c */ /* 0x000fe20003f0f008 */
[----:B------:R-:W-:-:S12]  /*8410*/  UIMAD UR8, UR8, UR4, UR7 ;  /* 0x00000004080872a4 */ /* 0x000fd8000f8e0207 */
        /* <DEDUP_REMOVED lines=9> */
.L_x_2757:
[----:B------:R-:W-:Y:S01]  /*84b0*/  ULDC UR9, c[0x0][0x8c4] ;  /* 0x0002310000097ab9 */ /* 0x000fe20000000800 */
[----:B------:R-:W-:Y:S01]  /*84c0*/  UMOV UR7, UR8 ;  /* 0x0000000800077c82 */ /* 0x000fe20008000000 */
[----:B------:R-:W-:-:S11]  /*84d0*/  UISETP.NE.AND UP0, UPT, UR9, 0x1, UPT ;  /* 0x000000010900788c */ /* 0x000fd6000bf05270 */
[----:B------:R-:W-:Y:S02]  /*84e0*/  @UP0 ULDC.64 UR10, c[0x0][0x8c8] ;  /* 0x00023200000a0ab9 */ /* 0x000fe40000000a00 */
[----:B------:R-:W-:-:S04]  /*84f0*/  UIMAD.WIDE.U32 UR4, UR8, UR10, URZ ;  /* 0x0000000a080472a5 */ /* 0x000fc8000f8e003f */
[----:B------:R-:W-:-:S04]  /*8500*/  @UP0 USHF.R.U32.HI UR7, URZ, UR11, UR5 ;  /* 0x0000000b3f070299 */ /* 0x000fc80008011605 */
[----:B------:R-:W-:-:S12]  /*8510*/  UIMAD UR4, UR7, UR9, URZ ;  /* 0x00000009070472a4 */ /* 0x000fd8000f8e023f */
.L_x_2758:
        /* <DEDUP_REMOVED lines=23> */
.L_x_2759:
        /* <DEDUP_REMOVED lines=14> */
.L_x_2761:
[----:B------:R-:W-:-:S05]  /*8770*/  ULDC UR4, c[0x0][0x8ec] ;  /* 0x00023b0000047ab9 */ /* 0x000fca0000000800 */
.L_x_2760:
[----:B------:R-:W-:Y:S01]  /*8780*/  UIADD3 UR4, UR4, 0x7f, URZ ;  /* 0x0000007f04047890 */ /* 0x000fe2000fffe03f */
[----:B------:R-:W-:Y:S02]  /*8790*/  IMAD.MOV.U32 R10, RZ, RZ, 0x1 ;  /* 0x00000001ff0a7424 */ /* 0x000fe400078e00ff */
[----:B------:R-:W-:Y:S01]  /*87a0*/  IMAD.MOV.U32 R2, RZ, RZ, RZ ;  /* 0x000000ffff027224 */ /* 0x000fe200078e00ff */
        /* <DEDUP_REMOVED lines=13> */
[----:B------:R-:W1:Y:S02]  /*8880*/  LDC R0, c[0x0][0x280] ;  /* 0x0000a000ff007b82 */ /* 0x000e640000000800 */
[----:B------:R-:W-:Y:S01]  /*8890*/  IMAD.U32 R2, RZ, RZ, UR8 ;  /* 0x00000008ff027e24 */ /* 0x000fe2000f8e00ff */
[----:B------:R-:W-:Y:S01]  /*88a0*/  UISETP.NE.U32.AND UP0, UPT, UR4, URZ, UPT ;  /* 0x0000003f0400728c */ /* 0x000fe2000bf05070 */
[----:B------:R-:W-:Y:S01]  /*88b0*/  PLOP3.LUT P1, PT, PT, PT, UP1, 0x80, 0x0 ;  /* 0x000000000000781c */ /* 0x000fe20003f2f018 */
[----:B------:R-:W-:Y:S01]  /*88c0*/  IMAD.U32 R3, RZ, RZ, UR9 ;  /* 0x00000009ff037e24 */ /* 0x000fe2000f8e00ff */
[----:B------:R-:W-:Y:S01]  /*88d0*/  ULDC.64 UR14, c[0x0][0x778] ;  /* 0x0001de00000e7ab9 */ /* 0x000fe20000000a00 */
[----:B------:R-:W-:Y:S01]  /*88e0*/  UISETP.NE.AND.EX UP0, UPT, UR5, URZ, UPT, UP0 ;  /* 0x0000003f0500728c */ /* 0x000fe2000bf05300 */
[----:B------:R-:W-:-:S02]  /*88f0*/  ULDC.64 UR18, c[0x0][0x788] ;  /* 0x0001e20000127ab9 */ /* 0x000fc40000000a00 */
[----:B------:R-:W-:-:S07]  /*8900*/  ULDC.64 UR4, c[0x0][0x780] ;  /* 0x0001e00000047ab9 */ /* 0x000fce0000000a00 */
[----:B------:R-:W2:Y:S01]  /*8910*/  @P1 LDG.E R6, desc[UR46][R2.64] ;  /* 0x0000002e02061981 */ /* 0x000ea2000c1e1900 */
[----:B------:R-:W-:Y:S01]  /*8920*/  UISETP.NE.U32.AND UP2, UPT, UR4, URZ, UPT ;  /* 0x0000003f0400728c */ /* 0x000fe2000bf45070 */
[----:B------:R-:W-:Y:S01]  /*8930*/  PLOP3.LUT P2, PT, PT, PT, UP0, 0x80, 0x0 ;  /* 0x000000000000781c */ /* 0x000fe20003f4f008 */
[----:B------:R-:W-:Y:S01]  /*8940*/  UIMAD.WIDE UR14, UR13, 0x4, UR14 ;  /* 0x000000040d0e78a5 */ /* 0x000fe2000f8e020e */
[----:B------:R3:W4:Y:S01]  /*8950*/  @P1 LDG.E R4, desc[UR46][R2.64] ;  /* 0x0000002e02041981 */ /* 0x000722000c1e1900 */
[----:B------:R-:W-:-:S06]  /*8960*/  UISETP.NE.AND.EX UP2, UPT, UR5, URZ, UPT, UP2 ;  /* 0x0000003f0500728c */ /* 0x000fcc000bf45320 */
[----:B------:R-:W-:Y:S01]  /*8970*/  PLOP3.LUT P3, PT, PT, PT, UP2, 0x80, 0x0 ;  /* 0x000000000000781c */ /* 0x000fe20003f6f028 */
[----:B---3--:R-:W-:-:S04]  /*8980*/  IMAD.U32 R2, RZ, RZ, UR14 ;  /* 0x0000000eff027e24 */ /* 0x008fc8000f8e00ff */
[----:B------:R-:W-:Y:S01]  /*8990*/  @UP2 ULDC.64 UR4, c[0x0][0x780] ;  /* 0x0001e00000042ab9 */ /* 0x000fe20000000a00 */
[----:B------:R-:W-:Y:S01]  /*89a0*/  IMAD.U32 R3, RZ, RZ, UR15 ;  /* 0x0000000fff037e24 */ /* 0x000fe2000f8e00ff */
[----:B------:R-:W-:-:S04]  /*89b0*/  @UP2 UIMAD.WIDE UR4, UR13, 0x4, UR4 ;  /* 0x000000040d0428a5 */ /* 0x000fc8000f8e0204 */
[----:B------:R3:W4:Y:S02]  /*89c0*/  @P2 LDG.E R5, desc[UR46][R2.64] ;  /* 0x0000002e02052981 */ /* 0x000724000c1e1900 */
[----:B---3--:R-:W-:Y:S02]  /*89d0*/  IMAD.U32 R2, RZ, RZ, UR4 ;  /* 0x00000004ff027e24 */ /* 0x008fe4000f8e00ff */
[----:B------:R-:W-:-:S05]  /*89e0*/  IMAD.U32 R3, RZ, RZ, UR5 ;  /* 0x00000005ff037e24 */ /* 0x000fca000f8e00ff */
[----:B-1----:R1:W5:Y:S01]  /*89f0*/  @P3 LDG.E R0, desc[UR46][R2.64] ;  /* 0x0000002e02003981 */ /* 0x002362000c1e1900 */
        /* <DEDUP_REMOVED lines=10> */
[----:B------:R-:W-:-:S03]  /*8aa0*/  @P2 R2UR UR11, R5 ;  /* 0x00000000050b22ca */ /* 0x000fc600000e0000 */
[----:B------:R-:W-:-:S04]  /*8ab0*/  @UP1 ULOP3.LUT UR10, UR5, 0xffffffc0, URZ, 0xc0, !UPT ;  /* 0xffffffc0050a1892 */ /* 0x000fc8000f8ec03f */
[----:B------:R-:W-:Y:S01]  /*8ac0*/  @UP1 USHF.R.S32.HI UR12, URZ, 0x1f, UR10 ;  /* 0x0000001f3f0c1899 */ /* 0x000fe2000801140a */
[----:B-1----:R-:W-:Y:S11]  /*8ad0*/  @P3 BRA `(.L_x_2763) ;  /* 0x0000000000183947 */ /* 0x002ff60003800000 */
[----:B------:R-:W-:Y:S05]  /*8ae0*/  @!P1 BRA `(.L_x_2763) ;  /* 0x0000000000149947 */ /* 0x000fea0003800000 */
[----:B------:R-:W-:Y:S02]  /*8af0*/  IMAD.U32 R2, RZ, RZ, UR8 ;  /* 0x00000008ff027e24 */ /* 0x000fe4000f8e00ff */
[----:B------:R-:W-:-:S05]  /*8b00*/  IMAD.U32 R3, RZ, RZ, UR9 ;  /* 0x00000009ff037e24 */ /* 0x000fca000f8e00ff */
[----:B------:R-:W2:Y:S04]  /*8b10*/  LDG.E R5, desc[UR46][R2.64] ;  /* 0x0000002e02057981 */ /* 0x000ea8000c1e1900 */
[----:B-----5:R-:W2:Y:S02]  /*8b20*/  LDG.E R0, desc[UR46][R2.64+0x4] ;  /* 0x0000042e02007981 */ /* 0x020ea4000c1e1900 */
[----:B--2---:R-:W-:-:S07]  /*8b30*/  IMAD.IADD R0, R0, 0x1, -R5 ;  /* 0x0000000100007824 */ /* 0x004fce00078e0a05 */
.L_x_2763:
[----:B------:R-:W-:Y:S01]  /*8b40*/  UMOV UR4, URZ ;  /* 0x0000003f00047c82 */ /* 0x000fe20008000000 */
[----:B------:R-:W-:Y:S01]  /*8b50*/  UMOV UR5, URZ ;  /* 0x0000003f00057c82 */ /* 0x000fe20008000000 */
[----:B------:R-:W-:Y:S01]  /*8b60*/  IMAD.U32 R4, RZ, RZ, UR18 ;  /* 0x00000012ff047e24 */ /* 0x000fe2000f8e00ff */
[----:B------:R-:W-:Y:S01]  /*8b70*/  @UP1 UMOV UR4, UR10 ;  /* 0x0000000a00041c82 */ /* 0x000fe20008000000 */
[----:B------:R-:W-:Y:S01]  /*8b80*/  @UP1 UMOV UR5, UR12 ;  /* 0x0000000c00051c82 */ /* 0x000fe20008000000 */
[----:B------:R-:W-:Y:S05]  /*8b90*/  @!P0 BRA `(.L_x_2764) ;  /* 0x0000000000188947 */ /* 0x000fea0003800000 */
[----:B------:R-:W-:Y:S02]  /*8ba0*/  ULDC.64 UR8, c[0x0][0x788] ;  /* 0x0001e20000087ab9 */ /* 0x000fe40000000a00 */
[----:B------:R-:W-:-:S06]  /*8bb0*/  UIMAD.WIDE UR8, UR13, 0x4, UR8 ;  /* 0x000000040d0878a5 */ /* 0x000fcc000f8e0208 */
[----:B------:R-:W-:Y:S02]  /*8bc0*/  IMAD.U32 R2, RZ, RZ, UR8 ;  /* 0x00000008ff027e24 */ /* 0x000fe4000f8e00ff */
[----:B------:R-:W-:-:S05]  /*8bd0*/  IMAD.U32 R3, RZ, RZ, UR9 ;  /* 0x00000009ff037e24 */ /* 0x000fca000f8e00ff */
[----:B------:R1:W5:Y:S01]  /*8be0*/  LDG.E R4, desc[UR46][R2.64] ;  /* 0x0000002e02047981 */ /* 0x000362000c1e1900 */
[----:B------:R-:W-:Y:S05]  /*8bf0*/  BRA `(.L_x_2765) ;  /* 0x0000000000187947 */ /* 0x000fea0003800000 */
.L_x_2764:
[----:B------:R-:W-:Y:S05]  /*8c00*/  @!P2 BRA `(.L_x_2765) ;  /* 0x000000000014a947 */ /* 0x000fea0003800000 */
[----:B------:R-:W-:Y:S02]  /*8c10*/  IMAD.U32 R2, RZ, RZ, UR14 ;  /* 0x0000000eff027e24 */ /* 0x000fe4000f8e00ff */
[----:B------:R-:W-:-:S05]  /*8c20*/  IMAD.U32 R3, RZ, RZ, UR15 ;  /* 0x0000000fff037e24 */ /* 0x000fca000f8e00ff */
[----:B------:R-:W2:Y:S04]  /*8c30*/  LDG.E R5, desc[UR46][R2.64] ;  /* 0x0000002e02057981 */ /* 0x000ea8000c1e1900 */
[----:B------:R-:W2:Y:S02]  /*8c40*/  LDG.E R4, desc[UR46][R2.64+0x4] ;  /* 0x0000042e02047981 */ /* 0x000ea4000c1e1900 */
[----:B--2---:R-:W-:-:S07]  /*8c50*/  IMAD.IADD R4, R4, 0x1, -R5 ;  /* 0x0000000104047824 */ /* 0x004fce00078e0a05 */
.L_x_2765:
[----:B-1----:R-:W-:Y:S01]  /*8c60*/  IMAD.U32 R3, RZ, RZ, UR7 ;  /* 0x00000007ff037e24 */ /* 0x002fe2000f8e00ff */
[----:B------:R-:W-:-:S03]  /*8c70*/  ULDC UR8, c[0x0][0x74c] ;  /* 0x0001d30000087ab9 */ /* 0x000fc60000000800 */
[----:B-----5:R-:W-:Y:S02]  /*8c80*/  IMAD R3, R3, 0x80, R0 ;  /* 0x0000008003037824 */ /* 0x020fe400078e0200 */
[----:B------:R-:W-:-:S03]  /*8c90*/  VIADD R0, R0, 0x3f ;  /* 0x0000003f00007836 */ /* 0x000fc60000000000 */
[----:B------:R-:W-:-:S04]  /*8ca0*/  IADD3 R3, R3, -UR8, -R4 ;  /* 0x8000000803037c10 */ /* 0x000fc8000fffe804 */
[----:B------:R-:W-:-:S04]  /*8cb0*/  SHF.R.S32.HI R2, RZ, 0x1f, R3 ;  /* 0x0000001fff027819 */ /* 0x000fc80000011403 */
[----:B------:R-:W-:Y:S02]  /*8cc0*/  LEA.HI R2, R2, R3, RZ, 0x6 ;  /* 0x0000000302027211 */ /* 0x000fe400078f30ff */
[----:B------:R-:W-:Y:S02]  /*8cd0*/  SHF.R.S32.HI R3, RZ, 0x1f, R0 ;  /* 0x0000001fff037819 */ /* 0x000fe40000011400 */
[----:B------:R-:W-:Y:S02]  /*8ce0*/  SHF.R.S32.HI R2, RZ, 0x6, R2 ;  /* 0x00000006ff027819 */ /* 0x000fe40000011402 */
[----:B------:R-:W-:Y:S02]  /*8cf0*/  LEA.HI R0, R3, R0, RZ, 0x6 ;  /* 0x0000000003007211 */ /* 0x000fe400078f30ff */
[----:B------:R-:W-:Y:S01]  /*8d00*/  VIMNMX R4, RZ, R2, !PT ;  /* 0x00000002ff047248 */ /* 0x000fe20007fe0100 */
[----:B------:R-:W-:Y:S01]  /*8d10*/  IMAD.MOV.U32 R2, RZ, RZ, RZ ;  /* 0x000000ffff027224 */ /* 0x000fe200078e00ff */
[----:B------:R-:W-:-:S04]  /*8d20*/  SHF.R.S32.HI R0, RZ, 0x6, R0 ;  /* 0x00000006ff007819 */ /* 0x000fc80000011400 */
[----:B------:R-:W-:-:S13]  /*8d30*/  ISETP.GT.AND P0, PT, R0, R4, PT ;  /* 0x000000040000720c */ /* 0x000fda0003f04270 */
[----:B------:R-:W-:Y:S05]  /*8d40*/  @!P0 BRA `(.L_x_2762) ;  /* 0x0000002000b48947 */ /* 0x000fea0003800000 */
[----:B------:R-:W-:Y:S01]  /*8d50*/  USHF.R.S32.HI UR10, URZ, 0x1f, UR20 ;  /* 0x0000001f3f0a7899 */ /* 0x000fe20008011414 */
[----:B------:R-:W-:Y:S01]  /*8d60*/  BSSY B0, `(.L_x_2762) ;  /* 0x000022b000007945 */ /* 0x000fe20003800000 */
[----:B------:R-:W-:Y:S01]  /*8d70*/  UISETP.NE.U32.AND UP1, UPT, UR16, URZ, UPT ;  /* 0x0000003f1000728c */ /* 0x000fe2000bf25070 */
[----:B------:R-:W-:Y:S01]  /*8d80*/  IMAD.MOV.U32 R2, RZ, RZ, RZ ;  /* 0x000000ffff027224 */ /* 0x000fe200078e00ff */
[----:B------:R-:W-:Y:S01]  /*8d90*/  ULDC.64 UR14, c[0x0][0x718] ;  /* 0x0001c600000e7ab9 */ /* 0x000fe20000000a00 */
[----:B------:R-:W-:Y:S01]  /*8da0*/  UMOV UR8, UR4 ;  /* 0x0000000400087c82 */ /* 0x000fe20008000000 */
[----:B------:R-:W-:Y:S02]  /*8db0*/  UIMAD UR12, UR10, UR14, URZ ;  /* 0x0000000e0a0c72a4 */ /* 0x000fe4000f8e023f */
[----:B------:R-:W-:Y:S02]  /*8dc0*/  UISETP.NE.AND.EX UP1, UPT, UR17, URZ, UPT, UP1 ;  /* 0x0000003f1100728c */ /* 0x000fe4000bf25310 */
[----:B------:R-:W-:Y:S01]  /*8dd0*/  UIMAD UR12, UR20, UR15, UR12 ;  /* 0x0000000f140c72a4 */ /* 0x000fe2000f8e020c */
[----:B------:R-:W-:-:S02]  /*8de0*/  ULDC.64 UR16, c[0x0][0x730] ;  /* 0x0001cc0000107ab9 */ /* 0x000fc40000000a00 */
[----:B------:R-:W-:Y:S01]  /*8df0*/  ULDC UR15, c[0x0][0x2e8] ;  /* 0x0000ba00000f7ab9 */ /* 0x000fe20000000800 */
[----:B------:R-:W-:Y:S01]  /*8e00*/  UIMAD UR10, UR10, UR16, URZ ;  /* 0x000000100a0a72a4 */ /* 0x000fe2000f8e023f */
[----:B------:R-:W-:Y:S01]  /*8e10*/  UMOV UR9, UR5 ;  /* 0x0000000500097c82 */ /* 0x000fe20008000000 */
[----:B------:R-:W-:Y:S02]  /*8e20*/  UISETP.NE.AND UP2, UPT, UR15, 0x1, UPT ;  /* 0x000000010f00788c */ /* 0x000fe4000bf45270 */
[----:B------:R-:W-:Y:S02]  /*8e30*/  UIMAD.WIDE.U32 UR4, UR20, UR14, UR8 ;  /* 0x0000000e140472a5 */ /* 0x000fe4000f8e0008 */
[----:B------:R-:W-:Y:S02]  /*8e40*/  UIMAD.WIDE.U32 UR8, UR20, UR16, UR8 ;  /* 0x00000010140872a5 */ /* 0x000fe4000f8e0008 */
[----:B------:R-:W-:Y:S02]  /*8e50*/  UIMAD UR14, UR20, UR17, UR10 ;  /* 0x00000011140e72a4 */ /* 0x000fe4000f8e020a */
[----:B------:R-:W-:Y:S01]  /*8e60*/  USHF.R.S32.HI UR10, URZ, 0x1f, UR13 ;  /* 0x0000001f3f0a7899 */ /* 0x000fe2000801140d */
[----:B------:R-:W-:Y:S01]  /*8e70*/  ELECT P0, URZ, PT ;  /* 0x00000000003f782f */ /* 0x000fe20003800000 */
[----:B------:R-:W-:-:S02]  /*8e80*/  USEL UR21, UR13, URZ, !UP1 ;  /* 0x0000003f0d157287 */ /* 0x000fc4000c800000 */
[----:B------:R-:W-:Y:S01]  /*8e90*/  UIADD3 UR9, UR9, UR14, URZ ;  /* 0x0000000e09097290 */ /* 0x000fe2000fffe03f */
[----:B------:R-:W-:Y:S01]  /*8ea0*/  ULDC.64 UR18, c[0x0][0x738] ;  /* 0x0001ce0000127ab9 */ /* 0x000fe20000000a00 */
[----:B------:R-:W-:Y:S01]  /*8eb0*/  USEL UR10, UR10, URZ, !UP1 ;  /* 0x0000003f0a0a7287 */ /* 0x000fe2000c800000 */
[----:B------:R-:W-:Y:S01]  /*8ec0*/  ULDC.64 UR16, c[0x0][0x720] ;  /* 0x0001c80000107ab9 */ /* 0x000fe20000000a00 */
[----:B------:R-:W-:Y:S02]  /*8ed0*/  UIMAD.WIDE.U32 UR14, UR18, UR21, UR8 ;  /* 0x00000015120e72a5 */ /* 0x000fe4000f8e0008 */
[----:B------:R-:W-:Y:S01]  /*8ee0*/  UIADD3 UR23, UR5, UR12, URZ ;  /* 0x0000000c05177290 */ /* 0x000fe2000fffe03f */
[----:B------:R-:W-:Y:S01]  /*8ef0*/  @UP2 ULDC UR8, c[0x0][0x2ec] ;  /* 0x0000bb0000082ab9 */ /* 0x000fe20000000800 */
[----:B------:R-:W-:Y:S02]  /*8f00*/  UIMAD UR5, UR10, UR16, URZ ;  /* 0x000000100a0572a4 */ /* 0x000fe4000f8e023f */
[----:B------:R-:W-:-:S02]  /*8f10*/  UIMAD UR10, UR10, UR18, URZ ;  /* 0x000000120a0a72a4 */ /* 0x000fc4000f8e023f */
[----:B------:R-:W-:Y:S02]  /*8f20*/  UIMAD.WIDE.U32 UR8, UR20, UR8, URZ ;  /* 0x00000008140872a5 */ /* 0x000fe4000f8e003f */
[----:B------:R-:W-:Y:S01]  /*8f30*/  ULEA UR11, UR7, UR11, 0x7 ;  /* 0x0000000b070b7291 */ /* 0x000fe2000f8e383f */
[----:B------:R-:W-:Y:S02]  /*8f40*/  UMOV UR22, UR4 ;  /* 0x0000000400167c82 */ /* 0x000fe40008000000 */
[----:B------:R-:W-:Y:S01]  /*8f50*/  @UP2 ULDC UR7, c[0x0][0x2f0] ;  /* 0x0000bc0000072ab9 */ /* 0x000fe20000000800 */
[----:B------:R-:W-:Y:S01]  /*8f60*/  UMOV UR12, UR20 ;  /* 0x00000014000c7c82 */ /* 0x000fe20008000000 */
[----:B------:R-:W-:Y:S02]  /*8f70*/  UIMAD UR5, UR17, UR21, UR5 ;  /* 0x00000015110572a4 */ /* 0x000fe4000f8e0205 */
[----:B------:R-:W-:Y:S02]  /*8f80*/  UIMAD.WIDE.U32 UR22, UR16, UR21, UR22 ;  /* 0x00000015101672a5 */ /* 0x000fe4000f8e0016 */
[----:B------:R-:W-:-:S02]  /*8f90*/  UIMAD UR4, UR19, UR21, UR10 ;  /* 0x00000015130472a4 */ /* 0x000fc4000f8e020a */
        /* <DEDUP_REMOVED lines=10> */
.L_x_2795:
        /* <DEDUP_REMOVED lines=15> */
.L_x_2768:
[----:B------:R-:W-:Y:S01]  /*9130*/  R2UR UR19, R4 ;  /* 0x00000000041372ca */ /* 0x000fe200000e0000 */
[----:B------:R-:W2:Y:S01]  /*9140*/  LDC.64 R12, c[0x0][0x198] ;  /* 0x00006600ff0c7b82 */ /* 0x000ea20000000a00 */
[----:B------:R-:W-:Y:S01]  /*9150*/  ULDC.64 UR8, c[0x0][0x700] ;  /* 0x0001c00000087ab9 */ /* 0x000fe20000000a00 */
[----:B------:R-:W-:Y:S01]  /*9160*/  UMOV UR50, 0x0 ;  /* 0x0000000000327882 */ /* 0x000fe20000000000 */
[----:B------:R-:W-:Y:S01]  /*9170*/  IMAD.U32 R9, RZ, RZ, UR8 ;  /* 0x00000008ff097e24 */ /* 0x000fe2000f8e00ff */
[----:B------:R-:W-:Y:S01]  /*9180*/  R2UR UR8, R15 ;  /* 0x000000000f0872ca */ /* 0x000fe200000e0000 */
[----:B------:R-:W-:Y:S01]  /*9190*/  IMAD.U32 R8, RZ, RZ, UR9 ;  /* 0x00000009ff087e24 */ /* 0x000fe2000f8e00ff */
[----:B------:R-:W-:Y:S01]  /*91a0*/  UMOV UR51, 0x14f00000 ;  /* 0x14f0000000337882 */ /* 0x000fe20000000000 */
[----:B------:R-:W-:Y:S01]  /*91b0*/  UMOV UR18, URZ ;  /* 0x0000003f00127c82 */ /* 0x000fe20008000000 */
[----:B------:R-:W-:Y:S01]  /*91c0*/  UMOV UR42, 0x20 ;  /* 0x00000020002a7882 */ /* 0x000fe20000000000 */
[----:B------:R-:W-:Y:S01]  /*91d0*/  UMOV UR44, UR20 ;  /* 0x00000014002c7c82 */ /* 0x000fe20008000000 */
[----:B------:R-:W-:Y:S01]  /*91e0*/  UMOV UR45, UR21 ;  /* 0x00000015002d7c82 */ /* 0x000fe20008000000 */
[----:B------:R-:W-:Y:S01]  /*91f0*/  UMOV UR34, 0x40 ;  /* 0x0000004000227882 */ /* 0x000fe20000000000 */
[----:B------:R-:W-:Y:S01]  /*9200*/  USHF.L.U32 UR19, UR19, 0x6, URZ ;  /* 0x0000000613137899 */ /* 0x000fe2000800063f */
[----:B------:R-:W-:Y:S01]  /*9210*/  IMAD.MOV.U32 R16, RZ, RZ, RZ ;  /* 0x000000ffff107224 */ /* 0x000fe200078e00ff */
[----:B------:R-:W-:Y:S01]  /*9220*/  UMOV UR36, UR20 ;  /* 0x0000001400247c82 */ /* 0x000fe20008000000 */
[----:B------:R-:W-:Y:S01]  /*9230*/  UMOV UR37, UR21 ;  /* 0x0000001500257c82 */ /* 0x000fe20008000000 */
[----:B------:R-:W-:-:S02]  /*9240*/  UIADD3 UR7, UP0, UR19, UR22, URZ ;  /* 0x0000001613077290 */ /* 0x000fc4000ff1e03f */
[----:B------:R-:W-:Y:S01]  /*9250*/  IMAD.U32 R3, RZ, RZ, UR19 ;  /* 0x00000013ff037e24 */ /* 0x000fe2000f8e00ff */
[----:B------:R-:W-:Y:S02]  /*9260*/  UIADD3 UR16, UR8, 0x12000, URZ ;  /* 0x0001200008107890 */ /* 0x000fe4000fffe03f */
[----:B------:R-:W-:Y:S01]  /*9270*/  UIADD3 UR17, UR8, 0x26810, URZ ;  /* 0x0002681008117890 */ /* 0x000fe2000fffe03f */
[----:B------:R-:W-:Y:S01]  /*9280*/  PLOP3.LUT P1, PT, PT, PT, UP0, 0x80, 0x0 ;  /* 0x000000000000781c */ /* 0x000fe20003f2f008 */
[----:B-1----:R-:W-:Y:S01]  /*9290*/  IMAD.U32 R2, RZ, RZ, UR7 ;  /* 0x00000007ff027e24 */ /* 0x002fe2000f8e00ff */
[----:B------:R-:W-:Y:S01]  /*92a0*/  UIADD3 UR19, UR19, UR6, URZ ;  /* 0x0000000613137290 */ /* 0x000fe2000fffe03f */
[----:B--2---:R-:W-:Y:S01]  /*92b0*/  IMAD.MOV.U32 R7, RZ, RZ, R12 ;  /* 0x000000ffff077224 */ /* 0x004fe200078e000c */
[----:B------:R-:W-:Y:S01]  /*92c0*/  LEA.HI.X.SX32 R3, R3, R14, 0x1, P1 ;  /* 0x0000000e03037211 */ /* 0x000fe200008f0eff */
[----:B------:R-:W-:Y:S01]  /*92d0*/  IMAD.MOV.U32 R6, RZ, RZ, R13 ;  /* 0x000000ffff067224 */ /* 0x000fe200078e000d */
[C---:B------:R-:W-:Y:S01]  /*92e0*/  LEA R5, P1, R2.reuse, R9, 0x2 ;  /* 0x0000000902057211 */ /* 0x040fe200078210ff */
[----:B------:R-:W-:Y:S01]  /*92f0*/  UIADD3 UR40, UR8, 0x13000, URZ ;  /* 0x0001300008287890 */ /* 0x000fe2000fffe03f */
[----:B------:R-:W-:Y:S01]  /*9300*/  IMAD.MOV.U32 R12, RZ, RZ, 0xc000 ;  /* 0x0000c000ff0c7424 */ /* 0x000fe200078e00ff */
[----:B------:R-:W-:Y:S01]  /*9310*/  UIADD3 UR32, UR8, 0x14000, URZ ;  /* 0x0001400008207890 */ /* 0x000fe2000fffe03f */
[----:B------:R-:W-:Y:S01]  /*9320*/  LEA.HI.X R2, R2, R8, R3, 0x2, P1 ;  /* 0x0000000802027211 */ /* 0x000fe200008f1403 */
[----:B------:R-:W-:Y:S01]  /*9330*/  UIADD3 UR52, UR8, 0x1e000, URZ ;  /* 0x0001e00008347890 */ /* 0x000fe2000fffe03f */
[----:B------:R-:W-:Y:S01]  /*9340*/  R2UR UR24, R5 ;  /* 0x00000000051872ca */ /* 0x000fe200000e0000 */
[----:B------:R-:W-:Y:S01]  /*9350*/  UMOV UR41, UR17 ;  /* 0x0000001100297c82 */ /* 0x000fe20008000000 */
[----:B------:R-:W-:Y:S01]  /*9360*/  R2UR UR25, R2 ;  /* 0x00000000021972ca */ /* 0x000fe200000e0000 */
[----:B------:R-:W-:Y:S01]  /*9370*/  UMOV UR43, UR19 ;  /* 0x00000013002b7c82 */ /* 0x000fe20008000000 */
[C---:B------:R-:W-:Y:S01]  /*9380*/  IADD3 R2, P1, R7.reuse, 0x2f0, RZ ;  /* 0x000002f007027810 */ /* 0x040fe20007f3e0ff */
[----:B------:R-:W-:Y:S01]  /*9390*/  UMOV UR33, UR17 ;  /* 0x0000001100217c82 */ /* 0x000fe20008000000 */
[----:B------:R-:W-:Y:S01]  /*93a0*/  UMOV UR35, UR19 ;  /* 0x0000001300237c82 */ /* 0x000fe20008000000 */
[----:B------:R-:W-:Y:S01]  /*93b0*/  UMOV UR7, 0x10 ;  /* 0x0000001000077882 */ /* 0x000fe20000000000 */
[----:B------:R-:W-:Y:S01]  /*93c0*/  R2UR UR54, R2 ;  /* 0x00000000023672ca */ /* 0x000fe200000e0000 */
[----:B------:R-:W-:Y:S01]  /*93d0*/  UMOV UR53, UR17 ;  /* 0x0000001100357c82 */ /* 0x000fe20008000000 */
[----:B------:R-:W-:Y:S01]  /*93e0*/  IADD3 R2, P2, R7, 0x3f0, RZ ;  /* 0x000003f007027810 */ /* 0x000fe20007f5e0ff */
[----:B------:R-:W-:Y:S01]  /*93f0*/  UIADD3 UR9, UR8, 0x26800, URZ ;  /* 0x0002680008097890 */ /* 0x000fe2000fffe03f */
[----:B------:R-:W-:Y:S01]  /*9400*/  VIADD R5, R0, 0xffffffff ;  /* 0xffffffff00057836 */ /* 0x000fe20000000000 */
[----:B------:R-:W-:Y:S01]  /*9410*/  UMOV UR10, UR18 ;  /* 0x00000012000a7c82 */ /* 0x000fe20008000000 */
[----:B------:R-:W-:Y:S01]  /*9420*/  R2UR UR30, R2 ;  /* 0x00000000021e72ca */ /* 0x000fe200000e0000 */
[--C-:B------:R-:W-:Y:S01]  /*9430*/  IMAD.X R2, RZ, RZ, R6.reuse, P1 ;  /* 0x000000ffff027224 */ /* 0x100fe200008e0606 */
[----:B------:R-:W-:Y:S01]  /*9440*/  UMOV UR26, 0x10 ;  /* 0x00000010001a7882 */ /* 0x000fe20000000000 */
[----:B------:R1:W-:Y:S01]  /*9450*/  STL [R1], R5 ;  /* 0x0000000501007387 */ /* 0x0003e20000100800 */
[----:B------:R-:W-:Y:S01]  /*9460*/  UMOV UR27, UR11 ;  /* 0x0000000b001b7c82 */ /* 0x000fe20008000000 */
[----:B------:R-:W-:Y:S01]  /*9470*/  UMOV UR28, UR12 ;  /* 0x0000000c001c7c82 */ /* 0x000fe20008000000 */
[----:B------:R-:W-:Y:S01]  /*9480*/  R2UR UR55, R2 ;  /* 0x00000000023772ca */ /* 0x000fe200000e0000 */
[----:B------:R-:W-:Y:S01]  /*9490*/  IMAD.X R2, RZ, RZ, R6, P2 ;  /* 0x000000ffff027224 */ /* 0x000fe200010e0606 */
[----:B------:R-:W-:Y:S01]  /*94a0*/  UMOV UR29, UR13 ;  /* 0x0000000d001d7c82 */ /* 0x000fe20008000000 */
[----:B------:R-:W-:Y:S01]  /*94b0*/  UIADD3 UR56, UR8, 0x3000, URZ ;  /* 0x0000300008387890 */ /* 0x000fe2000fffe03f */
[----:B------:R-:W-:-:S02]  /*94c0*/  UMOV UR58, 0x30 ;  /* 0x00000030003a7882 */ /* 0x000fc40000000000 */
        /* <DEDUP_REMOVED lines=8> */
[----:B------:R-:W-:-:S04]  /*9550*/  ISETP.GE.AND P1, PT, R4, R5, PT ;  /* 0x000000050400720c */ /* 0x000fc80003f26270 */
[----:B------:R-:W-:-:S13]  /*9560*/  R2UR UR49, R3 ;  /* 0x00000000033172ca */ /* 0x000fda00000e0000 */
[----:B------:R2:W-:Y:S01]  /*9570*/  UTMALDG.4D [UR16], [UR48], desc[UR50] ;  /* 0x00003210300075b4 */ /* 0x0005e20008019000 */
[----:B------:R3:W-:Y:S01]  /*9580*/  UTMALDG.4D [UR40], [UR48], desc[UR50] ;  /* 0x00003228300075b4 */ /* 0x0007e20008019000 */
[----:B------:R-:W-:Y:S01]  /*9590*/  UTMALDG.4D [UR32], [UR48], desc[UR50] ;  /* 0x00003220300075b4 */ /* 0x000fe20008019000 */
[----:B------:R4:W-:Y:S01]  /*95a0*/  UBLKCP.S.G [UR52], [UR24], UR7 ;  /* 0x00000034180073ba */ /* 0x0009e20008000207 */
[----:B------:R1:W-:Y:S01]  /*95b0*/  SYNCS.ARRIVE.TRANS64 RZ, [R15+URZ+0x26800], R12 ;  /* 0x0268000c0fff79a7 */ /* 0x0003e2000800003f */
[----:B--2---:R-:W-:Y:S01]  /*95c0*/  UMOV UR16, 0x0 ;  /* 0x0000000000107882 */ /* 0x004fe20000000000 */
[----:B------:R-:W-:Y:S02]  /*95d0*/  UMOV UR17, 0x10000000 ;  /* 0x1000000000117882 */ /* 0x000fe40000000000 */
[----:B------:R2:W-:Y:S01]  /*95e0*/  UTMALDG.4D [UR8], [UR54], desc[UR16] ;  /* 0x00001008360075b4 */ /* 0x0005e20008019000 */
[----:B---3--:R-:W-:Y:S01]  /*95f0*/  UIADD3 UR40, UR8, 0x5000, URZ ;  /* 0x0000500008287890 */ /* 0x008fe2000fffe03f */
[----:B------:R-:W-:Y:S01]  /*9600*/  UMOV UR42, 0x50 ;  /* 0x00000050002a7882 */ /* 0x000fe20000000000 */
[----:B------:R-:W-:Y:S01]  /*9610*/  UMOV UR43, UR11 ;  /* 0x0000000b002b7c82 */ /* 0x000fe20008000000 */
[----:B------:R-:W-:Y:S01]  /*9620*/  UMOV UR44, UR12 ;  /* 0x0000000c002c7c82 */ /* 0x000fe20008000000 */
[----:B------:R-:W-:Y:S01]  /*9630*/  UMOV UR45, UR13 ;  /* 0x0000000d002d7c82 */ /* 0x000fe20008000000 */
[----:B----4-:R-:W-:-:S02]  /*9640*/  UIADD3 UR24, UR8, 0x1000, URZ ;  /* 0x0000100008187890 */ /* 0x010fc4000fffe03f */
[----:B------:R-:W-:Y:S01]  /*9650*/  UIADD3 UR32, UR8, 0x2000, URZ ;  /* 0x0000200008207890 */ /* 0x000fe2000fffe03f */
[----:B------:R-:W-:Y:S01]  /*9660*/  UMOV UR25, UR9 ;  /* 0x0000000900197c82 */ /* 0x000fe20008000000 */
[----:B------:R-:W-:Y:S01]  /*9670*/  UMOV UR34, 0x20 ;  /* 0x0000002000227882 */ /* 0x000fe20000000000 */
[----:B------:R-:W-:Y:S01]  /*9680*/  UMOV UR35, UR11 ;  /* 0x0000000b00237c82 */ /* 0x000fe20008000000 */
        /* <DEDUP_REMOVED lines=10> */
[----:B------:R-:W-:Y:S01]  /*9730*/  UMOV UR41, UR9 ;  /* 0x0000000900297c82 */ /* 0x000fe20008000000 */
[----:B--2---:R-:W-:Y:S01]  /*9740*/  UMOV UR10, 0x40 ;  /* 0x00000040000a7882 */ /* 0x004fe20000000000 */
[----:B------:R2:W-:Y:S01]  /*9750*/  UTMALDG.4D [UR32], [UR54], desc[UR16] ;  /* 0x00001020360075b4 */ /* 0x0005e20008019000 */
[----:B------:R1:W-:Y:S01]  /*9760*/  UTMALDG.4D [UR56], [UR54], desc[UR16] ;  /* 0x00001038360075b4 */ /* 0x0003e20008019000 */
[----:B------:R1:W-:Y:S01]  /*9770*/  UTMALDG.4D [UR48], [UR54], desc[UR16] ;  /* 0x00001030360075b4 */ /* 0x0003e20008019000 */
[----:B---3--:R-:W-:Y:S01]  /*9780*/  UIADD3 UR24, UR8, 0x6000, URZ ;  /* 0x0000600008187890 */ /* 0x008fe2000fffe03f */
[----:B------:R-:W-:Y:S01]  /*9790*/  UMOV UR26, UR18 ;  /* 0x00000012001a7c82 */ /* 0x000fe20008000000 */
[----:B------:R1:W-:Y:S01]  /*97a0*/  UTMALDG.4D [UR40], [UR54], desc[UR16] ;  /* 0x00001028360075b4 */ /* 0x0003e20008019000 */
[----:B--2---:R-:W-:-:S02]  /*97b0*/  UIADD3 UR32, UR8, 0x8000, URZ ;  /* 0x0000800008207890 */ /* 0x004fc4000fffe03f */
[----:B------:R-:W-:-:S04]  /*97c0*/  UIADD3 UR8, UR8, 0xa000, URZ ;  /* 0x0000a00008087890 */ /* 0x000fc8000fffe03f */
[----:B------:R1:W-:Y:S03]  /*97d0*/  UTMALDG.4D [UR24], [UR30], desc[UR16] ;  /* 0x000010181e0075b4 */ /* 0x0003e60008019000 */
[----:B------:R1:W-:Y:S02]  /*97e0*/  UTMALDG.4D [UR32], [UR30], desc[UR16] ;  /* 0x000010201e0075b4 */ /* 0x0003e40008019000 */
[----:B------:R1:W-:Y:S02]  /*97f0*/  UTMALDG.4D [UR8], [UR30], desc[UR16] ;  /* 0x000010081e0075b4 */ /* 0x0003e40008019000 */
[----:B-1----:R-:W-:Y:S05]  /*9800*/  @P1 BRA `(.L_x_2769) ;  /* 0x0000001400081947 */ /* 0x002fea0003800000 */
[-C--:B------:R-:W-:Y:S01]  /*9810*/  LOP3.LUT R17, RZ, R4.reuse, RZ, 0x33, !PT ;  /* 0x00000004ff117212 */ /* 0x080fe200078e33ff */
[C---:B------:R-:W-:Y:S02]  /*9820*/  VIADD R5, R0.reuse, 0xfffffffe ;  /* 0xfffffffe00057836 */ /* 0x040fe40000000000 */
[----:B------:R-:W-:Y:S02]  /*9830*/  IMAD.MOV.U32 R10, RZ, RZ, 0x1 ;  /* 0x00000001ff0a7424 */ /* 0x000fe400078e00ff */
[----:B------:R-:W-:Y:S01]  /*9840*/  IMAD.IADD R17, R0, 0x1, R17 ;  /* 0x0000000100117824 */ /* 0x000fe200078e0211 */
[----:B------:R-:W-:Y:S01]  /*9850*/  ISETP.NE.AND P1, PT, R5, R4, PT ;  /* 0x000000040500720c */ /* 0x000fe20003f25270 */
[----:B------:R-:W-:-:S03]  /*9860*/  IMAD.MOV.U32 R0, RZ, RZ, R4 ;  /* 0x000000ffff007224 */ /* 0x000fc600078e0004 */
[----:B------:R-:W-:-:S05]  /*9870*/  LOP3.LUT R5, R17, 0x1, RZ, 0xc0, !PT ;  /* 0x0000000111057812 */ /* 0x000fca00078ec0ff */
[----:B------:R1:W-:Y:S04]  /*9880*/  STL [R1+0x4], R5 ;  /* 0x0000040501007387 */ /* 0x0003e80000100800 */
[----:B------:R-:W-:Y:S05]  /*9890*/  @!P1 BRA `(.L_x_2770) ;  /* 0x0000000c00409947 */ /* 0x000fea0003800000 */
[----:B------:R-:W-:Y:S02]  /*98a0*/  IMAD.IADD R17, R17, 0x1, -R5 ;  /* 0x0000000111117824 */ /* 0x000fe400078e0a05 */
[----:B------:R-:W-:Y:S02]  /*98b0*/  IMAD.MOV.U32 R0, RZ, RZ, R4 ;  /* 0x000000ffff007224 */ /* 0x000fe400078e0004 */
[----:B------:R-:W-:-:S07]  /*98c0*/  IMAD.MOV.U32 R10, RZ, RZ, 0x1 ;  /* 0x00000001ff0a7424 */ /* 0x000fce00078e00ff */
.L_x_2779:
[----:B-123--:R-:W-:-:S04]  /*98d0*/  SHF.L.U32 R18, R10, 0x1f, RZ ;  /* 0x0000001f0a127819 */ /* 0x00efc800000006ff */
[----:B------:R-:W2:Y:S02]  /*98e0*/  SYNCS.PHASECHK.TRANS64.TRYWAIT P1, [R15+URZ+0x26840], R18 ;  /* 0x026840120f0075a7 */ /* 0x000ea4000802017f */
[----:B--2---:R-:W-:Y:S05]  /*98f0*/  @!P1 BRA `(.L_x_2771) ;  /* 0x0000001800dc9947 */ /* 0x004fea0003800000 */
.L_x_2796:
        /* <DEDUP_REMOVED lines=8> */
.L_x_2772:
        /* <DEDUP_REMOVED lines=44> */
.L_x_2797:
        /* <DEDUP_REMOVED lines=8> */
.L_x_2774:
        /* <DEDUP_REMOVED lines=44> */
.L_x_2798:
        /* <DEDUP_REMOVED lines=8> */
.L_x_2776:
        /* <DEDUP_REMOVED lines=38> */
.L_x_2800:
        /* <DEDUP_REMOVED lines=8> */
.L_x_2778:
        /* <DEDUP_REMOVED lines=44> */
.L_x_2770:
[----:B------:R-:W4:Y:S02]  /*a5a0*/  LDL.LU R4, [R1+0x4] ;  /* 0x0000040001047983 */ /* 0x000f240000300800 */
[----:B----4-:R-:W-:Y:S02]  /*a5b0*/  ISETP.NE.AND P1, PT, R4, RZ, PT ;  /* 0x000000ff0400720c */ /* 0x010fe40003f25270 */
[----:B------:R4:W5:Y:S11]  /*a5c0*/  LDL R4, [R1] ;  /* 0x0000000001047983 */ /* 0x0009760000100800 */
[----:B----4-:R-:W-:Y:S05]  /*a5d0*/  @!P1 BRA `(.L_x_2769) ;  /* 0x0000000400949947 */ /* 0x010fea0003800000 */
[----:B------:R-:W-:-:S04]  /*a5e0*/  SHF.L.U32 R12, R10, 0x1f, RZ ;  /* 0x0000001f0a0c7819 */ /* 0x000fc800000006ff */
[----:B------:R-:W4:Y:S02]  /*a5f0*/  SYNCS.PHASECHK.TRANS64.TRYWAIT P1, [R15+URZ+0x26840], R12 ;  /* 0x0268400c0f0075a7 */ /* 0x000f24000802017f */
[----:B----4-:R-:W-:Y:S05]  /*a600*/  @!P1 BRA `(.L_x_2780) ;  /* 0x0000000c00ec9947 */ /* 0x010fea0003800000 */
.L_x_2801:
        /* <DEDUP_REMOVED lines=8> */
.L_x_2781:
        /* <DEDUP_REMOVED lines=41> */
.L_x_2802:
        /* <DEDUP_REMOVED lines=8> */
.L_x_2783:
[----:B------:R2:W5:Y:S01]  /*a9a0*/  LDL.LU R4, [R1] ;  /* 0x0000000001047983 */ /* 0x0005620000300800 */
        /* <DEDUP_REMOVED lines=40> */
.L_x_2769:
[----:B------:R-:W1:Y:S01]  /*ac30*/  S2R R0, SR_TID.X ;  /* 0x0000000000007919 */ /* 0x000e620000002100 */
[----:B------:R-:W-:Y:S01]  /*ac40*/  IMAD R3, R16, 0x8, R15 ;  /* 0x0000000810037824 */ /* 0x000fe200078e020f */
[----:B-1----:R-:W-:Y:S02]  /*ac50*/  LOP3.LUT R2, R0, 0x7f, RZ, 0xc0, !PT ;  /* 0x0000007f00027812 */ /* 0x002fe400078ec0ff */
[----:B------:R-:W-:Y:S02]  /*ac60*/  SHF.L.U32 R0, R10, 0x1f, RZ ;  /* 0x0000001f0a007819 */ /* 0x000fe400000006ff */
[----:B------:R-:W-:Y:S02]  /*ac70*/  ISETP.NE.AND P1, PT, R2, RZ, PT ;  /* 0x000000ff0200720c */ /* 0x000fe40003f25270 */
[----:B------:R-:W1:Y:S02]  /*ac80*/  SYNCS.PHASECHK.TRANS64.TRYWAIT P0, [R3+URZ+0x26840], R0 ;  /* 0x02684000030075a7 */ /* 0x000e64000800017f */
[----:B-1----:R-:W-:Y:S09]  /*ac90*/  @!P0 BRA `(.L_x_2784) ;  /* 0x0000000800708947 */ /* 0x002ff20003800000 */
.L_x_2803:
[----:B------:R-:W-:Y:S05]  /*aca0*/  @P1 BRA `(.L_x_2785) ;  /* 0x0000000000181947 */ /* 0x000fea0003800000 */
[----:B------:R-:W1:Y:S01]  /*acb0*/  S2R R2, SR_TID.X ;  /* 0x0000000000027919 */ /* 0x000e620000002100 */
[----:B------:R-:W-:-:S04]  /*acc0*/  IMAD.MOV.U32 R0, RZ, RZ, 0x3100 ;  /* 0x00003100ff007424 */ /* 0x000fc800078e00ff */
[----:B------:R1:W-:Y:S02]  /*acd0*/  SYNCS.ARRIVE.TRANS64 RZ, [R3+URZ+0x26830], R0 ;  /* 0x0268300003ff79a7 */ /* 0x0003e4000800003f */
[----:B-1----:R-:W-:-:S13]  /*ace0*/  LOP3.LUT P0, RZ, R2, 0x1f, RZ, 0xc0, !PT ;  /* 0x0000001f02ff7812 */ /* 0x002fda000780c0ff */
[----:B------:R-:W-:Y:S05]  /*acf0*/  @!P0 BRA `(.L_x_2785) ;  /* 0x0000000000048947 */ /* 0x000fea0003800000 */
[----:B------:R-:W-:Y:S01]  /*ad00*/  BPT.TRAP 0x1 ;  /* 0x000000040000795c */ /* 0x000fe20000300000 */
.L_x_2785:
        /* <DEDUP_REMOVED lines=48> */
.L_x_2766:
[----:B------:R-:W-:Y:S05]  /*b010*/  BSYNC B0 ;  /* 0x0000000000007941 */ /* 0x000fea0003800000 */
.L_x_2762:
[----:B------:R-:W-:-:S03]  /*b020*/  UMOV UR7, 0xffffffff ;  /* 0xffffffff00077882 */ /* 0x000fc60000000000 */
[----:B------:R-:W-:Y:S05]  /*b030*/  BRA.DIV UR7, `(.L_x_2786) ;  /* 0x00000006079c7947 */ /* 0x000fea000b800000 */
[----:B------:R-:W-:-:S13]  /*b040*/  ELECT P6, URZ, PT ;  /* 0x00000000003f782f */ /* 0x000fda00038c0000 */
.L_x_2806:
[----:B------:R-:W-:Y:S05]  /*b050*/  @!P6 BRA `(.L_x_2687) ;  /* 0x000000000084e947 */ /* 0x000fea0003800000 */
[----:B------:R-:W-:-:S06]  /*b060*/  ULOP3.LUT UR7, UR38, 0x2, URZ, 0xfc, !UPT ;  /* 0x0000000226077892 */ /* 0x000fcc000f8efc3f */
[----:B------:R-:W-:-:S05]  /*b070*/  IMAD.U32 R0, RZ, RZ, UR7 ;  /* 0x00000007ff007e24 */ /* 0x000fca000f8e00ff */
[----:B------:R-:W-:-:S13]  /*b080*/  ISETP.NE.AND P2, PT, R0, 0x3, PT ;  /* 0x000000030000780c */ /* 0x000fda0003f45270 */
[----:B------:R-:W-:Y:S05]  /*b090*/  @!P2 BRA `(.L_x_2787) ;  /* 0x000000000004a947 */ /* 0x000fea0003800000 */
[----:B------:R-:W-:Y:S01]  /*b0a0*/  BPT.TRAP 0x1 ;  /* 0x000000040000795c */ /* 0x000fe20000300000 */
.L_x_2787:
        /* <DEDUP_REMOVED lines=15> */
.L_x_2807:
[----:B------:R-:W2:Y:S02]  /*b1a0*/  SYNCS.PHASECHK.TRANS64.TRYWAIT P0, [R3+URZ], R0 ;  /* 0x00000000030075a7 */ /* 0x000ea4000800017f */
[----:B--2---:R-:W-:Y:S05]  /*b1b0*/  @!P0 BRA `(.L_x_2789) ;  /* 0x0000000400708947 */ /* 0x004fea0003800000 */
.L_x_2808:
[----:B------:R-:W-:Y:S05]  /*b1c0*/  @!P2 BRA `(.L_x_2790) ;  /* 0x000000000004a947 */ /* 0x000fea0003800000 */
[----:B------:R-:W-:Y:S01]  /*b1d0*/  BPT.TRAP 0x1 ;  /* 0x000000040000795c */ /* 0x000fe20000300000 */
.L_x_2790:
[----:B--2---:R-:W-:-:S04]  /*b1e0*/  VIADD R3, R8, 0x26840 ;  /* 0x0002684008037836 */ /* 0x004fc80000000000 */
[----:B------:R-:W-:-:S04]  /*b1f0*/  IMAD R5, R2, 0x8, R3 ;  /* 0x0000000802057824 */ /* 0x000fc800078e0203 */
[----:B------:R-:W2:Y:S02]  /*b200*/  SYNCS.PHASECHK.TRANS64.TRYWAIT P0, [R5+URZ], R4 ;  /* 0x00000004050075a7 */ /* 0x000ea4000800017f */
[----:B--2---:R-:W-:Y:S05]  /*b210*/  @!P0 BRA `(.L_x_2791) ;  /* 0x00000004006c8947 */ /* 0x004fea0003800000 */
.L_x_2809:
[----:B------:R-:W-:-:S07]  /*b220*/  IMAD R3, R6, 0x8, R3 ;  /* 0x0000000806037824 */ /* 0x000fce00078e0203 */
.L_x_2792:
[----:B---3--:R3:W4:Y:S02]  /*b230*/  SYNCS.PHASECHK.TRANS64.TRYWAIT P0, [R3+URZ], R0 ;  /* 0x00000000030075a7 */ /* 0x008724000800017f */
[----:B----4-:R-:W-:Y:S05]  /*b240*/  @!P0 NANOSLEEP.SYNCS 0x989680 ;  /* 0x009896800000895d */ /* 0x010fea0003900000 */
[----:B------:R-:W4:Y:S02]  /*b250*/  @!P0 SYNCS.PHASECHK.TRANS64 P0, [R3+URZ], R0 ;  /* 0x00000000030085a7 */ /* 0x000f24000800007f */
[----:B----4-:R-:W-:Y:S05]  /*b260*/  @!P0 BRA `(.L_x_2792) ;  /* 0xfffffffc00f08947 */ /* 0x010fea000383ffff */
.L_x_2687:
[----:B------:R-:W-:Y:S05]  /*b270*/  BSYNC B6 ;  /* 0x0000000000067941 */ /* 0x000fea0003800000 */
.L_x_2679:
[----:B------:R-:W-:Y:S05]  /*b280*/  EXIT ;  /* 0x000000000000794d */ /* 0x000fea0003800000 */
.L_x_2697:
[----:B------:R-:W-:Y:S02]  /*b290*/  IMAD.MOV.U32 R13, RZ, RZ, R17 ;  /* 0x000000ffff0d7224 */ /* 0x000fe400078e0011 */
[----:B------:R-:W-:Y:S02]  /*b2a0*/  IMAD.MOV.U32 R12, RZ, RZ, RZ ;  /* 0x000000ffff0c7224 */ /* 0x000fe400078e00ff */
[----:B------:R-:W-:Y:S02]  /*b2b0*/  IMAD.MOV.U32 R11, RZ, RZ, 0x1f ;  /* 0x0000001fff0b7424 */ /* 0x000fe400078e00ff */
[----:B------:R-:W-:-:S07]  /*b2c0*/  IMAD.MOV.U32 R15, RZ, RZ, -0x1 ;  /* 0xffffffffff0f7424 */ /* 0x000fce00078e00ff */
[----:B------:R-:W-:Y:S05]  /*b2d0*/  WARPSYNC.COLLECTIVE R15, `(.L_x_2793) ;  /* 0x000000000f087348 */ /* 0x000fea0003c00000 */
[----:B------:R1:W2:Y:S02]  /*b2e0*/  SHFL.IDX P6, R14, R13, R12, R11 ;  /* 0x0000000c0d0e7389 */ /* 0x0002a400000c000b */
[----:B-12---:R-:W-:Y:S01]  /*b2f0*/  ENDCOLLECTIVE ;  /* 0x000000000000791b */ /* 0x006fe20003800000 */
.L_x_2793:
[----:B------:R-:W-:Y:S05]  /*b300*/  BRA `(.L_x_2794) ;  /* 0xffffff6400047947 */ /* 0x000fea000383ffff */
.L_x_2699:
[----:B--2---:R2:W3:Y:S02]  /*b310*/  SYNCS.PHASECHK.TRANS64.TRYWAIT P0, [R235+URZ+0x26800], R4 ;  /* 0x02680004eb0075a7 */ /* 0x0044e4000800017f */
[----:B---3--:R-:W-:Y:S05]  /*b320*/  @!P0 NANOSLEEP.SYNCS 0x989680 ;  /* 0x009896800000895d */ /* 0x008fea0003900000 */
[----:B------:R-:W3:Y:S02]  /*b330*/  @!P0 SYNCS.PHASECHK.TRANS64 P0, [R235+URZ+0x26800], R4 ;  /* 0x02680004eb0085a7 */ /* 0x000ee4000800007f */
[----:B---3--:R-:W-:Y:S05]  /*b340*/  @!P0 BRA `(.L_x_2699) ;  /* 0xfffffffc00f08947 */ /* 0x008fea000383ffff */
[----:B------:R-:W-:Y:S05]  /*b350*/  BRA `(.L_x_2698) ;  /* 0xffffff64002c7947 */ /* 0x000fea000383ffff */
.L_x_2704:
[----:B--2---:R-:W-:-:S04]  /*b360*/  IMAD.U32 R5, RZ, RZ, UR7 ;  /* 0x00000007ff057e24 */ /* 0x004fc8000f8e00ff */
[----:B------:R2:W3:Y:S03]  /*b370*/  SYNCS.PHASECHK.TRANS64.TRYWAIT P1, [R5+URZ+0x26810], R120 ;  /* 0x02681078050075a7 */ /* 0x0004e6000802017f */
[----:B---3--:R-:W-:Y:S05]  /*b380*/  @!P1 NANOSLEEP.SYNCS 0x989680 ;  /* 0x009896800000995d */ /* 0x008fea0003900000 */
[----:B------:R-:W3:Y:S02]  /*b390*/  @!P1 SYNCS.PHASECHK.TRANS64 P1, [R5+URZ+0x26810], R120 ;  /* 0x02681078050095a7 */ /* 0x000ee4000802007f */
[----:B---3--:R-:W-:Y:S05]  /*b3a0*/  @!P1 BRA `(.L_x_2704) ;  /* 0xfffffffc00ec9947 */ /* 0x008fea000383ffff */
[----:B------:R-:W-:Y:S05]  /*b3b0*/  BRA `(.L_x_2703) ;  /* 0xffffff6c00807947 */ /* 0x000fea000383ffff */
.L_x_2708:
[----:B------:R-:W-:-:S04]  /*b3c0*/  IMAD.U32 R121, RZ, RZ, UR7 ;  /* 0x00000007ff797e24 */ /* 0x000fc8000f8e00ff */
[----:B------:R1:W1:Y:S03]  /*b3d0*/  SYNCS.PHASECHK.TRANS64.TRYWAIT P1, [R121+URZ+0x26830], R120 ;  /* 0x02683078790075a7 */ /* 0x000266000802017f */
[----:B-1----:R-:W-:Y:S05]  /*b3e0*/  @!P1 NANOSLEEP.SYNCS 0x989680 ;  /* 0x009896800000995d */ /* 0x002fea0003900000 */
[----:B------:R-:W1:Y:S02]  /*b3f0*/  @!P1 SYNCS.PHASECHK.TRANS64 P1, [R121+URZ+0x26830], R120 ;  /* 0x02683078790095a7 */ /* 0x000e64000802007f */
[----:B-1----:R-:W-:Y:S05]  /*b400*/  @!P1 BRA `(.L_x_2708) ;  /* 0xfffffffc00ec9947 */ /* 0x002fea000383ffff */
[----:B------:R-:W-:Y:S05]  /*b410*/  BRA `(.L_x_2707) ;  /* 0xffffff7400447947 */ /* 0x000fea000383ffff */
.L_x_2767:
[----:B-1----:R1:W2:Y:S02]  /*b420*/  SYNCS.PHASECHK.TRANS64.TRYWAIT P0, [R15+URZ+0x26820], R2 ;  /* 0x026820020f0075a7 */ /* 0x0022a4000800017f */
[----:B--2---:R-:W-:Y:S05]  /*b430*/  @!P0 NANOSLEEP.SYNCS 0x989680 ;  /* 0x009896800000895d */ /* 0x004fea0003900000 */
[----:B------:R-:W2:Y:S02]  /*b440*/  @!P0 SYNCS.PHASECHK.TRANS64 P0, [R15+URZ+0x26820], R2 ;  /* 0x026820020f0085a7 */ /* 0x000ea4000800007f */
[----:B--2---:R-:W-:Y:S05]  /*b450*/  @!P0 BRA `(.L_x_2767) ;  /* 0xfffffffc00f08947 */ /* 0x004fea000383ffff */
[----:B------:R-:W-:Y:S05]  /*b460*/  BRA `(.L_x_2795) ;  /* 0xffffffd800f47947 */ /* 0x000fea000383ffff */
.L_x_2771:
[----:B--2---:R2:W3:Y:S02]  /*b470*/  SYNCS.PHASECHK.TRANS64.TRYWAIT P1, [R15+URZ+0x26840], R18 ;  /* 0x026840120f0075a7 */ /* 0x0044e4000802017f */
[----:B---3--:R-:W-:Y:S05]  /*b480*/  @!P1 NANOSLEEP.SYNCS 0x989680 ;  /* 0x009896800000995d */ /* 0x008fea0003900000 */
[----:B------:R-:W3:Y:S02]  /*b490*/  @!P1 SYNCS.PHASECHK.TRANS64 P1, [R15+URZ+0x26840], R18 ;  /* 0x026840120f0095a7 */ /* 0x000ee4000802007f */
[----:B---3--:R-:W-:Y:S05]  /*b4a0*/  @!P1 BRA `(.L_x_2771) ;  /* 0xfffffffc00f09947 */ /* 0x008fea000383ffff */
[----:B------:R-:W-:Y:S05]  /*b4b0*/  BRA `(.L_x_2796) ;  /* 0xffffffe400107947 */ /* 0x000fea000383ffff */
.L_x_2773:
[----:B-1----:R1:W3:Y:S02]  /*b4c0*/  SYNCS.PHASECHK.TRANS64.TRYWAIT P1, [R15+URZ+0x26828], R18 ;  /* 0x026828120f0075a7 */ /* 0x0022e4000802017f */
[----:B---3--:R-:W-:Y:S05]  /*b4d0*/  @!P1 NANOSLEEP.SYNCS 0x989680 ;  /* 0x009896800000995d */ /* 0x008fea0003900000 */
[----:B------:R-:W3:Y:S02]  /*b4e0*/  @!P1 SYNCS.PHASECHK.TRANS64 P1, [R15+URZ+0x26828], R18 ;  /* 0x026828120f0095a7 */ /* 0x000ee4000802007f */
[----:B---3--:R-:W-:Y:S05]  /*b4f0*/  @!P1 BRA `(.L_x_2773) ;  /* 0xfffffffc00f09947 */ /* 0x008fea000383ffff */
[----:B------:R-:W-:Y:S05]  /*b500*/  BRA `(.L_x_2797) ;  /* 0xffffffe400cc7947 */ /* 0x000fea000383ffff */
.L_x_2775:
[----:B---3--:R3:W4:Y:S02]  /*b510*/  SYNCS.PHASECHK.TRANS64.TRYWAIT P1, [R15+URZ+0x26848], R18 ;  /* 0x026848120f0075a7 */ /* 0x008724000802017f */
[----:B----4-:R-:W-:Y:S05]  /*b520*/  @!P1 NANOSLEEP.SYNCS 0x989680 ;  /* 0x009896800000995d */ /* 0x010fea0003900000 */
[----:B------:R-:W4:Y:S02]  /*b530*/  @!P1 SYNCS.PHASECHK.TRANS64 P1, [R15+URZ+0x26848], R18 ;  /* 0x026848120f0095a7 */ /* 0x000f24000802007f */
[----:B----4-:R-:W-:Y:S05]  /*b540*/  @!P1 BRA `(.L_x_2775) ;  /* 0xfffffffc00f09947 */ /* 0x010fea000383ffff */
[----:B------:R-:W-:Y:S05]  /*b550*/  BRA `(.L_x_2798) ;  /* 0xffffffe800887947 */ /* 0x000fea000383ffff */
.L_x_2777:
[----:B------:R-:W-:-:S07]  /*b560*/  SHF.L.U32 R4, R10, 0x1f, RZ ;  /* 0x0000001f0a047819 */ /* 0x000fce00000006ff */
.L_x_2799:
[----:B----4-:R4:W1:Y:S02]  /*b570*/  SYNCS.PHASECHK.TRANS64.TRYWAIT P1, [R15+URZ+0x26820], R4 ;  /* 0x026820040f0075a7 */ /* 0x010864000802017f */
[----:B-1----:R-:W-:Y:S05]  /*b580*/  @!P1 NANOSLEEP.SYNCS 0x989680 ;  /* 0x009896800000995d */ /* 0x002fea0003900000 */
[----:B------:R-:W1:Y:S02]  /*b590*/  @!P1 SYNCS.PHASECHK.TRANS64 P1, [R15+URZ+0x26820], R4 ;  /* 0x026820040f0095a7 */ /* 0x000e64000802007f */
[----:B-1----:R-:W-:Y:S05]  /*b5a0*/  @!P1 BRA `(.L_x_2799) ;  /* 0xfffffffc00f09947 */ /* 0x002fea000383ffff */
[----:B------:R-:W-:Y:S05]  /*b5b0*/  BRA `(.L_x_2800) ;  /* 0xffffffec00287947 */ /* 0x000fea000383ffff */
.L_x_2780:
[----:B----4-:R4:W1:Y:S02]  /*b5c0*/  SYNCS.PHASECHK.TRANS64.TRYWAIT P1, [R15+URZ+0x26840], R12 ;  /* 0x0268400c0f0075a7 */ /* 0x010864000802017f */
[----:B-1----:R-:W-:Y:S05]  /*b5d0*/  @!P1 NANOSLEEP.SYNCS 0x989680 ;  /* 0x009896800000995d */ /* 0x002fea0003900000 */
[----:B------:R-:W1:Y:S02]  /*b5e0*/  @!P1 SYNCS.PHASECHK.TRANS64 P1, [R15+URZ+0x26840], R12 ;  /* 0x0268400c0f0095a7 */ /* 0x000e64000802007f */
[----:B-1----:R-:W-:Y:S05]  /*b5f0*/  @!P1 BRA `(.L_x_2780) ;  /* 0xfffffffc00f09947 */ /* 0x002fea000383ffff */
[----:B------:R-:W-:Y:S05]  /*b600*/  BRA `(.L_x_2801) ;  /* 0xfffffff000007947 */ /* 0x000fea000383ffff */
.L_x_2782:
[----:B-1----:R1:W2:Y:S02]  /*b610*/  SYNCS.PHASECHK.TRANS64.TRYWAIT P1, [R15+URZ+0x26828], R12 ;  /* 0x0268280c0f0075a7 */ /* 0x0022a4000802017f */
[----:B--2---:R-:W-:Y:S05]  /*b620*/  @!P1 NANOSLEEP.SYNCS 0x989680 ;  /* 0x009896800000995d */ /* 0x004fea0003900000 */
[----:B------:R-:W2:Y:S02]  /*b630*/  @!P1 SYNCS.PHASECHK.TRANS64 P1, [R15+URZ+0x26828], R12 ;  /* 0x0268280c0f0095a7 */ /* 0x000ea4000802007f */
[----:B--2---:R-:W-:Y:S05]  /*b640*/  @!P1 BRA `(.L_x_2782) ;  /* 0xfffffffc00f09947 */ /* 0x004fea000383ffff */
[----:B------:R-:W-:Y:S05]  /*b650*/  BRA `(.L_x_2802) ;  /* 0xfffffff000b07947 */ /* 0x000fea000383ffff */
.L_x_2784:
[----:B------:R1:W1:Y:S02]  /*b660*/  SYNCS.PHASECHK.TRANS64.TRYWAIT P0, [R3+URZ+0x26840], R0 ;  /* 0x02684000030075a7 */ /* 0x000264000800017f */
[----:B-1----:R-:W-:Y:S05]  /*b670*/  @!P0 NANOSLEEP.SYNCS 0x989680 ;  /* 0x009896800000895d */ /* 0x002fea0003900000 */
[----:B------:R-:W1:Y:S02]  /*b680*/  @!P0 SYNCS.PHASECHK.TRANS64 P0, [R3+URZ+0x26840], R0 ;  /* 0x02684000030085a7 */ /* 0x000e64000800007f */
[----:B-1----:R-:W-:Y:S05]  /*b690*/  @!P0 BRA `(.L_x_2784) ;  /* 0xfffffffc00f08947 */ /* 0x002fea000383ffff */
[----:B------:R-:W-:Y:S05]  /*b6a0*/  BRA `(.L_x_2803) ;  /* 0xfffffff4007c7947 */ /* 0x000fea000383ffff */
.L_x_2786:
[----:B------:R-:W-:Y:S01]  /*b6b0*/  BSSY B0, `(.L_x_2804) ;  /* 0x0000006000007945 */ /* 0x000fe20003800000 */
[----:B------:R-:W-:-:S07]  /*b6c0*/  IMAD.MOV.U32 R15, RZ, RZ, -0x1 ;  /* 0xffffffffff0f7424 */ /* 0x000fce00078e00ff */
[----:B------:R-:W-:Y:S05]  /*b6d0*/  WARPSYNC.COLLECTIVE R15, `(.L_x_2805) ;  /* 0x000000000f0c7348 */ /* 0x000fea0003c00000 */
[----:B------:R-:W-:Y:S02]  /*b6e0*/  ELECT P6, UR62, PT ;  /* 0x00000000003e782f */ /* 0x000fe400038c0000 */
[----:B------:R-:W-:Y:S01]  /*b6f0*/  MOV R14, UR62 ;  /* 0x0000003e000e7c02 */ /* 0x000fe20008000f00 */
[----:B------:R-:W-:Y:S10]  /*b700*/  ENDCOLLECTIVE ;  /* 0x000000000000791b */ /* 0x000ff40003800000 */
.L_x_2805:
[----:B------:R-:W-:Y:S05]  /*b710*/  BSYNC B0 ;  /* 0x0000000000007941 */ /* 0x000fea0003800000 */
.L_x_2804:
[----:B------:R-:W-:Y:S05]  /*b720*/  BRA `(.L_x_2806) ;  /* 0xfffffff800487947 */ /* 0x000fea000383ffff */
.L_x_2788:
[----:B-1----:R1:W2:Y:S02]  /*b730*/  SYNCS.PHASECHK.TRANS64.TRYWAIT P0, [R7+URZ], R4 ;  /* 0x00000004070075a7 */ /* 0x0022a4000800017f */
[----:B--2---:R-:W-:Y:S05]  /*b740*/  @!P0 NANOSLEEP.SYNCS 0x989680 ;  /* 0x009896800000895d */ /* 0x004fea0003900000 */
[----:B------:R-:W2:Y:S02]  /*b750*/  @!P0 SYNCS.PHASECHK.TRANS64 P0, [R7+URZ], R4 ;  /* 0x00000004070085a7 */ /* 0x000ea4000800007f */
[----:B--2---:R-:W-:Y:S05]  /*b760*/  @!P0 BRA `(.L_x_2788) ;  /* 0xfffffffc00f08947 */ /* 0x004fea000383ffff */
[----:B------:R-:W-:Y:S05]  /*b770*/  BRA `(.L_x_2807) ;  /* 0xfffffff800887947 */ /* 0x000fea000383ffff */
.L_x_2789:
[----:B--2---:R2:W3:Y:S02]  /*b780*/  SYNCS.PHASECHK.TRANS64.TRYWAIT P0, [R3+URZ], R0 ;  /* 0x00000000030075a7 */ /* 0x0044e4000800017f */
[----:B---3--:R-:W-:Y:S05]  /*b790*/  @!P0 NANOSLEEP.SYNCS 0x989680 ;  /* 0x009896800000895d */ /* 0x008fea0003900000 */
[----:B------:R-:W3:Y:S02]  /*b7a0*/  @!P0 SYNCS.PHASECHK.TRANS64 P0, [R3+URZ], R0 ;  /* 0x00000000030085a7 */ /* 0x000ee4000800007f */
[----:B---3--:R-:W-:Y:S05]  /*b7b0*/  @!P0 BRA `(.L_x_2789) ;  /* 0xfffffffc00f08947 */ /* 0x008fea000383ffff */
[----:B------:R-:W-:Y:S05]  /*b7c0*/  BRA `(.L_x_2808) ;  /* 0xfffffff8007c7947 */ /* 0x000fea000383ffff */
.L_x_2791:
[----:B--2---:R2:W3:Y:S02]  /*b7d0*/  SYNCS.PHASECHK.TRANS64.TRYWAIT P0, [R5+URZ], R4 ;  /* 0x00000004050075a7 */ /* 0x0044e4000800017f */
[----:B---3--:R-:W-:Y:S05]  /*b7e0*/  @!P0 NANOSLEEP.SYNCS 0x989680 ;  /* 0x009896800000895d */ /* 0x008fea0003900000 */
[----:B------:R-:W3:Y:S02]  /*b7f0*/  @!P0 SYNCS.PHASECHK.TRANS64 P0, [R5+URZ], R4 ;  /* 0x00000004050085a7 */ /* 0x000ee4000800007f */
[----:B---3--:R-:W-:Y:S05]  /*b800*/  @!P0 BRA `(.L_x_2791) ;  /* 0xfffffffc00f08947 */ /* 0x008fea000383ffff */
[----:B------:R-:W-:Y:S05]  /*b810*/  BRA `(.L_x_2809) ;  /* 0xfffffff800807947 */ /* 0x000fea000383ffff */
.L_x_2810:
        /* <DEDUP_REMOVED lines=14> */
.L_x_3316:


//--------------------- .text._ZN7cutlass13device_kernelIN5flash11enable_sm90INS1_16FlashAttnBwdSm90INS1_25CollectiveMainloopBwdSm90ILi2ELi2ELi2EN4cute5tupleIJNS5_1CILi1EEES8_S8_EEENS6_IJNS7_ILi64EEENS7_ILi128EEENS7_ILi96EEEEEENS_6half_tEfNS_4arch4Sm90ELb1ELb0ELb1ELb1ELb1ELb1ELb0ELb0ELi2ELi1ELi2ELi1ELb1EEENS1_21CollectiveEpilogueBwdISD_SE_SG_Li256ELb1ELb0ELi1EEENS1_25SingleTileBwdLPTSchedulerILb1ELi128ELb1EEEEEEEEEvNT_6ParamsE --------------------------
	.section	.text._ZN7cutlass13device_kernelIN5flash11enable_sm90INS1_16FlashAttnBwdSm90INS1_25CollectiveMainloopBwdSm90ILi2ELi2ELi2EN4cute5tupleIJNS5_1CILi1EEES8_S8_EEENS6_IJNS7_ILi64EEENS7_ILi128EEENS7_ILi96EEEEEENS_6half_tEfNS_4arch4Sm90ELb1ELb0ELb1ELb1ELb1ELb1ELb0ELb0ELi2ELi1ELi2ELi1ELb1EEENS1_21CollectiveEpilogueBwdISD_SE_SG_Li256ELb1ELb0ELi1EEENS1_25SingleTileBwdLPTSchedulerILb1ELi128ELb1EEEEEEEEEvNT_6ParamsE,"ax",@progbits
	.align	128
.text._ZN7cutlass13device_kernelIN5flash11enable_sm90INS1_16FlashAttnBwdSm90INS1_25CollectiveMainloopBwdSm90ILi2ELi2ELi2EN4cute5tupleIJNS5_1CILi1EEES8_S8_EEENS6_IJNS7_ILi64EEENS7_ILi128EEENS7_ILi96EEEEEENS_6half_tEfNS_4arch4Sm90ELb1ELb0ELb1ELb1ELb1ELb1ELb0ELb0ELi2ELi1ELi2ELi1ELb1EEENS1_21CollectiveEpilogueBwdISD_SE_SG_Li256ELb1ELb0ELi1EEENS1_25SingleTileBwdLPTSchedulerILb1ELi128ELb1EEEEEEEEEvNT_6ParamsE:
        .type           _ZN7cutlass13device_kernelIN5flash11enable_sm90INS1_16FlashAttnBwdSm90INS1_25CollectiveMainloopBwdSm90ILi2ELi2ELi2EN4cute5tupleIJNS5_1CILi1EEES8_S8_EEENS6_IJNS7_ILi64EEENS7_ILi128EEENS7_ILi96EEEEEENS_6half_tEfNS_4arch4Sm90ELb1ELb0ELb1ELb1ELb1ELb1ELb0ELb0ELi2ELi1ELi2ELi1ELb1EEENS1_21CollectiveEpilogueBwdISD_SE_SG_Li256ELb1ELb0ELi1EEENS1_25SingleTileBwdLPTSchedulerILb1ELi128ELb1EEEEEEEEEvNT_6ParamsE,@function
        .size           _ZN7cutlass13device_kernelIN5flash11enable_sm90INS1_16FlashAttnBwdSm90INS1_25CollectiveMainloopBwdSm90ILi2ELi2ELi2EN4cute5tupleIJNS5_1CILi1EEES8_S8_EEENS6_IJNS7_ILi64EEENS7_ILi128EEENS7_ILi96EEEEEENS_6half_tEfNS_4arch4Sm90ELb1ELb0ELb1ELb1ELb1ELb1ELb0ELb0ELi2ELi1ELi2ELi1ELb1EEENS1_21CollectiveEpilogueBwdISD_SE_SG_Li256ELb1ELb0ELi1EEENS1_25SingleTileBwdLPTSchedulerILb1ELi128ELb1EEEEEEEEEvNT_6ParamsE,(.L_x_3317 - _ZN7cutlass13device_kernelIN5flash11enable_sm90INS1_16FlashAttnBwdSm90INS1_25CollectiveMainloopBwdSm90ILi2ELi2ELi2EN4cute5tupleIJNS5_1CILi1EEES8_S8_EEENS6_IJNS7_ILi64EEENS7_ILi128EEENS7_ILi96EEEEEENS_6half_tEfNS_4arch4Sm90ELb1ELb0ELb1ELb1ELb1ELb1ELb0ELb0ELi2ELi1ELi2ELi1ELb1EEENS1_21CollectiveEpilogueBwdISD_SE_SG_Li256ELb1ELb0ELi1EEENS1_25SingleTileBwdLPTSchedulerILb1ELi128ELb1EEEEEEEEEvNT_6ParamsE)
        .other          _ZN7cutlass13device_kernelIN5flash11enable_sm90INS1_16FlashAttnBwdSm90INS1_25CollectiveMainloopBwdSm90ILi2ELi2ELi2EN4cute5tupleIJNS5_1CILi1EEES8_S8_EEENS6_IJNS7_ILi64EEENS7_ILi128EEENS7_ILi96EEEEEENS_6half_tEfNS_4arch4Sm90ELb1ELb0ELb1ELb1ELb1ELb1ELb0ELb0ELi2ELi1ELi2ELi1ELb1EEENS1_21CollectiveEpilogueBwdISD_SE_SG_Li256ELb1ELb0ELi1EEENS1_25SingleTileBwdLPTSchedulerILb1ELi128ELb1EEEEEEEEEvNT_6ParamsE,@"STO_CUDA_ENTRY STV_DEFAULT"
_ZN7cutlass13device_kernelIN5flash11enable_sm90INS1_16FlashAttnBwdSm90INS1_25CollectiveMainloopBwdSm90ILi2ELi2ELi2EN4cute5tupleIJNS5_1CILi1EEES8_S8_EEENS6_IJNS7_ILi64EEENS7_ILi128EEENS7_ILi96EEEEEENS_6half_tEfNS_4arch4Sm90ELb1ELb0ELb1ELb1ELb1ELb1ELb0ELb0ELi2ELi1ELi2ELi1ELb1EEENS1_21CollectiveEpilogueBwdISD_SE_SG_Li256ELb1ELb0ELi1EEENS1_25SingleTileBwdLPTSchedulerILb1ELi128ELb1EEEEEEEEEvNT_6ParamsE:
        /* <DEDUP_REMOVED lines=24> */
.L_x_2812:
[----:B------:R-:W-:Y:S05]  /*0180*/  BSYNC B0 ;  /* 0x0000000000007941 */ /* 0x000fea0003800000 */
.L_x_2811:
        /* <DEDUP_REMOVED lines=37> */
.L_x_2813:
        /* <DEDUP_REMOVED lines=22> */
.L_x_2814:
[----:B------:R-:W-:Y:S01]  /*0540*/  PLOP3.LUT P0, PT, PT, PT, UP0, 0x80, 0x0 ;  /* 0x000000000000781c */ /* 0x000fe20003f0f008 */
[----:B------:R-:W-:Y:S01]  /*0550*/  NOP ;  /* 0x0000000000007918 */ /* 0x000fe20000000000 */
[----:B------:R-:W-:Y:S01]  /*0560*/  ULDC.64 UR46, c[0x0][0x208] ;  /* 0x00008200002e7ab9 */ /* 0x000fe20000000a00 */
[----:B------:R-:W-:Y:S01]  /*0570*/  BSSY B6, `(.L_x_2815) ;  /* 0x0000b61000067945 */ /* 0x000fe20003800000 */
[----:B-12-4-:R-:W-:Y:S09]  /*0580*/  BAR.SYNC.DEFER_BLOCKING 0x0 ;  /* 0x0000000000007b1d */ /* 0x016ff20000010000 */
[----:B------:R-:W-:Y:S05]  /*0590*/  @!P0 BRA `(.L_x_2816) ;  /* 0x0000006800488947 */ /* 0x000fea0003800000 */
.L_x_2817:
        /* <DEDUP_REMOVED lines=32> */
.L_x_2818:
[----:B------:R-:W-:Y:S01]  /*07a0*/  ULDC UR8, c[0x0][0x8c4] ;  /* 0x0002310000087ab9 */ /* 0x000fe20000000800 */
[----:B------:R-:W-:Y:S01]  /*07b0*/  UMOV UR7, UR9 ;  /* 0x0000000900077c82 */ /* 0x000fe20008000000 */
[----:B------:R-:W-:-:S11]  /*07c0*/  UISETP.NE.AND UP0, UPT, UR8, 0x1, UPT ;  /* 0x000000010800788c */ /* 0x000fd6000bf05270 */
[----:B------:R-:W-:Y:S02]  /*07d0*/  @UP0 ULDC.64 UR10, c[0x0][0x8c8] ;  /* 0x00023200000a0ab9 */ /* 0x000fe40000000a00 */
[----:B------:R-:W-:-:S04]  /*07e0*/  UIMAD.WIDE.U32 UR4, UR9, UR10, URZ ;  /* 0x0000000a090472a5 */ /* 0x000fc8000f8e003f */
[----:B------:R-:W-:-:S04]  /*07f0*/  @UP0 USHF.R.U32.HI UR7, URZ, UR11, UR5 ;  /* 0x0000000b3f070299 */ /* 0x000fc80008011605 */
[----:B------:R-:W-:-:S12]  /*0800*/  UIMAD UR4, UR7, UR8, URZ ;  /* 0x00000008070472a4 */ /* 0x000fd8000f8e023f */
.L_x_2819:
        /* <DEDUP_REMOVED lines=23> */
.L_x_2820:
        /* <DEDUP_REMOVED lines=14> */
.L_x_2822:
[----:B------:R-:W-:-:S05]  /*0a60*/  ULDC UR4, c[0x0][0x8ec] ;  /* 0x00023b0000047ab9 */ /* 0x000fca0000000800 */
.L_x_2821:
[----:B------:R-:W-:Y:S02]  /*0a70*/  UIADD3 UR4, UR4, 0x7f, URZ ;  /* 0x0000007f04047890 */ /* 0x000fe4000fffe03f */
[----:B------:R-:W-:Y:S02]  /*0a80*/  ULOP3.LUT UR39, URZ, UR7, URZ, 0x33, !UPT ;  /* 0x000000073f277292 */ /* 0x000fe4000f8e333f */
[----:B------:R-:W-:-:S04]  /*0a90*/  USHF.R.S32.HI UR5, URZ, 0x1f, UR4 ;  /* 0x0000001f3f057899 */ /* 0x000fc80008011404 */
[----:B------:R-:W-:-:S04]  /*0aa0*/  ULEA.HI UR5, UR5, UR4, URZ, 0x7 ;  /* 0x0000000405057291 */ /* 0x000fc8000f8f383f */
[----:B------:R-:W-:-:S04]  /*0ab0*/  USHF.R.S32.HI UR5, URZ, 0x7, UR5 ;  /* 0x000000073f057899 */ /* 0x000fc80008011405 */
[----:B------:R-:W-:Y:S02]  /*0ac0*/  UISETP.GT.AND UP0, UPT, UR5, UR7, UPT ;  /* 0x000000070500728c */ /* 0x000fe4000bf04270 */
[----:B------:R-:W-:Y:S02]  /*0ad0*/  UIADD3 UR39, UR5, UR39, URZ ;  /* 0x0000002705277290 */ /* 0x000fe4000fffe03f */
[----:B------:R-:W-:-:S06]  /*0ae0*/  USEL UR37, UR37, 0xffffffff, UP0 ;  /* 0xffffffff25257887 */ /* 0x000fcc0008000000 */
        /* <DEDUP_REMOVED lines=17> */
.L_x_2824:
        /* <DEDUP_REMOVED lines=14> */
.L_x_2825:
        /* <DEDUP_REMOVED lines=11> */
.L_x_2826:
        /* <DEDUP_REMOVED lines=13> */
.L_x_2827:
        /* <DEDUP_REMOVED lines=84> */
.L_x_2830:
        /* <DEDUP_REMOVED lines=15> */
.L_x_2829:
        /* <DEDUP_REMOVED lines=22> */
.L_x_2832:
        /* <DEDUP_REMOVED lines=15> */
.L_x_2831:
[----:B------:R-:W-:Y:S01]  /*16e0*/  SHF.R.S32.HI R19, RZ, 0x1f, R18 ;  /* 0x0000001fff137819 */ /* 0x000fe20000011412 */
[----:B------:R-:W-:-:S03]  /*16f0*/  UMOV UR4, 0xffffffff ;  /* 0xffffffff00047882 */ /* 0x000fc60000000000 */
[----:B------:R-:W-:-:S04]  /*1700*/  LEA.HI R0, R19, R18, RZ, 0x7 ;  /* 0x0000001213007211 */ /* 0x000fc800078f38ff */
[----:B------:R-:W-:Y:S01]  /*1710*/  SHF.R.S32.HI R17, RZ, 0x7, R0 ;  /* 0x00000007ff117819 */ /* 0x000fe20000011400 */
[----:B------:R-:W-:Y:S06]  /*1720*/  BRA.DIV UR4, `(.L_x_2833) ;  /* 0x000000a6041c7947 */ /* 0x000fec000b800000 */
[----:B------:R1:W2:Y:S02]  /*1730*/  SHFL.IDX PT, R14, R17, RZ, 0x1f ;  /* 0x00001fff110e7589 */ /* 0x0002a400000e0000 */
.L_x_2948:
        /* <DEDUP_REMOVED lines=15> */
.L_x_2834:
        /* <DEDUP_REMOVED lines=19> */
.L_x_2836:
        /* <DEDUP_REMOVED lines=122> */
.L_x_2847:
[----:B------:R-:W-:-:S06]  /*2100*/  UISETP.NE.AND UP0, UPT, UR13, 0x3, UPT ;  /* 0x000000030d00788c */ /* 0x000fcc000bf05270 */
[----:B------:R-:W-:-:S13]  /*2110*/  PLOP3.LUT P0, PT, PT, PT, UP0, 0x80, 0x0 ;  /* 0x000000000000781c */ /* 0x000fda0003f0f008 */
[----:B-1----:R-:W-:Y:S05]  /*2120*/  @!P0 BRA `(.L_x_2837) ;  /* 0x0000000000048947 */ /* 0x002fea0003800000 */
[----:B------:R-:W-:Y:S01]  /*2130*/  BPT.TRAP 0x1 ;  /* 0x000000040000795c */ /* 0x000fe20000300000 */
.L_x_2837:
[----:B------:R-:W-:Y:S01]  /*2140*/  R2UR UR7, R235 ;  /* 0x00000000eb0772ca */ /* 0x000fe200000e0000 */
[----:B------:R-:W-:-:S05]  /*2150*/  IMAD.U32 R120, RZ, RZ, UR12 ;  /* 0x0000000cff787e24 */ /* 0x000fca000f8e00ff */
[----:B------:R-:W-:-:S07]  /*2160*/  SHF.L.U32 R120, R120, 0x1f, RZ ;  /* 0x0000001f78787819 */ /* 0x000fce00000006ff */
[----:B------:R-:W-:-:S09]  /*2170*/  ULEA UR7, UR4, UR7, 0x3 ;  /* 0x0000000704077291 */ /* 0x000fd2000f8e183f */
[----:B------:R1:W2:Y:S01]  /*2180*/  SYNCS.PHASECHK.TRANS64.TRYWAIT P1, [UR7+0x26810], R120 ;  /* 0x02681078ff0075a7 */ /* 0x0002a20008020147 */
[----:B------:R-:W-:Y:S05]  /*2190*/  @!P0 BRA `(.L_x_2838) ;  /* 0x0000000000048947 */ /* 0x000fea0003800000 */
[----:B------:R-:W-:Y:S01]  /*21a0*/  BPT.TRAP 0x1 ;  /* 0x000000040000795c */ /* 0x000fe20000300000 */
.L_x_2838:
[----:B--2---:R-:W-:Y:S05]  /*21b0*/  @P1 BRA `(.L_x_2839) ;  /* 0x0000000000081947 */ /* 0x004fea0003800000 */
[----:B------:R-:W2:Y:S02]  /*21c0*/  SYNCS.PHASECHK.TRANS64.TRYWAIT P1, [UR7+0x26810], R120 ;  /* 0x02681078ff0075a7 */ /* 0x000ea40008020147 */
[----:B--2---:R-:W-:Y:S05]  /*21d0*/  @!P1 BRA `(.L_x_2840) ;  /* 0x0000009800a49947 */ /* 0x004fea0003800000 */
.L_x_2839:
        /* <DEDUP_REMOVED lines=66> */
.L_x_2841:
[----:B------:R1:W1:Y:S01]  /*2600*/  SYNCS.PHASECHK.TRANS64.TRYWAIT P1, [UR7+0x26830], R120 ;  /* 0x02683078ff0075a7 */ /* 0x0002620008020147 */
[----:B------:R-:W-:Y:S05]  /*2610*/  @!P0 BRA `(.L_x_2842) ;  /* 0x0000000000048947 */ /* 0x000fea0003800000 */
[----:B------:R-:W-:Y:S01]  /*2620*/  BPT.TRAP 0x1 ;  /* 0x000000040000795c */ /* 0x000fe20000300000 */
.L_x_2842:
        /* <DEDUP_REMOVED lines=50> */
.L_x_2843:
        /* <DEDUP_REMOVED lines=555> */
.L_x_2845:
        /* <DEDUP_REMOVED lines=45> */
.L_x_2846:
        /* <DEDUP_REMOVED lines=62> */
.L_x_2828:
        /* <DEDUP_REMOVED lines=149> */
.L_x_2849:
        /* <DEDUP_REMOVED lines=57> */
.L_x_2851:
[----:B------:R-:W-:Y:S05]  /*5f90*/  BSYNC B0 ;  /* 0x0000000000007941 */ /* 0x000fea0003800000 */
.L_x_2850:
        /* <DEDUP_REMOVED lines=22> */
.L_x_2853:
[----:B------:R-:W-:Y:S05]  /*6100*/  BSYNC B0 ;  /* 0x0000000000007941 */ /* 0x000fea0003800000 */
.L_x_2852:
        /* <DEDUP_REMOVED lines=34> */
.L_x_2855:
[----:B------:R-:W-:Y:S05]  /*6330*/  BSYNC B0 ;  /* 0x0000000000007941 */ /* 0x000fea0003800000 */
.L_x_2854:
        /* <DEDUP_REMOVED lines=23> */
.L_x_2848:
        /* <DEDUP_REMOVED lines=41> */
.L_x_2856:
        /* <DEDUP_REMOVED lines=44> */
.L_x_2858:
[----:B------:R-:W-:Y:S05]  /*6a00*/  BSYNC B0 ;  /* 0x0000000000007941 */ /* 0x000fea0003800000 */
.L_x_2857:
        /* <DEDUP_REMOVED lines=21> */
.L_x_2860:
[----:B------:R-:W-:Y:S05]  /*6b60*/  BSYNC B0 ;  /* 0x0000000000007941 */ /* 0x000fea0003800000 */
.L_x_2859:
        /* <DEDUP_REMOVED lines=30> */
.L_x_2862:
[----:B------:R-:W-:Y:S05]  /*6d50*/  BSYNC B0 ;  /* 0x0000000000007941 */ /* 0x000fea0003800000 */
.L_x_2861:
        /* <DEDUP_REMOVED lines=22> */
.L_x_2816:
        /* <DEDUP_REMOVED lines=29> */
.L_x_2864:
[----:B------:R-:W-:Y:S01]  /*7090*/  ULDC UR9, c[0x0][0x8c4] ;  /* 0x0002310000097ab9 */ /* 0x000fe20000000800 */
[----:B------:R-:W-:Y:S01]  /*70a0*/  UMOV UR7, UR8 ;  /* 0x0000000800077c82 */ /* 0x000fe20008000000 */
[----:B------:R-:W-:-:S11]  /*70b0*/  UISETP.NE.AND UP0, UPT, UR9, 0x1, UPT ;  /* 0x000000010900788c */ /* 0x000fd6000bf05270 */
[----:B------:R-:W-:Y:S02]  /*70c0*/  @UP0 ULDC.64 UR10, c[0x0][0x8c8] ;  /* 0x00023200000a0ab9 */ /* 0x000fe40000000a00 */
[----:B------:R-:W-:-:S04]  /*70d0*/  UIMAD.WIDE.U32 UR4, UR8, UR10, URZ ;  /* 0x0000000a080472a5 */ /* 0x000fc8000f8e003f */
[----:B------:R-:W-:-:S04]  /*70e0*/  @UP0 USHF.R.U32.HI UR7, URZ, UR11, UR5 ;  /* 0x0000000b3f070299 */ /* 0x000fc80008011605 */
[----:B------:R-:W-:-:S12]  /*70f0*/  UIMAD UR4, UR7, UR9, URZ ;  /* 0x00000009070472a4 */ /* 0x000fd8000f8e023f */
.L_x_2865:
        /* <DEDUP_REMOVED lines=23> */
.L_x_2866:
        /* <DEDUP_REMOVED lines=13> */
.L_x_2868:
[----:B------:R-:W-:-:S05]  /*7340*/  ULDC UR4, c[0x0][0x8ec] ;  /* 0x00023b0000047ab9 */ /* 0x000fca0000000800 */
.L_x_2867:
[----:B------:R-:W-:-:S04]  /*7350*/  UIADD3 UR4, UR4, 0x7f, URZ ;  /* 0x0000007f04047890 */ /* 0x000fc8000fffe03f */
[----:B------:R-:W-:-:S04]  /*7360*/  USHF.R.S32.HI UR5, URZ, 0x1f, UR4 ;  /* 0x0000001f3f057899 */ /* 0x000fc80008011404 */
[----:B------:R-:W-:-:S04]  /*7370*/  ULEA.HI UR5, UR5, UR4, URZ, 0x7 ;  /* 0x0000000405057291 */ /* 0x000fc8000f8f383f */
[----:B------:R-:W-:-:S04]  /*7380*/  USHF.R.S32.HI UR5, URZ, 0x7, UR5 ;  /* 0x000000073f057899 */ /* 0x000fc80008011405 */
[----:B------:R-:W-:Y:S02]  /*7390*/  UISETP.GT.AND UP0, UPT, UR5, UR7, UPT ;  /* 0x000000070500728c */ /* 0x000fe4000bf04270 */
[----:B------:R-:W-:Y:S02]  /*73a0*/  ULOP3.LUT UR7, URZ, UR7, URZ, 0x33, !UPT ;  /* 0x000000073f077292 */ /* 0x000fe4000f8e333f */
[----:B------:R-:W-:Y:S02]  /*73b0*/  USEL UR10, UR10, 0xffffffff, UP0 ;  /* 0xffffffff0a0a7887 */ /* 0x000fe40008000000 */
[----:B------:R-:W-:-:S04]  /*73c0*/  UIADD3 UR7, UR5, UR7, URZ ;  /* 0x0000000705077290 */ /* 0x000fc8000fffe03f */
        /* <DEDUP_REMOVED lines=40> */
.L_x_2869:
        /* <DEDUP_REMOVED lines=13> */
.L_x_2870:
        /* <DEDUP_REMOVED lines=12> */
.L_x_2871:
[----:B------:R-:W-:Y:S01]  /*77e0*/  ULEA UR8, UR7, UR14, 0x7 ;  /* 0x0000000e07087291 */ /* 0x000fe2000f8e383f */
[----:B------:R-:W-:-:S03]  /*77f0*/  ULDC UR9, c[0x0][0x74c] ;  /* 0x0001d30000097ab9 */ /* 0x000fc60000000800 */
[----:B------:R-:W-:Y:S02]  /*7800*/  UIADD3 UR9, UR8, -UR9, -UR11 ;  /* 0x8000000908097290 */ /* 0x000fe4000fffe80b */
        /* <DEDUP_REMOVED lines=13> */
[----:B------:R-:W1:Y:S01]  /*78e0*/  S2R R0, SR_TID.X ;  /* 0x0000000000007919 */ /* 0x000e620000002100 */
[----:B------:R-:W-:Y:S01]  /*78f0*/  UIMAD UR16, UR20, UR18, URZ ;  /* 0x00000012141072a4 */ /* 0x000fe2000f8e023f */
[----:B------:R-:W-:Y:S01]  /*7900*/  LOP3.LUT R8, RZ, UR7, RZ, 0x33, !PT ;  /* 0x00000007ff087c12 */ /* 0x000fe2000f8e33ff */
[----:B------:R-:W-:Y:S02]  /*7910*/  USHF.R.S32.HI UR15, URZ, 0x1f, UR10 ;  /* 0x0000001f3f0f7899 */ /* 0x000fe4000801140a */
[----:B------:R-:W-:Y:S02]  /*7920*/  UIMAD UR17, UR6, UR19, UR16 ;  /* 0x00000013061172a4 */ /* 0x000fe4000f8e0210 */
[----:B------:R-:W-:Y:S02]  /*7930*/  UIADD3 UR19, UR11, 0x7f, URZ ;  /* 0x0000007f0b137890 */ /* 0x000fe4000fffe03f */
[----:B------:R-:W-:Y:S01]  /*7940*/  UIMAD.WIDE.U32 UR8, UR6, UR18, URZ ;  /* 0x00000012060872a5 */ /* 0x000fe2000f8e003f */
[----:B------:R-:W-:Y:S01]  /*7950*/  ULDC UR21, c[0x0][0x288] ;  /* 0x0000a20000157ab9 */ /* 0x000fe20000000800 */
[----:B------:R-:W-:-:S02]  /*7960*/  UIADD3 UR16, UR12, -UR13, URZ ;  /* 0x8000000d0c107290 */ /* 0x000fc4000fffe03f */
[----:B------:R-:W-:Y:S01]  /*7970*/  UIADD3 UR14, UR11, 0xbf, -UR14 ;  /* 0x000000bf0b0e7890 */ /* 0x000fe2000fffe80e */
[----:B------:R-:W-:Y:S01]  /*7980*/  ULDC UR22, c[0x0][0x760] ;  /* 0x0001d80000167ab9 */ /* 0x000fe20000000800 */
[----:B------:R-:W-:Y:S02]  /*7990*/  USEL UR29, UR10, URZ, !UP0 ;  /* 0x0000003f0a1d7287 */ /* 0x000fe4000c000000 */
[----:B------:R-:W-:Y:S02]  /*79a0*/  USEL UR23, UR15, URZ, !UP0 ;  /* 0x0000003f0f177287 */ /* 0x000fe4000c000000 */
[----:B------:R-:W-:Y:S02]  /*79b0*/  UIMAD UR18, UR10, UR21, URZ ;  /* 0x000000150a1272a4 */ /* 0x000fe4000f8e023f */
[----:B------:R-:W-:Y:S02]  /*79c0*/  USHF.R.S32.HI UR11, URZ, 0x1f, UR19 ;  /* 0x0000001f3f0b7899 */ /* 0x000fe40008011413 */
[----:B------:R-:W-:-:S02]  /*79d0*/  UIMAD UR15, UR21, UR22, URZ ;  /* 0x00000016150f72a4 */ /* 0x000fc4000f8e023f */
[----:B------:R-:W-:Y:S02]  /*79e0*/  UIADD3 UR10, UP0, UR4, UR8, URZ ;  /* 0x00000008040a7290 */ /* 0x000fe4000ff1e03f */
[----:B------:R-:W-:Y:S02]  /*79f0*/  UIADD3 UR17, UR9, UR17, URZ ;  /* 0x0000001109117290 */ /* 0x000fe4000fffe03f */
[----:B------:R-:W-:Y:S01]  /*7a00*/  ULOP3.LUT UR21, UR16, 0x1, URZ, 0xc0, !UPT ;  /* 0x0000000110157892 */ /* 0x000fe2000f8ec03f */
[----:B-1----:R-:W-:Y:S01]  /*7a10*/  LOP3.LUT R0, R0, 0x1f, RZ, 0xc0, !PT ;  /* 0x0000001f00007812 */ /* 0x002fe200078ec0ff */
[----:B------:R-:W-:Y:S02]  /*7a20*/  ULEA.HI UR22, UR11, UR19, URZ, 0x7 ;  /* 0x000000130b167291 */ /* 0x000fe4000f8f383f */
[----:B------:R-:W-:Y:S02]  /*7a30*/  UIADD3.X UR11, UR5, UR17, URZ, UP0, !UPT ;  /* 0x00000011050b7290 */ /* 0x000fe400087fe43f */
[----:B------:R-:W-:Y:S01]  /*7a40*/  UISETP.NE.U32.AND UP0, UPT, UR21, 0x1, UPT ;  /* 0x000000011500788c */ /* 0x000fe2000bf05070 */
[----:B------:R-:W-:Y:S01]  /*7a50*/  ULDC.64 UR30, c[0x0][0x2e0] ;  /* 0x0000b800001e7ab9 */ /* 0x000fe20000000a00 */
[----:B------:R-:W-:-:S02]  /*7a60*/  UIADD3 UR16, UP1, UR6, UR18, URZ ;  /* 0x0000001206107290 */ /* 0x000fc4000ff3e03f */
[----:B------:R-:W-:Y:S02]  /*7a70*/  UIMAD UR6, UR23, UR30, URZ ;  /* 0x0000001e170672a4 */ /* 0x000fe4000f8e023f */
[----:B------:R-:W-:Y:S01]  /*7a80*/  PLOP3.LUT P1, PT, PT, PT, UP0, 0x80, 0x0 ;  /* 0x000000000000781c */ /* 0x000fe20003f2f008 */
[----:B------:R-:W-:Y:S02]  /*7a90*/  UIMAD.WIDE.U32 UR10, UR29, UR30, UR10 ;  /* 0x0000001e1d0a72a5 */ /* 0x000fe4000f8e000a */
[----:B------:R-:W-:Y:S01]  /*7aa0*/  UIMAD UR21, UR29, UR31, UR6 ;  /* 0x0000001f1d1572a4 */ /* 0x000fe2000f8e0206 */
[----:B------:R-:W-:Y:S01]  /*7ab0*/  ELECT P0, URZ, PT ;  /* 0x00000000003f782f */ /* 0x000fe20003800000 */
[----:B------:R-:W-:Y:S02]  /*7ac0*/  ULEA.HI.X.SX32 UR20, UR18, UR20, 0x1, UP1 ;  /* 0x0000001412147291 */ /* 0x000fe400088f0e3f */
[----:B------:R-:W-:Y:S02]  /*7ad0*/  USHF.R.S32.HI UR22, URZ, 0x7, UR22 ;  /* 0x000000073f167899 */ /* 0x000fe40008011416 */
[----:B------:R-:W-:-:S04]  /*7ae0*/  UIADD3 UR32, UR11, UR21, URZ ;  /* 0x000000150b207290 */ /* 0x000fc8000fffe03f */
[----:B------:R-:W-:Y:S08]  /*7af0*/  @P1 BRA `(.L_x_2872) ;  /* 0x0000000400881947 */ /* 0x000ff00003800000 */
        /* <DEDUP_REMOVED lines=18> */
.L_x_2875:
[----:B------:R-:W2:Y:S04]  /*7c20*/  LDG.E.STRONG.GPU R4, desc[UR46][R2.64] ;  /* 0x0000002e02047981 */ /* 0x000ea8000c1ef900 */
[----:B--2---:R-:W-:Y:S01]  /*7c30*/  CCTL.IVALL ;  /* 0x00000000ff00798f */ /* 0x004fe20002000000 */
[----:B------:R-:W-:Y:S05]  /*7c40*/  YIELD ;  /* 0x0000000000007946 */ /* 0x000fea0003800000 */
[----:B------:R-:W-:-:S13]  /*7c50*/  ISETP.NE.AND P1, PT, R4, R5, PT ;  /* 0x000000050400720c */ /* 0x000fda0003f25270 */
[----:B------:R-:W-:Y:S05]  /*7c60*/  @P1 BRA `(.L_x_2875) ;  /* 0xfffffffc00ec1947 */ /* 0x000fea000383ffff */
.L_x_2874:
[----:B------:R-:W-:Y:S05]  /*7c70*/  BSYNC B0 ;  /* 0x0000000000007941 */ /* 0x000fea0003800000 */
.L_x_2873:
[----:B------:R-:W-:-:S03]  /*7c80*/  UMOV UR6, 0xffffffff ;  /* 0xffffffff00067882 */ /* 0x000fc60000000000 */
[----:B------:R-:W-:Y:S05]  /*7c90*/  BRA.DIV UR6, `(.L_x_2876) ;  /* 0x0000004206247947 */ /* 0x000fea000b800000 */
[----:B------:R-:W-:Y:S01]  /*7ca0*/  NOP ;  /* 0x0000000000007918 */ /* 0x000fe20000000000 */
.L_x_2951:
        /* <DEDUP_REMOVED lines=22> */
.L_x_2878:
[----:B------:R-:W-:Y:S05]  /*7e10*/  BSYNC B0 ;  /* 0x0000000000007941 */ /* 0x000fea0003800000 */
.L_x_2877:
        /* <DEDUP_REMOVED lines=9> */
[----:B------:R-:W-:Y:S02]  /*7eb0*/  UIADD3 UR24, UP0, UR6, UR10, URZ ;  /* 0x0000000a06187290 */ /* 0x000fe4000ff1e03f */
[----:B-1----:R-:W-:Y:S02]  /*7ec0*/  ULEA UR23, UR23, UR7, 0x18 ;  /* 0x0000000717177291 */ /* 0x002fe4000f8ec03f */
[----:B------:R-:W-:Y:S02]  /*7ed0*/  ULEA.HI.X.SX32 UR7, UR6, UR32, 0x1, UP0 ;  /* 0x0000002006077291 */ /* 0x000fe400080f0e3f */
        /* <DEDUP_REMOVED lines=8> */
.L_x_2880:
[----:B------:R-:W-:Y:S05]  /*7f60*/  BSYNC B0 ;  /* 0x0000000000007941 */ /* 0x000fea0003800000 */
.L_x_2879:
[----:B------:R-:W-:Y:S06]  /*7f70*/  BAR.ARV 0xa, 0xa0 ;  /* 0x0282800000007b1d */ /* 0x000fec0000002000 */
[----:B------:R-:W-:Y:S04]  /*7f80*/  BSSY B0, `(.L_x_2881) ;  /* 0x0000003000007945 */ /* 0x000fe80003800000 */
[----:B------:R-:W-:Y:S05]  /*7f90*/  @!P0 BRA `(.L_x_2882) ;  /* 0x0000000000048947 */ /* 0x000fea0003800000 */
[----:B------:R-:W-:-:S04]  /*7fa0*/  DEPBAR.LE SB0, 0x0 ;  /* 0x000080000000791a */ /* 0x000fc80000000000 */
.L_x_2882:
[----:B------:R-:W-:Y:S05]  /*7fb0*/  BSYNC B0 ;  /* 0x0000000000007941 */ /* 0x000fea0003800000 */
.L_x_2881:
        /* <DEDUP_REMOVED lines=19> */
.L_x_2884:
[----:B------:R-:W-:Y:S05]  /*80f0*/  BSYNC B0 ;  /* 0x0000000000007941 */ /* 0x000fea0003800000 */
.L_x_2883:
[----:B------:R-:W-:Y:S01]  /*8100*/  UIADD3 UR7, UR13, 0x1, URZ ;  /* 0x000000010d077890 */ /* 0x000fe2000fffe03f */
[----:B------:R-:W-:Y:S11]  /*8110*/  BRA `(.L_x_2885) ;  /* 0x0000000000047947 */ /* 0x000ff60003800000 */
.L_x_2872:
[----:B------:R-:W-:-:S05]  /*8120*/  UMOV UR7, UR13 ;  /* 0x0000000d00077c82 */ /* 0x000fca0008000000 */
.L_x_2885:
[----:B------:R-:W-:-:S04]  /*8130*/  UIADD3 UR6, UR13, 0x1, URZ ;  /* 0x000000010d067890 */ /* 0x000fc8000fffe03f */
[----:B------:R-:W-:-:S06]  /*8140*/  UISETP.NE.AND UP0, UPT, UR12, UR6, UPT ;  /* 0x000000060c00728c */ /* 0x000fcc000bf05270 */
[----:B------:R-:W-:-:S13]  /*8150*/  PLOP3.LUT P1, PT, PT, PT, UP0, 0x80, 0x0 ;  /* 0x000000000000781c */ /* 0x000fda0003f2f008 */
[----:B------:R-:W-:Y:S05]  /*8160*/  @!P1 BRA `(.L_x_2823) ;  /* 0x0000003800849947 */ /* 0x000fea0003800000 */
[----:B------:R-:W-:Y:S01]  /*8170*/  UMOV UR18, UR8 ;  /* 0x0000000800127c82 */ /* 0x000fe20008000000 */
[----:B------:R-:W-:Y:S01]  /*8180*/  UMOV UR19, UR17 ;  /* 0x0000001100137c82 */ /* 0x000fe20008000000 */
[----:B------:R-:W-:Y:S01]  /*8190*/  ULDC.64 UR24, c[0x0][0x2c0] ;  /* 0x0000b00000187ab9 */ /* 0x000fe20000000a00 */
[----:B------:R-:W-:Y:S01]  /*81a0*/  UIMAD.WIDE.U32 UR18, UR29, UR30, UR18 ;  /* 0x0000001e1d1272a5 */ /* 0x000fe2000f8e0012 */
[----:B------:R-:W-:Y:S01]  /*81b0*/  UMOV UR23, UR7 ;  /* 0x0000000700177c82 */ /* 0x000fe20008000000 */
[----:B------:R-:W-:Y:S02]  /*81c0*/  UMOV UR6, URZ ;  /* 0x0000003f00067c82 */ /* 0x000fe40008000000 */
[----:B------:R-:W-:-:S04]  /*81d0*/  UIADD3 UR27, UP0, UR4, UR18, URZ ;  /* 0x00000012041b7290 */ /* 0x000fc8000ff1e03f */
[----:B------:R-:W-:Y:S02]  /*81e0*/  UIADD3.X UR18, UR5, UR21, UR19, UP0, !UPT ;  /* 0x0000001505127290 */ /* 0x000fe400087fe413 */
[----:B------:R-:W-:-:S04]  /*81f0*/  ULEA UR26, UP0, UR27, UR24, 0x2 ;  /* 0x000000181b1a7291 */ /* 0x000fc8000f80103f */
[----:B------:R-:W-:Y:S02]  /*8200*/  ULEA.HI.X UR27, UR27, UR25, UR18, 0x2, UP0 ;  /* 0x000000191b1b7291 */ /* 0x000fe400080f1412 */
[----:B------:R-:W-:-:S04]  /*8210*/  UIADD3 UR26, UP0, UR26, 0x3000, URZ ;  /* 0x000030001a1a7890 */ /* 0x000fc8000ff1e03f */
[----:B------:R-:W-:-:S12]  /*8220*/  UIADD3.X UR27, URZ, UR27, URZ, UP0, !UPT ;  /* 0x0000001b3f1b7290 */ /* 0x000fd800087fe43f */
.L_x_2910:
        /* <DEDUP_REMOVED lines=18> */
.L_x_2888:
[----:B------:R-:W2:Y:S04]  /*8350*/  LDG.E.STRONG.GPU R4, desc[UR46][R2.64] ;  /* 0x0000002e02047981 */ /* 0x000ea8000c1ef900 */
[----:B--2---:R-:W-:Y:S01]  /*8360*/  CCTL.IVALL ;  /* 0x00000000ff00798f */ /* 0x004fe20002000000 */
[----:B------:R-:W-:Y:S05]  /*8370*/  YIELD ;  /* 0x0000000000007946 */ /* 0x000fea0003800000 */
[----:B------:R-:W-:-:S13]  /*8380*/  ISETP.NE.AND P1, PT, R4, R5, PT ;  /* 0x000000050400720c */ /* 0x000fda0003f25270 */
[----:B------:R-:W-:Y:S05]  /*8390*/  @P1 BRA `(.L_x_2888) ;  /* 0xfffffffc00ec1947 */ /* 0x000fea000383ffff */
.L_x_2887:
[----:B------:R-:W-:Y:S05]  /*83a0*/  BSYNC B0 ;  /* 0x0000000000007941 */ /* 0x000fea0003800000 */
.L_x_2886:
[----:B------:R-:W-:-:S03]  /*83b0*/  UMOV UR24, 0xffffffff ;  /* 0xffffffff00187882 */ /* 0x000fc60000000000 */
[----:B------:R-:W-:Y:S05]  /*83c0*/  BRA.DIV UR24, `(.L_x_2889) ;  /* 0x0000003a18747947 */ /* 0x000fea000b800000 */
[----:B------:R-:W-:Y:S01]  /*83d0*/  NOP ;  /* 0x0000000000007918 */ /* 0x000fe20000000000 */
.L_x_2954:
        /* <DEDUP_REMOVED lines=19> */
.L_x_2891:
[----:B------:R-:W-:Y:S05]  /*8510*/  BSYNC B0 ;  /* 0x0000000000007941 */ /* 0x000fea0003800000 */
.L_x_2890:
        /* <DEDUP_REMOVED lines=15> */
.L_x_2893:
[----:B------:R-:W-:Y:S05]  /*8610*/  BSYNC B0 ;  /* 0x0000000000007941 */ /* 0x000fea0003800000 */
.L_x_2892:
[----:B------:R-:W-:Y:S06]  /*8620*/  BAR.ARV 0xa, 0xa0 ;  /* 0x0282800000007b1d */ /* 0x000fec0000002000 */
[----:B------:R-:W-:Y:S04]  /*8630*/  BSSY B0, `(.L_x_2894) ;  /* 0x0000003000007945 */ /* 0x000fe80003800000 */
[----:B------:R-:W-:Y:S05]  /*8640*/  @!P0 BRA `(.L_x_2895) ;  /* 0x0000000000048947 */ /* 0x000fea0003800000 */
[----:B------:R-:W-:-:S04]  /*8650*/  DEPBAR.LE SB0, 0x0 ;  /* 0x000080000000791a */ /* 0x000fc80000000000 */
.L_x_2895:
[----:B------:R-:W-:Y:S05]  /*8660*/  BSYNC B0 ;  /* 0x0000000000007941 */ /* 0x000fea0003800000 */
.L_x_2894:
        /* <DEDUP_REMOVED lines=19> */
.L_x_2897:
[----:B------:R-:W-:Y:S05]  /*87a0*/  BSYNC B0 ;  /* 0x0000000000007941 */ /* 0x000fea0003800000 */
.L_x_2896:
        /* <DEDUP_REMOVED lines=16> */
.L_x_2900:
[----:B------:R-:W2:Y:S04]  /*88b0*/  LDG.E.STRONG.GPU R4, desc[UR46][R2.64] ;  /* 0x0000002e02047981 */ /* 0x000ea8000c1ef900 */
[----:B--2---:R-:W-:Y:S01]  /*88c0*/  CCTL.IVALL ;  /* 0x00000000ff00798f */ /* 0x004fe20002000000 */
[----:B------:R-:W-:Y:S05]  /*88d0*/  YIELD ;  /* 0x0000000000007946 */ /* 0x000fea0003800000 */
[----:B------:R-:W-:-:S13]  /*88e0*/  ISETP.NE.AND P1, PT, R4, R5, PT ;  /* 0x000000050400720c */ /* 0x000fda0003f25270 */
[----:B------:R-:W-:Y:S05]  /*88f0*/  @P1 BRA `(.L_x_2900) ;  /* 0xfffffffc00ec1947 */ /* 0x000fea000383ffff */
.L_x_2899:
[----:B------:R-:W-:Y:S05]  /*8900*/  BSYNC B0 ;  /* 0x0000000000007941 */ /* 0x000fea0003800000 */
.L_x_2898:
[----:B------:R-:W-:-:S03]  /*8910*/  UMOV UR18, 0xffffffff ;  /* 0xffffffff00127882 */ /* 0x000fc60000000000 */
[----:B------:R-:W-:Y:S05]  /*8920*/  BRA.DIV UR18, `(.L_x_2901) ;  /* 0x0000003612387947 */ /* 0x000fea000b800000 */
[----:B------:R-:W-:Y:S01]  /*8930*/  NOP ;  /* 0x0000000000007918 */ /* 0x000fe20000000000 */
.L_x_2957:
        /* <DEDUP_REMOVED lines=15> */
.L_x_2903:
[----:B------:R-:W-:Y:S05]  /*8a30*/  BSYNC B0 ;  /* 0x0000000000007941 */ /* 0x000fea0003800000 */
.L_x_2902:
        /* <DEDUP_REMOVED lines=15> */
.L_x_2905:
[----:B------:R-:W-:Y:S05]  /*8b30*/  BSYNC B0 ;  /* 0x0000000000007941 */ /* 0x000fea0003800000 */
.L_x_2904:
[----:B------:R-:W-:Y:S06]  /*8b40*/  BAR.ARV 0xa, 0xa0 ;  /* 0x0282800000007b1d */ /* 0x000fec0000002000 */
[----:B------:R-:W-:Y:S04]  /*8b50*/  BSSY B0, `(.L_x_2906) ;  /* 0x0000003000007945 */ /* 0x000fe80003800000 */
[----:B------:R-:W-:Y:S05]  /*8b60*/  @!P0 BRA `(.L_x_2907) ;  /* 0x0000000000048947 */ /* 0x000fea0003800000 */
[----:B------:R-:W-:-:S04]  /*8b70*/  DEPBAR.LE SB0, 0x0 ;  /* 0x000080000000791a */ /* 0x000fc80000000000 */
.L_x_2907:
[----:B------:R-:W-:Y:S05]  /*8b80*/  BSYNC B0 ;  /* 0x0000000000007941 */ /* 0x000fea0003800000 */
.L_x_2906:
        /* <DEDUP_REMOVED lines=19> */
.L_x_2909:
[----:B------:R-:W-:Y:S05]  /*8cc0*/  BSYNC B0 ;  /* 0x0000000000007941 */ /* 0x000fea0003800000 */
.L_x_2908:
[----:B------:R-:W-:Y:S02]  /*8cd0*/  UIADD3 UR7, UR7, 0x2, URZ ;  /* 0x0000000207077890 */ /* 0x000fe4000fffe03f */
[----:B------:R-:W-:Y:S02]  /*8ce0*/  UIADD3 UR6, UR6, 0x3000, URZ ;  /* 0x0000300006067890 */ /* 0x000fe4000fffe03f */
[----:B------:R-:W-:-:S06]  /*8cf0*/  UISETP.GE.AND UP0, UPT, UR7, UR12, UPT ;  /* 0x0000000c0700728c */ /* 0x000fcc000bf06270 */
[----:B------:R-:W-:-:S13]  /*8d00*/  PLOP3.LUT P1, PT, PT, PT, UP0, 0x80, 0x0 ;  /* 0x000000000000781c */ /* 0x000fda0003f2f008 */
[----:B------:R-:W-:Y:S05]  /*8d10*/  @!P1 BRA `(.L_x_2910) ;  /* 0xfffffff400449947 */ /* 0x000fea000383ffff */
[----:B------:R-:W-:Y:S05]  /*8d20*/  BRA `(.L_x_2823) ;  /* 0x0000002c00947947 */ /* 0x000fea0003800000 */
.L_x_2863:
[----:B------:R-:W1:Y:S01]  /*8d30*/  LDC R5, c[0x0][0x8d0] ;  /* 0x00023400ff057b82 */ /* 0x000e620000000800 */
[----:B------:R-:W2:Y:S01]  /*8d40*/  S2R R3, SR_CTAID.X ;  /* 0x0000000000037919 */ /* 0x000ea20000002500 */
[----:B------:R-:W-:Y:S01]  /*8d50*/  ULDC UR4, c[0x0][0x8e8] ;  /* 0x00023a0000047ab9 */ /* 0x000fe20000000800 */
[----:B-1----:R-:W-:Y:S01]  /*8d60*/  ISETP.NE.AND P0, PT, R5, 0x1, PT ;  /* 0x000000010500780c */ /* 0x002fe20003f05270 */
[----:B--2---:R-:W-:-:S12]  /*8d70*/  IMAD.MOV.U32 R2, RZ, RZ, R3 ;  /* 0x000000ffff027224 */ /* 0x004fd800078e0003 */
[----:B------:R-:W1:Y:S08]  /*8d80*/  @P0 LDC R0, c[0x0][0x8d4] ;  /* 0x00023500ff000b82 */ /* 0x000e700000000800 */
[----:B------:R-:W2:Y:S01]  /*8d90*/  @P0 LDC R7, c[0x0][0x8d8] ;  /* 0x00023600ff070b82 */ /* 0x000ea20000000800 */
[----:B-1----:R-:W-:-:S05]  /*8da0*/  @P0 IMAD.HI.U32 R0, R3, R0, RZ ;  /* 0x0000000003000227 */ /* 0x002fca00078e00ff */
[----:B--2---:R-:W-:-:S04]  /*8db0*/  @P0 SHF.R.U32.HI R2, RZ, R7, R0 ;  /* 0x00000007ff020219 */ /* 0x004fc80000011600 */
[----:B------:R-:W-:Y:S01]  /*8dc0*/  ISETP.GE.AND P0, PT, R2, UR4, PT ;  /* 0x0000000402007c0c */ /* 0x000fe2000bf06270 */
[----:B------:R-:W-:-:S04]  /*8dd0*/  IMAD.MOV R0, RZ, RZ, -R2 ;  /* 0x000000ffff007224 */ /* 0x000fc800078e0a02 */
[----:B------:R-:W-:-:S08]  /*8de0*/  IMAD R5, R5, R0, R3 ;  /* 0x0000000005057224 */ /* 0x000fd000078e0203 */
[----:B------:R-:W-:Y:S05]  /*8df0*/  @!P0 BRA `(.L_x_2911) ;  /* 0x0000000000208947 */ /* 0x000fea0003800000 */
[----:B------:R-:W1:Y:S01]  /*8e00*/  LDC R3, c[0x0][0x8dc] ;  /* 0x00023700ff037b82 */ /* 0x000e620000000800 */
[----:B------:R-:W-:Y:S01]  /*8e10*/  IMAD.MOV.U32 R0, RZ, RZ, R5 ;  /* 0x000000ffff007224 */ /* 0x000fe200078e0005 */
[----:B-1----:R-:W-:-:S13]  /*8e20*/  ISETP.NE.AND P0, PT, R3, 0x1, PT ;  /* 0x000000010300780c */ /* 0x002fda0003f05270 */
[----:B------:R-:W1:Y:S02]  /*8e30*/  @P0 LDC.64 R6, c[0x0][0x8e0] ;  /* 0x00023800ff060b82 */ /* 0x000e640000000a00 */
[----:B-1----:R-:W-:-:S05]  /*8e40*/  @P0 IMAD.HI.U32 R4, R5, R6, RZ ;  /* 0x0000000605040227 */ /* 0x002fca00078e00ff */
[----:B------:R-:W-:-:S05]  /*8e50*/  @P0 SHF.R.U32.HI R0, RZ, R7, R4 ;  /* 0x00000007ff000219 */ /* 0x000fca0000011604 */
[----:B------:R-:W-:Y:S01]  /*8e60*/  IMAD R3, R0, R3, RZ ;  /* 0x0000000300037224 */ /* 0x000fe200078e02ff */
[----:B------:R-:W-:Y:S06]  /*8e70*/  BRA `(.L_x_2912) ;  /* 0x00000000001c7947 */ /* 0x000fec0003800000 */
.L_x_2911:
[----:B------:R-:W1:Y:S01]  /*8e80*/  LDC R3, c[0x0][0x8c4] ;  /* 0x00023100ff037b82 */ /* 0x000e620000000800 */
[----:B------:R-:W-:Y:S01]  /*8e90*/  IMAD.MOV.U32 R0, RZ, RZ, R5 ;  /* 0x000000ffff007224 */ /* 0x000fe200078e0005 */
[----:B-1----:R-:W-:-:S13]  /*8ea0*/  ISETP.NE.AND P0, PT, R3, 0x1, PT ;  /* 0x000000010300780c */ /* 0x002fda0003f05270 */
[----:B------:R-:W1:Y:S02]  /*8eb0*/  @P0 LDC.64 R6, c[0x0][0x8c8] ;  /* 0x00023200ff060b82 */ /* 0x000e640000000a00 */
[----:B-1----:R-:W-:-:S05]  /*8ec0*/  @P0 IMAD.HI.U32 R4, R5, R6, RZ ;  /* 0x0000000605040227 */ /* 0x002fca00078e00ff */
[----:B------:R-:W-:-:S05]  /*8ed0*/  @P0 SHF.R.U32.HI R0, RZ, R7, R4 ;  /* 0x00000007ff000219 */ /* 0x000fca0000011604 */
[----:B------:R-:W-:-:S07]  /*8ee0*/  IMAD R3, R0, R3, RZ ;  /* 0x0000000300037224 */ /* 0x000fce00078e02ff */
.L_x_2912:
[----:B------:R-:W1:Y:S01]  /*8ef0*/  LDC R8, c[0x0][0x8b8] ;  /* 0x00022e00ff087b82 */ /* 0x000e620000000800 */
[----:B------:R-:W-:Y:S01]  /*8f00*/  IMAD.IADD R3, R5, 0x1, -R3 ;  /* 0x0000000105037824 */ /* 0x000fe200078e0a03 */
[----:B------:R-:W-:-:S06]  /*8f10*/  ULDC.64 UR6, c[0x0][0x8f8] ;  /* 0x00023e0000067ab9 */ /* 0x000fcc0000000a00 */
[----:B------:R-:W2:Y:S01]  /*8f20*/  LDC R4, c[0x0][0x8c4] ;  /* 0x00023100ff047b82 */ /* 0x000ea20000000800 */
[C---:B-1----:R-:W-:Y:S02]  /*8f30*/  ISETP.NE.AND P0, PT, R8.reuse, 0x1, PT ;  /* 0x000000010800780c */ /* 0x042fe40003f05270 */
[----:B------:R-:W-:Y:S01]  /*8f40*/  R2UR UR20, R8 ;  /* 0x00000000081472ca */ /* 0x000fe200000e0000 */
[----:B--2---:R-:W-:-:S04]  /*8f50*/  IMAD R3, R2, R4, R3 ;  /* 0x0000000402037224 */ /* 0x004fc800078e0203 */
[----:B------:R-:W-:-:S06]  /*8f60*/  IMAD.MOV.U32 R11, RZ, RZ, R3 ;  /* 0x000000ffff0b7224 */ /* 0x000fcc00078e0003 */
[----:B------:R-:W1:Y:S01]  /*8f70*/  @P0 LDC R6, c[0x0][0x8bc] ;  /* 0x00022f00ff060b82 */ /* 0x000e620000000800 */
[----:B------:R-:W-:-:S07]  /*8f80*/  R2UR UR5, R3 ;  /* 0x00000000030572ca */ /* 0x000fce00000e0000 */
[----:B------:R-:W2:Y:S01]  /*8f90*/  @P0 LDC R7, c[0x0][0x8c0] ;  /* 0x00023000ff070b82 */ /* 0x000ea20000000800 */
[----:B-1----:R-:W-:-:S05]  /*8fa0*/  @P0 IMAD.HI.U32 R2, R3, R6, RZ ;  /* 0x0000000603020227 */ /* 0x002fca00078e00ff */
[----:B--2---:R-:W-:Y:S02]  /*8fb0*/  @P0 SHF.R.U32.HI R11, RZ, R7, R2 ;  /* 0x00000007ff0b0219 */ /* 0x004fe40000011602 */
[----:B------:R-:W-:-:S03]  /*8fc0*/  ISETP.NE.U32.AND P0, PT, RZ, UR6, PT ;  /* 0x00000006ff007c0c */ /* 0x000fc6000bf05070 */
[----:B------:R-:W-:Y:S01]  /*8fd0*/  IMAD.MOV R2, RZ, RZ, -R11 ;  /* 0x000000ffff027224 */ /* 0x000fe200078e0a0b */
[----:B------:R-:W-:-:S04]  /*8fe0*/  ISETP.NE.AND.EX P0, PT, RZ, UR7, PT, P0 ;  /* 0x00000007ff007c0c */ /* 0x000fc8000bf05300 */
[----:B------:R-:W-:-:S13]  /*8ff0*/  R2UR UR4, R2 ;  /* 0x00000000020472ca */ /* 0x000fda00000e0000 */
[----:B------:R-:W-:Y:S01]  /*9000*/  UIMAD UR20, UR20, UR4, UR5 ;  /* 0x00000004141472a4 */ /* 0x000fe2000f8e0205 */
[----:B------:R-:W-:Y:S11]  /*9010*/  @!P0 BRA `(.L_x_2913) ;  /* 0x0000000000108947 */ /* 0x000ff60003800000 */
[----:B------:R-:W1:Y:S02]  /*9020*/  LDC.64 R2, c[0x0][0x8f8] ;  /* 0x00023e00ff027b82 */ /* 0x000e640000000a00 */
[----:B-1----:R-:W-:-:S05]  /*9030*/  IMAD.WIDE R2, R11, 0x4, R2 ;  /* 0x000000040b027825 */ /* 0x002fca00078e0202 */
[----:B------:R2:W5:Y:S01]  /*9040*/  LDG.E R4, desc[UR46][R2.64] ;  /* 0x0000002e02047981 */ /* 0x000562000c1e1900 */
[----:B------:R-:W-:Y:S05]  /*9050*/  BRA `(.L_x_2914) ;  /* 0x00000000002c7947 */ /* 0x000fea0003800000 */
.L_x_2913:
[----:B------:R-:W-:Y:S02]  /*9060*/  ULDC.64 UR4, c[0x0][0x8f0] ;  /* 0x00023c0000047ab9 */ /* 0x000fe40000000a00 */
[----:B------:R-:W-:-:S04]  /*9070*/  ISETP.NE.U32.AND P0, PT, RZ, UR4, PT ;  /* 0x00000004ff007c0c */ /* 0x000fc8000bf05070 */
[----:B------:R-:W-:-:S13]  /*9080*/  ISETP.NE.AND.EX P0, PT, RZ, UR5, PT, P0 ;  /* 0x00000005ff007c0c */ /* 0x000fda000bf05300 */
[----:B------:R-:W-:Y:S05]  /*9090*/  @!P0 BRA `(.L_x_2915) ;  /* 0x0000000000188947 */ /* 0x000fea0003800000 */
[----:B------:R-:W1:Y:S02]  /*90a0*/  LDC.64 R2, c[0x0][0x8f0] ;  /* 0x00023c00ff027b82 */ /* 0x000e640000000a00 */
[----:B-1----:R-:W-:-:S05]  /*90b0*/  IMAD.WIDE R2, R11, 0x4, R2 ;  /* 0x000000040b027825 */ /* 0x002fca00078e0202 */
[----:B------:R-:W2:Y:S04]  /*90c0*/  LDG.E R4, desc[UR46][R2.64] ;  /* 0x0000002e02047981 */ /* 0x000ea8000c1e1900 */
[----:B------:R-:W2:Y:S02]  /*90d0*/  LDG.E R5, desc[UR46][R2.64+0x4] ;  /* 0x0000042e02057981 */ /* 0x000ea4000c1e1900 */
[----:B--2---:R-:W-:Y:S01]  /*90e0*/  IMAD.IADD R4, R5, 0x1, -R4 ;  /* 0x0000000105047824 */ /* 0x004fe200078e0a04 */
[----:B------:R-:W-:Y:S06]  /*90f0*/  BRA `(.L_x_2914) ;  /* 0x0000000000047947 */ /* 0x000fec0003800000 */
.L_x_2915:
[----:B------:R-:W1:Y:S02]  /*9100*/  LDC R4, c[0x0][0x8ec] ;  /* 0x00023b00ff047b82 */ /* 0x000e640000000800 */
.L_x_2914:
[----:B-1---5:R-:W-:Y:S01]  /*9110*/  VIADD R4, R4, 0x7f ;  /* 0x0000007f04047836 */ /* 0x022fe20000000000 */
[----:B------:R-:W-:Y:S01]  /*9120*/  LOP3.LUT R12, R0, 0x1ffffff, RZ, 0x3c, !PT ;  /* 0x01ffffff000c7812 */ /* 0x000fe200078e3cff */
[----:B------:R-:W-:Y:S02]  /*9130*/  IMAD.MOV.U32 R10, RZ, RZ, 0x1 ;  /* 0x00000001ff0a7424 */ /* 0x000fe400078e00ff */
[----:B--2---:R-:W-:Y:S01]  /*9140*/  IMAD.MOV.U32 R2, RZ, RZ, RZ ;  /* 0x000000ffff027224 */ /* 0x004fe200078e00ff */
[----:B------:R-:W-:-:S04]  /*9150*/  SHF.R.S32.HI R3, RZ, 0x1f, R4 ;  /* 0x0000001fff037819 */ /* 0x000fc80000011404 */
[----:B------:R-:W-:-:S04]  /*9160*/  LEA.HI R3, R3, R4, RZ, 0x7 ;  /* 0x0000000403037211 */ /* 0x000fc800078f38ff */
[----:B------:R-:W-:-:S04]  /*9170*/  SHF.R.S32.HI R3, RZ, 0x7, R3 ;  /* 0x00000007ff037819 */ /* 0x000fc80000011403 */
[C---:B------:R-:W-:Y:S01]  /*9180*/  ISETP.GT.AND P0, PT, R3.reuse, R0, PT ;  /* 0x000000000300720c */ /* 0x040fe20003f04270 */
[----:B------:R-:W-:-:S03]  /*9190*/  IMAD.IADD R12, R3, 0x1, R12 ;  /* 0x00000001030c7824 */ /* 0x000fc600078e020c */
[----:B------:R-:W-:-:S04]  /*91a0*/  SEL R11, R11, 0xffffffff, P0 ;  /* 0xffffffff0b0b7807 */ /* 0x000fc80000000000 */
[----:B------:R-:W-:-:S13]  /*91b0*/  ISETP.GE.AND P0, PT, R11, RZ, PT ;  /* 0x000000ff0b00720c */ /* 0x000fda0003f06270 */
[----:B------:R-:W-:Y:S05]  /*91c0*/  @!P0 BRA `(.L_x_2916) ;  /* 0x0000002400d88947 */ /* 0x000fea0003800000 */
[----:B------:R-:W1:Y:S08]  /*91d0*/  LDC.64 R8, c[0x0][0x770] ;  /* 0x0001dc00ff087b82 */ /* 0x000e700000000a00 */
[----:B------:R-:W2:Y:S08]  /*91e0*/  LDC.64 R2, c[0x0][0x780] ;  /* 0x0001e000ff027b82 */ /* 0x000eb00000000a00 */
[----:B------:R-:W3:Y:S01]  /*91f0*/  LDC.64 R6, c[0x0][0x778] ;  /* 0x0001de00ff067b82 */ /* 0x000ee20000000a00 */
[----:B-1----:R-:W-:-:S07]  /*9200*/  ISETP.NE.U32.AND P0, PT, R8, RZ, PT ;  /* 0x000000ff0800720c */ /* 0x002fce0003f05070 */
[----:B------:R-:W1:Y:S01]  /*9210*/  LDC.64 R14, c[0x0][0x778] ;  /* 0x0001de00ff0e7b82 */ /* 0x000e620000000a00 */
[----:B------:R-:W-:Y:S02]  /*9220*/  ISETP.NE.AND.EX P0, PT, R9, RZ, PT, P0 ;  /* 0x000000ff0900720c */ /* 0x000fe40003f05300 */
[----:B--2---:R-:W-:-:S05]  /*9230*/  ISETP.NE.U32.AND P1, PT, R2, RZ, PT ;  /* 0x000000ff0200720c */ /* 0x004fca0003f25070 */
[----:B------:R-:W2:Y:S01]  /*9240*/  LDC.64 R4, c[0x0][0x770] ;  /* 0x0001dc00ff047b82 */ /* 0x000ea20000000a00 */
[----:B------:R-:W-:-:S05]  /*9250*/  ISETP.NE.AND.EX P1, PT, R3, RZ, PT, P1 ;  /* 0x000000ff0300720c */ /* 0x000fca0003f25310 */
[----:B------:R-:W-:Y:S01]  /*9260*/  VOTEU.ANY UP0, P0 ;  /* 0x00000000003f7886 */ /* 0x000fe20000000100 */
[----:B---3--:R-:W-:Y:S02]  /*9270*/  ISETP.NE.U32.AND P0, PT, R6, RZ, PT ;  /* 0x000000ff0600720c */ /* 0x008fe40003f05070 */
[----:B------:R-:W-:Y:S02]  /*9280*/  PLOP3.LUT P2, PT, PT, PT, UP0, 0x80, 0x0 ;  /* 0x000000000000781c */ /* 0x000fe40003f4f008 */
[----:B------:R-:W-:-:S03]  /*9290*/  ISETP.NE.AND.EX P0, PT, R7, RZ, PT, P0 ;  /* 0x000000ff0700720c */ /* 0x000fc60003f05300 */
[----:B------:R-:W3:Y:S01]  /*92a0*/  @P1 LDC.64 R6, c[0x0][0x780] ;  /* 0x0001e000ff061b82 */ /* 0x000ee20000000a00 */
[----:B-1----:R-:W-:-:S07]  /*92b0*/  IMAD.WIDE R2, R11, 0x4, R14 ;  /* 0x000000040b027825 */ /* 0x002fce00078e020e */
[----:B------:R-:W1:Y:S01]  /*92c0*/  LDC R15, c[0x0][0x280] ;  /* 0x0000a000ff0f7b82 */ /* 0x000e620000000800 */
[----:B--2---:R-:W-:-:S05]  /*92d0*/  IMAD.WIDE R4, R11, 0x4, R4 ;  /* 0x000000040b047825 */ /* 0x004fca00078e0204 */
[----:B------:R-:W2:Y:S01]  /*92e0*/  @P2 LDG.E R16, desc[UR46][R4.64] ;  /* 0x0000002e04102981 */ /* 0x000ea2000c1e1900 */
[----:B------:R-:W-:-:S03]  /*92f0*/  IMAD.MOV.U32 R13, RZ, RZ, RZ ;  /* 0x000000ffff0d7224 */ /* 0x000fc600078e00ff */
[----:B------:R4:W5:Y:S04]  /*9300*/  @P2 LDG.E R0, desc[UR46][R4.64] ;  /* 0x0000002e04002981 */ /* 0x000968000c1e1900 */
[----:B------:R4:W5:Y:S01]  /*9310*/  @P0 LDG.E R13, desc[UR46][R2.64] ;  /* 0x0000002e020d0981 */ /* 0x000962000c1e1900 */
[----:B---3--:R-:W-:-:S05]  /*9320*/  @P1 IMAD.WIDE R6, R11, 0x4, R6 ;  /* 0x000000040b061825 */ /* 0x008fca00078e0206 */
[----:B-1----:R4:W5:Y:S01]  /*9330*/  @P1 LDG.E R15, desc[UR46][R6.64] ;  /* 0x0000002e060f1981 */ /* 0x002962000c1e1900 */
[----:B--2---:R-:W-:-:S05]  /*9340*/  @P2 IMAD R16, R11, 0x40, R16 ;  /* 0x000000400b102824 */ /* 0x004fca00078e0210 */
[----:B------:R-:W-:Y:S01]  /*9350*/  @P2 R2UR UR4, R16 ;  /* 0x00000000100422ca */ /* 0x000fe200000e0000 */
[----:B----4-:R-:W-:-:S14]  /*9360*/  @P1 BRA `(.L_x_2917) ;  /* 0x0000000000101947 */ /* 0x010fdc0003800000 */
[----:B------:R-:W-:Y:S05]  /*9370*/  @!P2 BRA `(.L_x_2917) ;  /* 0x00000000000ca947 */ /* 0x000fea0003800000 */
[----:B------:R-:W2:Y:S04]  /*9380*/  LDG.E R6, desc[UR46][R4.64] ;  /* 0x0000002e04067981 */ /* 0x000ea8000c1e1900 */
[----:B-----5:R-:W2:Y:S02]  /*9390*/  LDG.E R15, desc[UR46][R4.64+0x4] ;  /* 0x0000042e040f7981 */ /* 0x020ea4000c1e1900 */
[----:B--2---:R-:W-:-:S07]  /*93a0*/  IMAD.IADD R15, R15, 0x1, -R6 ;  /* 0x000000010f0f7824 */ /* 0x004fce00078e0a06 */
.L_x_2917:
[----:B------:R-:W-:Y:S01]  /*93b0*/  @UP0 USHF.R.S32.HI UR5, URZ, 0x1f, UR4 ;  /* 0x0000001f3f050899 */ /* 0x000fe20008011404 */
[----:B------:R-:W-:Y:S01]  /*93c0*/  ULDC.64 UR8, c[0x0][0x788] ;  /* 0x0001e20000087ab9 */ /* 0x000fe20000000a00 */
[----:B------:R-:W-:Y:S01]  /*93d0*/  UMOV UR6, URZ ;  /* 0x0000003f00067c82 */ /* 0x000fe20008000000 */
[----:B------:R-:W-:Y:S01]  /*93e0*/  ISETP.NE.U32.AND P1, PT, RZ, UR8, PT ;  /* 0x00000008ff007c0c */ /* 0x000fe2000bf25070 */
[----:B------:R-:W-:Y:S01]  /*93f0*/  @UP0 ULEA.HI UR5, UR5, UR4, URZ, 0x6 ;  /* 0x0000000405050291 */ /* 0x000fe2000f8f303f */
[----:B-----5:R-:W-:Y:S02]  /*9400*/  @P2 R2UR UR6, R0 ;  /* 0x00000000000622ca */ /* 0x020fe400000e0000 */
[----:B------:R-:W-:Y:S01]  /*9410*/  ISETP.NE.AND.EX P1, PT, RZ, UR9, PT, P1 ;  /* 0x00000009ff007c0c */ /* 0x000fe2000bf25310 */
[----:B------:R-:W-:Y:S01]  /*9420*/  @UP0 ULOP3.LUT UR7, UR5, 0xffffffc0, URZ, 0xc0, !UPT ;  /* 0xffffffc005070892 */ /* 0x000fe2000f8ec03f */
[----:B------:R-:W-:Y:S01]  /*9430*/  ULDC UR9, c[0x0][0x290] ;  /* 0x0000a40000097ab9 */ /* 0x000fe20000000800 */
[----:B------:R-:W-:-:S02]  /*9440*/  UMOV UR4, URZ ;  /* 0x0000003f00047c82 */ /* 0x000fc40008000000 */
[----:B------:R-:W-:Y:S01]  /*9450*/  @UP0 USHF.R.S32.HI UR8, URZ, 0x1f, UR7 ;  /* 0x0000001f3f080899 */ /* 0x000fe20008011407 */
[----:B------:R-:W-:Y:S01]  /*9460*/  IMAD.U32 R0, RZ, RZ, UR9 ;  /* 0x00000009ff007e24 */ /* 0x000fe2000f8e00ff */
[----:B------:R-:W-:Y:S01]  /*9470*/  UMOV UR5, URZ ;  /* 0x0000003f00057c82 */ /* 0x000fe20008000000 */
[----:B------:R-:W-:-:S04]  /*9480*/  @UP0 UMOV UR4, UR7 ;  /* 0x0000000700040c82 */ /* 0x000fc80008000000 */
[----:B------:R-:W-:Y:S01]  /*9490*/  @UP0 UMOV UR5, UR8 ;  /* 0x0000000800050c82 */ /* 0x000fe20008000000 */
[----:B------:R-:W-:Y:S05]  /*94a0*/  @!P1 BRA `(.L_x_2918) ;  /* 0x0000000000109947 */ /* 0x000fea0003800000 */
[----:B------:R-:W1:Y:S02]  /*94b0*/  LDC.64 R2, c[0x0][0x788] ;  /* 0x0001e200ff027b82 */ /* 0x000e640000000a00 */
[----:B-1----:R-:W-:-:S05]  /*94c0*/  IMAD.WIDE R2, R11, 0x4, R2 ;  /* 0x000000040b027825 */ /* 0x002fca00078e0202 */
[----:B------:R1:W5:Y:S01]  /*94d0*/  LDG.E R0, desc[UR46][R2.64] ;  /* 0x0000002e02007981 */ /* 0x000362000c1e1900 */
[----:B------:R-:W-:Y:S05]  /*94e0*/  BRA `(.L_x_2919) ;  /* 0x0000000000107947 */ /* 0x000fea0003800000 */
.L_x_2918:
[----:B------:R-:W-:Y:S05]  /*94f0*/  @!P0 BRA `(.L_x_2919) ;  /* 0x00000000000c8947 */ /* 0x000fea0003800000 */
[----:B------:R-:W2:Y:S04]  /*9500*/  LDG.E R5, desc[UR46][R2.64] ;  /* 0x0000002e02057981 */ /* 0x000ea8000c1e1900 */
[----:B------:R-:W2:Y:S02]  /*9510*/  LDG.E R0, desc[UR46][R2.64+0x4] ;  /* 0x0000042e02007981 */ /* 0x000ea4000c1e1900 */
[----:B--2---:R-:W-:-:S07]  /*9520*/  IMAD.IADD R0, R0, 0x1, -R5 ;  /* 0x0000000100007824 */ /* 0x004fce00078e0a05 */
.L_x_2919:
[----:B-1----:R-:W-:Y:S01]  /*9530*/  IMAD R3, R12, 0x80, R15 ;  /* 0x000000800c037824 */ /* 0x002fe200078e020f */
[----:B------:R-:W-:Y:S01]  /*9540*/  ULDC UR7, c[0x0][0x74c] ;  /* 0x0001d30000077ab9 */ /* 0x000fe20000000800 */
[----:B------:R-:W-:Y:S02]  /*9550*/  VIADD R15, R15, 0x3f ;  /* 0x0000003f0f0f7836 */ /* 0x000fe40000000000 */
[----:B------:R-:W-:Y:S01]  /*9560*/  IMAD.MOV.U32 R2, RZ, RZ, RZ ;  /* 0x000000ffff027224 */ /* 0x000fe200078e00ff */
[----:B-----5:R-:W-:-:S04]  /*9570*/  IADD3 R0, R3, -UR7, -R0 ;  /* 0x8000000703007c10 */ /* 0x020fc8000fffe800 */
[----:B------:R-:W-:-:S04]  /*9580*/  SHF.R.S32.HI R3, RZ, 0x1f, R0 ;  /* 0x0000001fff037819 */ /* 0x000fc80000011400 */
[----:B------:R-:W-:Y:S02]  /*9590*/  LEA.HI R3, R3, R0, RZ, 0x6 ;  /* 0x0000000003037211 */ /* 0x000fe400078f30ff */
[----:B------:R-:W-:Y:S02]  /*95a0*/  SHF.R.S32.HI R0, RZ, 0x1f, R15 ;  /* 0x0000001fff007819 */ /* 0x000fe4000001140f */
[----:B------:R-:W-:Y:S02]  /*95b0*/  SHF.R.S32.HI R3, RZ, 0x6, R3 ;  /* 0x00000006ff037819 */ /* 0x000fe40000011403 */
[----:B------:R-:W-:Y:S02]  /*95c0*/  LEA.HI R0, R0, R15, RZ, 0x6 ;  /* 0x0000000f00007211 */ /* 0x000fe400078f30ff */
[----:B------:R-:W-:Y:S02]  /*95d0*/  VIMNMX R4, RZ, R3, !PT ;  /* 0x00000003ff047248 */ /* 0x000fe40007fe0100 */
[----:B------:R-:W-:-:S04]  /*95e0*/  SHF.R.S32.HI R0, RZ, 0x6, R0 ;  /* 0x00000006ff007819 */ /* 0x000fc80000011400 */
[----:B------:R-:W-:-:S13]  /*95f0*/  ISETP.GT.AND P1, PT, R0, R4, PT ;  /* 0x000000040000720c */ /* 0x000fda0003f24270 */
[----:B------:R-:W-:Y:S05]  /*9600*/  @!P1 BRA `(.L_x_2916) ;  /* 0x0000002000c89947 */ /* 0x000fea0003800000 */
[----:B------:R-:W-:Y:S01]  /*9610*/  ISETP.NE.U32.AND P1, PT, R8, RZ, PT ;  /* 0x000000ff0800720c */ /* 0x000fe20003f25070 */
[----:B------:R-:W-:Y:S01]  /*9620*/  USHF.R.S32.HI UR7, URZ, 0x1f, UR20 ;  /* 0x0000001f3f077899 */ /* 0x000fe20008011414 */
[----:B------:R-:W-:Y:S01]  /*9630*/  SHF.R.S32.HI R2, RZ, 0x1f, R11 ;  /* 0x0000001fff027819 */ /* 0x000fe2000001140b */
[----:B------:R-:W-:Y:S01]  /*9640*/  ULDC.64 UR10, c[0x0][0x718] ;  /* 0x0001c600000a7ab9 */ /* 0x000fe20000000a00 */
[----:B------:R-:W-:Y:S01]  /*9650*/  ISETP.NE.AND.EX P1, PT, R9, RZ, PT, P1 ;  /* 0x000000ff0900720c */ /* 0x000fe20003f25310 */
[----:B------:R-:W-:Y:S01]  /*9660*/  UMOV UR8, UR4 ;  /* 0x0000000400087c82 */ /* 0x000fe20008000000 */
[----:B------:R-:W-:Y:S01]  /*9670*/  UMOV UR9, UR5 ;  /* 0x0000000500097c82 */ /* 0x000fe20008000000 */
[----:B------:R-:W-:Y:S01]  /*9680*/  R2UR UR21, R11 ;  /* 0x000000000b1572ca */ /* 0x000fe200000e0000 */
[----:B------:R-:W-:Y:S01]  /*9690*/  UIMAD.WIDE.U32 UR4, UR20, UR10, UR8 ;  /* 0x0000000a140472a5 */ /* 0x000fe2000f8e0008 */
[----:B------:R-:W-:Y:S01]  /*96a0*/  SEL R2, R2, RZ, !P1 ;  /* 0x000000ff02027207 */ /* 0x000fe20004800000 */
[----:B------:R-:W-:Y:S01]  /*96b0*/  UIMAD UR10, UR7, UR10, URZ ;  /* 0x0000000a070a72a4 */ /* 0x000fe2000f8e023f */
[----:B------:R-:W-:Y:S01]  /*96c0*/  R2UR UR18, R12 ;  /* 0x000000000c1272ca */ /* 0x000fe200000e0000 */
[----:B------:R-:W-:Y:S01]  /*96d0*/  ULDC.64 UR14, c[0x0][0x730] ;  /* 0x0001cc00000e7ab9 */ /* 0x000fe20000000a00 */
[----:B------:R-:W-:Y:S01]  /*96e0*/  R2UR UR12, R2 ;  /* 0x00000000020c72ca */ /* 0x000fe200000e0000 */
[----:B------:R-:W-:Y:S01]  /*96f0*/  UIMAD UR7, UR7, UR14, URZ ;  /* 0x0000000e070772a4 */ /* 0x000fe2000f8e023f */
[----:B------:R-:W-:Y:S01]  /*9700*/  R2UR UR19, R13 ;  /* 0x000000000d1372ca */ /* 0x000fe200000e0000 */
[----:B------:R-:W-:Y:S01]  /*9710*/  UIMAD UR10, UR20, UR11, UR10 ;  /* 0x0000000b140a72a4 */ /* 0x000fe2000f8e020a */
[----:B------:R-:W-:Y:S01]  /*9720*/  SEL R11, R11, RZ, !P0 ;  /* 0x000000ff0b0b7207 */ /* 0x000fe20004000000 */
[----:B------:R-:W-:Y:S01]  /*9730*/  UIMAD.WIDE.U32 UR8, UR20, UR14, UR8 ;  /* 0x0000000e140872a5 */ /* 0x000fe2000f8e0008 */
[----:B------:R-:W-:Y:S01]  /*9740*/  BSSY B0, `(.L_x_2916) ;  /* 0x000021e000007945 */ /* 0x000fe20003800000 */
[----:B------:R-:W-:Y:S01]  /*9750*/  ULDC UR11, c[0x0][0x2e8] ;  /* 0x0000ba00000b7ab9 */ /* 0x000fe20000000800 */
[----:B------:R-:W-:Y:S01]  /*9760*/  UIMAD UR7, UR20, UR15, UR7 ;  /* 0x0000000f140772a4 */ /* 0x000fe2000f8e0207 */
[----:B------:R-:W-:Y:S01]  /*9770*/  R2UR UR13, R11 ;  /* 0x000000000b0d72ca */ /* 0x000fe200000e0000 */
[----:B------:R-:W-:Y:S01]  /*9780*/  UISETP.NE.AND UP0, UPT, UR11, 0x1, UPT ;  /* 0x000000010b00788c */ /* 0x000fe2000bf05270 */
[----:B------:R-:W-:Y:S01]  /*9790*/  IMAD.MOV.U32 R2, RZ, RZ, RZ ;  /* 0x000000ffff027224 */ /* 0x000fe200078e00ff */
[----:B------:R-:W-:Y:S01]  /*97a0*/  ULDC.64 UR14, c[0x0][0x720] ;  /* 0x0001c800000e7ab9 */ /* 0x000fe20000000a00 */
[----:B------:R-:W-:Y:S01]  /*97b0*/  VOTEU.ANY UP1, P1 ;  /* 0x00000000003f7886 */ /* 0x000fe20000820100 */
[----:B------:R-:W-:-:S02]  /*97c0*/  UIADD3 UR5, UR5, UR10, URZ ;  /* 0x0000000a05057290 */ /* 0x000fc4000fffe03f */
[----:B------:R-:W-:Y:S02]  /*97d0*/  UIADD3 UR9, UR9, UR7, URZ ;  /* 0x0000000709097290 */ /* 0x000fe4000fffe03f */
[----:B------:R-:W-:Y:S02]  /*97e0*/  USEL UR21, UR21, URZ, !UP1 ;  /* 0x0000003f15157287 */ /* 0x000fe4000c800000 */
[----:B------:R-:W-:Y:S01]  /*97f0*/  UIMAD UR7, UR12, UR14, URZ ;  /* 0x0000000e0c0772a4 */ /* 0x000fe2000f8e023f */
[----:B------:R-:W-:Y:S01]  /*9800*/  ELECT P0, URZ, PT ;  /* 0x00000000003f782f */ /* 0x000fe20003800000 */
[----:B------:R-:W-:Y:S01]  /*9810*/  ULDC.64 UR16, c[0x0][0x738] ;  /* 0x0001ce0000107ab9 */ /* 0x000fe20000000a00 */
[----:B------:R-:W-:Y:S02]  /*9820*/  UIMAD.WIDE.U32 UR22, UR14, UR21, UR4 ;  /* 0x000000150e1672a5 */ /* 0x000fe4000f8e0004 */
[----:B------:R-:W-:Y:S02]  /*9830*/  UIMAD UR5, UR15, UR21, UR7 ;  /* 0x000000150f0572a4 */ /* 0x000fe4000f8e0207 */
[----:B------:R-:W-:-:S02]  /*9840*/  UIMAD.WIDE.U32 UR14, UR16, UR21, UR8 ;  /* 0x00000015100e72a5 */ /* 0x000fc4000f8e0008 */
[----:B------:R-:W-:Y:S01]  /*9850*/  UIMAD UR10, UR12, UR16, URZ ;  /* 0x000000100c0a72a4 */ /* 0x000fe2000f8e023f */
[----:B------:R-:W-:Y:S01]  /*9860*/  @UP0 ULDC UR8, c[0x0][0x2ec] ;  /* 0x0000bb0000080ab9 */ /* 0x000fe20000000800 */
[----:B------:R-:W-:Y:S01]  /*9870*/  @UP0 ULDC UR7, c[0x0][0x2f0] ;  /* 0x0000bc0000070ab9 */ /* 0x000fe20000000800 */
[----:B------:R-:W-:Y:S02]  /*9880*/  UIMAD.WIDE.U32 UR8, UR20, UR8, URZ ;  /* 0x00000008140872a5 */ /* 0x000fe4000f8e003f */
[----:B------:R-:W-:Y:S01]  /*9890*/  UMOV UR12, UR20 ;  /* 0x00000014000c7c82 */ /* 0x000fe20008000000 */
[----:B------:R-:W-:Y:S02]  /*98a0*/  UIMAD UR4, UR17, UR21, UR10 ;  /* 0x00000015110472a4 */ /* 0x000fe4000f8e020a */
[----:B------:R-:W-:Y:S02]  /*98b0*/  ULEA UR11, UR18, UR19, 0x7 ;  /* 0x00000013120b7291 */ /* 0x000fe4000f8e383f */
        /* <DEDUP_REMOVED lines=9> */
.L_x_2958:
        /* <DEDUP_REMOVED lines=15> */
.L_x_2922:
        /* <DEDUP_REMOVED lines=122> */
.L_x_2933:
[----:B-123--:R-:W-:-:S04]  /*a1e0*/  SHF.L.U32 R18, R10, 0x1f, RZ ;  /* 0x0000001f0a127819 */ /* 0x00efc800000006ff */
[----:B------:R-:W2:Y:S02]  /*a1f0*/  SYNCS.PHASECHK.TRANS64.TRYWAIT P1, [R15+URZ+0x26840], R18 ;  /* 0x026840120f0075a7 */ /* 0x000ea4000802017f */
[----:B--2---:R-:W-:Y:S05]  /*a200*/  @!P1 BRA `(.L_x_2925) ;  /* 0x0000001c00309947 */ /* 0x004fea0003800000 */
.L_x_2959:
        /* <DEDUP_REMOVED lines=8> */
.L_x_2926:
        /* <DEDUP_REMOVED lines=44> */
.L_x_2960:
        /* <DEDUP_REMOVED lines=8> */
.L_x_2928:
        /* <DEDUP_REMOVED lines=44> */
.L_x_2961:
        /* <DEDUP_REMOVED lines=8> */
.L_x_2930:
        /* <DEDUP_REMOVED lines=38> */
.L_x_2963:
        /* <DEDUP_REMOVED lines=8> */
.L_x_2932:
        /* <DEDUP_REMOVED lines=44> */
.L_x_2924:
[----:B------:R-:W4:Y:S02]  /*aeb0*/  LDL.LU R4, [R1+0x4] ;  /* 0x0000040001047983 */ /* 0x000f240000300800 */
[----:B----4-:R-:W-:Y:S02]  /*aec0*/  ISETP.NE.AND P1, PT, R4, RZ, PT ;  /* 0x000000ff0400720c */ /* 0x010fe40003f25270 */
[----:B------:R4:W5:Y:S11]  /*aed0*/  LDL R4, [R1] ;  /* 0x0000000001047983 */ /* 0x0009760000100800 */
[----:B----4-:R-:W-:Y:S05]  /*aee0*/  @!P1 BRA `(.L_x_2923) ;  /* 0x0000000400949947 */ /* 0x010fea0003800000 */
[----:B------:R-:W-:-:S04]  /*aef0*/  SHF.L.U32 R12, R10, 0x1f, RZ ;  /* 0x0000001f0a0c7819 */ /* 0x000fc800000006ff */
[----:B------:R-:W4:Y:S02]  /*af00*/  SYNCS.PHASECHK.TRANS64.TRYWAIT P1, [R15+URZ+0x26840], R12 ;  /* 0x0268400c0f0075a7 */ /* 0x000f24000802017f */
[----:B----4-:R-:W-:Y:S05]  /*af10*/  @!P1 BRA `(.L_x_2934) ;  /* 0x0000001000409947 */ /* 0x010fea0003800000 */
.L_x_2964:
        /* <DEDUP_REMOVED lines=8> */
.L_x_2935:
        /* <DEDUP_REMOVED lines=41> */
.L_x_2965:
        /* <DEDUP_REMOVED lines=8> */
.L_x_2937:
        /* <DEDUP_REMOVED lines=41> */
.L_x_2923:
[----:B------:R-:W1:Y:S01]  /*b540*/  S2R R0, SR_TID.X ;  /* 0x0000000000007919 */ /* 0x000e620000002100 */
[----:B------:R-:W-:Y:S01]  /*b550*/  IMAD R3, R16, 0x8, R15 ;  /* 0x0000000810037824 */ /* 0x000fe200078e020f */
[----:B-1----:R-:W-:Y:S02]  /*b560*/  LOP3.LUT R2, R0, 0x7f, RZ, 0xc0, !PT ;  /* 0x0000007f00027812 */ /* 0x002fe400078ec0ff */
[----:B------:R-:W-:Y:S02]  /*b570*/  SHF.L.U32 R0, R10, 0x1f, RZ ;  /* 0x0000001f0a007819 */ /* 0x000fe400000006ff */
[----:B------:R-:W-:Y:S02]  /*b580*/  ISETP.NE.AND P1, PT, R2, RZ, PT ;  /* 0x000000ff0200720c */ /* 0x000fe40003f25270 */
[----:B------:R-:W1:Y:S02]  /*b590*/  SYNCS.PHASECHK.TRANS64.TRYWAIT P0, [R3+URZ+0x26840], R0 ;  /* 0x02684000030075a7 */ /* 0x000e64000800017f */
[----:B-1----:R-:W-:Y:S09]  /*b5a0*/  @!P0 BRA `(.L_x_2938) ;  /* 0x0000000800c48947 */ /* 0x002ff20003800000 */
.L_x_2966:
[----:B------:R-:W-:Y:S05]  /*b5b0*/  @P1 BRA `(.L_x_2939) ;  /* 0x0000000000181947 */ /* 0x000fea0003800000 */
[----:B------:R-:W1:Y:S01]  /*b5c0*/  S2R R2, SR_TID.X ;  /* 0x0000000000027919 */ /* 0x000e620000002100 */
[----:B------:R-:W-:-:S04]  /*b5d0*/  IMAD.MOV.U32 R0, RZ, RZ, 0x3100 ;  /* 0x00003100ff007424 */ /* 0x000fc800078e00ff */
[----:B------:R1:W-:Y:S02]  /*b5e0*/  SYNCS.ARRIVE.TRANS64 RZ, [R3+URZ+0x26830], R0 ;  /* 0x0268300003ff79a7 */ /* 0x0003e4000800003f */
[----:B-1----:R-:W-:-:S13]  /*b5f0*/  LOP3.LUT P0, RZ, R2, 0x1f, RZ, 0xc0, !PT ;  /* 0x0000001f02ff7812 */ /* 0x002fda000780c0ff */
[----:B------:R-:W-:Y:S05]  /*b600*/  @!P0 BRA `(.L_x_2939) ;  /* 0x0000000000048947 */ /* 0x000fea0003800000 */
[----:B------:R-:W-:Y:S01]  /*b610*/  BPT.TRAP 0x1 ;  /* 0x000000040000795c */ /* 0x000fe20000300000 */
.L_x_2939:
        /* <DEDUP_REMOVED lines=48> */
.L_x_2920:
[----:B------:R-:W-:Y:S05]  /*b920*/  BSYNC B0 ;  /* 0x0000000000007941 */ /* 0x000fea0003800000 */
.L_x_2916:
[----:B------:R-:W-:-:S03]  /*b930*/  UMOV UR7, 0xffffffff ;  /* 0xffffffff00077882 */ /* 0x000fc60000000000 */
[----:B------:R-:W-:Y:S05]  /*b940*/  BRA.DIV UR7, `(.L_x_2940) ;  /* 0x0000000607f07947 */ /* 0x000fea000b800000 */
[----:B------:R-:W-:-:S13]  /*b950*/  ELECT P6, URZ, PT ;  /* 0x00000000003f782f */ /* 0x000fda00038c0000 */
.L_x_2969:
[----:B------:R-:W-:Y:S05]  /*b960*/  @!P6 BRA `(.L_x_2823) ;  /* 0x000000000084e947 */ /* 0x000fea0003800000 */
[----:B------:R-:W-:-:S06]  /*b970*/  ULOP3.LUT UR7, UR38, 0x2, URZ, 0xfc, !UPT ;  /* 0x0000000226077892 */ /* 0x000fcc000f8efc3f */
[----:B------:R-:W-:-:S05]  /*b980*/  IMAD.U32 R0, RZ, RZ, UR7 ;  /* 0x00000007ff007e24 */ /* 0x000fca000f8e00ff */
[----:B------:R-:W-:-:S13]  /*b990*/  ISETP.NE.AND P2, PT, R0, 0x3, PT ;  /* 0x000000030000780c */ /* 0x000fda0003f45270 */
[----:B------:R-:W-:Y:S05]  /*b9a0*/  @!P2 BRA `(.L_x_2941) ;  /* 0x000000000004a947 */ /* 0x000fea0003800000 */
[----:B------:R-:W-:Y:S01]  /*b9b0*/  BPT.TRAP 0x1 ;  /* 0x000000040000795c */ /* 0x000fe20000300000 */
.L_x_2941:
        /* <DEDUP_REMOVED lines=15> */
.L_x_2970:
[----:B------:R-:W2:Y:S02]  /*bab0*/  SYNCS.PHASECHK.TRANS64.TRYWAIT P0, [R3+URZ], R0 ;  /* 0x00000000030075a7 */ /* 0x000ea4000800017f */
[----:B--2---:R-:W-:Y:S05]  /*bac0*/  @!P0 BRA `(.L_x_2943) ;  /* 0x0000000400c48947 */ /* 0x004fea0003800000 */
.L_x_2971:
[----:B------:R-:W-:Y:S05]  /*bad0*/  @!P2 BRA `(.L_x_2944) ;  /* 0x000000000004a947 */ /* 0x000fea0003800000 */
[----:B------:R-:W-:Y:S01]  /*bae0*/  BPT.TRAP 0x1 ;  /* 0x000000040000795c */ /* 0x000fe20000300000 */
.L_x_2944:
[----:B--2---:R-:W-:-:S04]  /*baf0*/  VIADD R3, R8, 0x26840 ;  /* 0x0002684008037836 */ /* 0x004fc80000000000 */
[----:B------:R-:W-:-:S04]  /*bb00*/  IMAD R5, R2, 0x8, R3 ;  /* 0x0000000802057824 */ /* 0x000fc800078e0203 */
[----:B------:R-:W2:Y:S02]  /*bb10*/  SYNCS.PHASECHK.TRANS64.TRYWAIT P0, [R5+URZ], R4 ;  /* 0x00000004050075a7 */ /* 0x000ea4000800017f */
[----:B--2---:R-:W-:Y:S05]  /*bb20*/  @!P0 BRA `(.L_x_2945) ;  /* 0x0000000400c08947 */ /* 0x004fea0003800000 */
.L_x_2972:
[----:B------:R-:W-:-:S07]  /*bb30*/  IMAD R3, R6, 0x8, R3 ;  /* 0x0000000806037824 */ /* 0x000fce00078e0203 */
.L_x_2946:
[----:B---3--:R3:W4:Y:S02]  /*bb40*/  SYNCS.PHASECHK.TRANS64.TRYWAIT P0, [R3+URZ], R0 ;  /* 0x00000000030075a7 */ /* 0x008724000800017f */
[----:B----4-:R-:W-:Y:S05]  /*bb50*/  @!P0 NANOSLEEP.SYNCS 0x989680 ;  /* 0x009896800000895d */ /* 0x010fea0003900000 */
[----:B------:R-:W4:Y:S02]  /*bb60*/  @!P0 SYNCS.PHASECHK.TRANS64 P0, [R3+URZ], R0 ;  /* 0x00000000030085a7 */ /* 0x000f24000800007f */
[----:B----4-:R-:W-:Y:S05]  /*bb70*/  @!P0 BRA `(.L_x_2946) ;  /* 0xfffffffc00f08947 */ /* 0x010fea000383ffff */
.L_x_2823:
[----:B------:R-:W-:Y:S05]  /*bb80*/  BSYNC B6 ;  /* 0x0000000000067941 */ /* 0x000fea0003800000 */
.L_x_2815:
[----:B------:R-:W-:Y:S05]  /*bb90*/  EXIT ;  /* 0x000000000000794d */ /* 0x000fea0003800000 */
.L_x_2833:
[----:B------:R-:W-:Y:S02]  /*bba0*/  IMAD.MOV.U32 R13, RZ, RZ, R17 ;  /* 0x000000ffff0d7224 */ /* 0x000fe400078e0011 */
[----:B------:R-:W-:Y:S02]  /*bbb0*/  IMAD.MOV.U32 R12, RZ, RZ, RZ ;  /* 0x000000ffff0c7224 */ /* 0x000fe400078e00ff */
[----:B------:R-:W-:Y:S02]  /*bbc0*/  IMAD.MOV.U32 R11, RZ, RZ, 0x1f ;  /* 0x0000001fff0b7424 */ /* 0x000fe400078e00ff */
[----:B------:R-:W-:-:S07]  /*bbd0*/  IMAD.MOV.U32 R15, RZ, RZ, -0x1 ;  /* 0xffffffffff0f7424 */ /* 0x000fce00078e00ff */
[----:B------:R-:W-:Y:S05]  /*bbe0*/  WARPSYNC.COLLECTIVE R15, `(.L_x_2947) ;  /* 0x000000000f087348 */ /* 0x000fea0003c00000 */
[----:B------:R1:W2:Y:S02]  /*bbf0*/  SHFL.IDX P6, R14, R13, R12, R11 ;  /* 0x0000000c0d0e7389 */ /* 0x0002a400000c000b */
[----:B-12---:R-:W-:Y:S01]  /*bc00*/  ENDCOLLECTIVE ;  /* 0x000000000000791b */ /* 0x006fe20003800000 */
.L_x_2947:
[----:B------:R-:W-:Y:S05]  /*bc10*/  BRA `(.L_x_2948) ;  /* 0xffffff5800c87947 */ /* 0x000fea000383ffff */
.L_x_2835:
[----:B--2---:R2:W3:Y:S02]  /*bc20*/  SYNCS.PHASECHK.TRANS64.TRYWAIT P0, [R235+URZ+0x26800], R4 ;  /* 0x02680004eb0075a7 */ /* 0x0044e4000800017f */
[----:B---3--:R-:W-:Y:S05]  /*bc30*/  @!P0 NANOSLEEP.SYNCS 0x989680 ;  /* 0x009896800000895d */ /* 0x008fea0003900000 */
[----:B------:R-:W3:Y:S02]  /*bc40*/  @!P0 SYNCS.PHASECHK.TRANS64 P0, [R235+URZ+0x26800], R4 ;  /* 0x02680004eb0085a7 */ /* 0x000ee4000800007f */
[----:B---3--:R-:W-:Y:S05]  /*bc50*/  @!P0 BRA `(.L_x_2835) ;  /* 0xfffffffc00f08947 */ /* 0x008fea000383ffff */
[----:B------:R-:W-:Y:S05]  /*bc60*/  BRA `(.L_x_2834) ;  /* 0xffffff5800f07947 */ /* 0x000fea000383ffff */
.L_x_2840:
[----:B--2---:R-:W-:-:S04]  /*bc70*/  IMAD.U32 R5, RZ, RZ, UR7 ;  /* 0x00000007ff057e24 */ /* 0x004fc8000f8e00ff */
[----:B------:R2:W3:Y:S03]  /*bc80*/  SYNCS.PHASECHK.TRANS64.TRYWAIT P1, [R5+URZ+0x26810], R120 ;  /* 0x02681078050075a7 */ /* 0x0004e6000802017f */
[----:B---3--:R-:W-:Y:S05]  /*bc90*/  @!P1 NANOSLEEP.SYNCS 0x989680 ;  /* 0x009896800000995d */ /* 0x008fea0003900000 */
[----:B------:R-:W3:Y:S02]  /*bca0*/  @!P1 SYNCS.PHASECHK.TRANS64 P1, [R5+URZ+0x26810], R120 ;  /* 0x02681078050095a7 */ /* 0x000ee4000802007f */
[----:B---3--:R-:W-:Y:S05]  /*bcb0*/  @!P1 BRA `(.L_x_2840) ;  /* 0xfffffffc00ec9947 */ /* 0x008fea000383ffff */
[----:B------:R-:W-:Y:S05]  /*bcc0*/  BRA `(.L_x_2839) ;  /* 0xffffff6400447947 */ /* 0x000fea000383ffff */
.L_x_2844:
[----:B------:R-:W-:-:S04]  /*bcd0*/  IMAD.U32 R121, RZ, RZ, UR7 ;  /* 0x00000007ff797e24 */ /* 0x000fc8000f8e00ff */
[----:B------:R1:W1:Y:S03]  /*bce0*/  SYNCS.PHASECHK.TRANS64.TRYWAIT P1, [R121+URZ+0x26830], R120 ;  /* 0x02683078790075a7 */ /* 0x000266000802017f */
[----:B-1----:R-:W-:Y:S05]  /*bcf0*/  @!P1 NANOSLEEP.SYNCS 0x989680 ;  /* 0x009896800000995d */ /* 0x002fea0003900000 */
[----:B------:R-:W1:Y:S02]  /*bd00*/  @!P1 SYNCS.PHASECHK.TRANS64 P1, [R121+URZ+0x26830], R120 ;  /* 0x02683078790095a7 */ /* 0x000e64000802007f */
[----:B-1----:R-:W-:Y:S05]  /*bd10*/  @!P1 BRA `(.L_x_2844) ;  /* 0xfffffffc00ec9947 */ /* 0x002fea000383ffff */
[----:B------:R-:W-:Y:S05]  /*bd20*/  BRA `(.L_x_2843) ;  /* 0xffffff6c00087947 */ /* 0x000fea000383ffff */
.L_x_2876:
[----:B------:R-:W-:Y:S01]  /*bd30*/  BSSY B0, `(.L_x_2949) ;  /* 0x0000005000007945 */ /* 0x000fe20003800000 */
[----:B------:R-:W-:-:S07]  /*bd40*/  IMAD.MOV.U32 R15, RZ, RZ, -0x1 ;  /* 0xffffffffff0f7424 */ /* 0x000fce00078e00ff */
[----:B------:R-:W-:Y:S05]  /*bd50*/  WARPSYNC.COLLECTIVE R15, `(.L_x_2950) ;  /* 0x000000000f087348 */ /* 0x000fea0003c00000 */
[----:B------:R-:W-:Y:S01]  /*bd60*/  NOP ;  /* 0x0000000000007918 */ /* 0x000fe20000000000 */
[----:B------:R-:W-:Y:S01]  /*bd70*/  ENDCOLLECTIVE ;  /* 0x000000000000791b */ /* 0x000fe20003800000 */
.L_x_2950:
[----:B------:R-:W-:Y:S05]  /*bd80*/  BSYNC B0 ;  /* 0x0000000000007941 */ /* 0x000fea0003800000 */
.L_x_2949:
[----:B------:R-:W-:Y:S05]  /*bd90*/  BRA `(.L_x_2951) ;  /* 0xffffffbc00c47947 */ /* 0x000fea000383ffff */
.L_x_2889:
[----:B------:R-:W-:Y:S01]  /*bda0*/  BSSY B0, `(.L_x_2952) ;  /* 0x0000005000007945 */ /* 0x000fe20003800000 */
[----:B------:R-:W-:-:S07]  /*bdb0*/  IMAD.MOV.U32 R15, RZ, RZ, -0x1 ;  /* 0xffffffffff0f7424 */ /* 0x000fce00078e00ff */
[----:B------:R-:W-:Y:S05]  /*bdc0*/  WARPSYNC.COLLECTIVE R15, `(.L_x_2953) ;  /* 0x000000000f087348 */ /* 0x000fea0003c00000 */
[----:B------:R-:W-:Y:S01]  /*bdd0*/  NOP ;  /* 0x0000000000007918 */ /* 0x000fe20000000000 */
[----:B------:R-:W-:Y:S01]  /*bde0*/  ENDCOLLECTIVE ;  /* 0x000000000000791b */ /* 0x000fe20003800000 */
.L_x_2953:
[----:B------:R-:W-:Y:S05]  /*bdf0*/  BSYNC B0 ;  /* 0x0000000000007941 */ /* 0x000fea0003800000 */
.L_x_2952:
[----:B------:R-:W-:Y:S05]  /*be00*/  BRA `(.L_x_2954) ;  /* 0xffffffc400747947 */ /* 0x000fea000383ffff */
.L_x_2901:
[----:B------:R-:W-:Y:S01]  /*be10*/  BSSY B0, `(.L_x_2955) ;  /* 0x0000005000007945 */ /* 0x000fe20003800000 */
[----:B------:R-:W-:-:S07]  /*be20*/  IMAD.MOV.U32 R15, RZ, RZ, -0x1 ;  /* 0xffffffffff0f7424 */ /* 0x000fce00078e00ff */
[----:B------:R-:W-:Y:S05]  /*be30*/  WARPSYNC.COLLECTIVE R15, `(.L_x_2956) ;  /* 0x000000000f087348 */ /* 0x000fea0003c00000 */
[----:B------:R-:W-:Y:S01]  /*be40*/  NOP ;  /* 0x0000000000007918 */ /* 0x000fe20000000000 */
[----:B------:R-:W-:Y:S01]  /*be50*/  ENDCOLLECTIVE ;  /* 0x000000000000791b */ /* 0x000fe20003800000 */
.L_x_2956:
[----:B------:R-:W-:Y:S05]  /*be60*/  BSYNC B0 ;  /* 0x0000000000007941 */ /* 0x000fea0003800000 */
.L_x_2955:
[----:B------:R-:W-:Y:S05]  /*be70*/  BRA `(.L_x_2957) ;  /* 0xffffffc800b07947 */ /* 0x000fea000383ffff */
.L_x_2921:
[----:B-1----:R1:W2:Y:S02]  /*be80*/  SYNCS.PHASECHK.TRANS64.TRYWAIT P0, [R15+URZ+0x26820], R2 ;  /* 0x026820020f0075a7 */ /* 0x0022a4000800017f */
[----:B--2---:R-:W-:Y:S05]  /*be90*/  @!P0 NANOSLEEP.SYNCS 0x989680 ;  /* 0x009896800000895d */ /* 0x004fea0003900000 */
[----:B------:R-:W2:Y:S02]  /*bea0*/  @!P0 SYNCS.PHASECHK.TRANS64 P0, [R15+URZ+0x26820], R2 ;  /* 0x026820020f0085a7 */ /* 0x000ea4000800007f */
[----:B--2---:R-:W-:Y:S05]  /*beb0*/  @!P0 BRA `(.L_x_2921) ;  /* 0xfffffffc00f08947 */ /* 0x004fea000383ffff */
[----:B------:R-:W-:Y:S05]  /*bec0*/  BRA `(.L_x_2958) ;  /* 0xffffffd800a07947 */ /* 0x000fea000383ffff */
.L_x_2925:
[----:B--2---:R2:W3:Y:S02]  /*bed0*/  SYNCS.PHASECHK.TRANS64.TRYWAIT P1, [R15+URZ+0x26840], R18 ;  /* 0x026840120f0075a7 */ /* 0x0044e4000802017f */
[----:B---3--:R-:W-:Y:S05]  /*bee0*/  @!P1 NANOSLEEP.SYNCS 0x989680 ;  /* 0x009896800000995d */ /* 0x008fea0003900000 */
[----:B------:R-:W3:Y:S02]  /*bef0*/  @!P1 SYNCS.PHASECHK.TRANS64 P1, [R15+URZ+0x26840], R18 ;  /* 0x026840120f0095a7 */ /* 0x000ee4000802007f */
[----:B---3--:R-:W-:Y:S05]  /*bf00*/  @!P1 BRA `(.L_x_2925) ;  /* 0xfffffffc00f09947 */ /* 0x008fea000383ffff */
[----:B------:R-:W-:Y:S05]  /*bf10*/  BRA `(.L_x_2959) ;  /* 0xffffffe000bc7947 */ /* 0x000fea000383ffff */
.L_x_2927:
[----:B-1----:R1:W3:Y:S02]  /*bf20*/  SYNCS.PHASECHK.TRANS64.TRYWAIT P1, [R15+URZ+0x26828], R18 ;  /* 0x026828120f0075a7 */ /* 0x0022e4000802017f */
[----:B---3--:R-:W-:Y:S05]  /*bf30*/  @!P1 NANOSLEEP.SYNCS 0x989680 ;  /* 0x009896800000995d */ /* 0x008fea0003900000 */
[----:B------:R-:W3:Y:S02]  /*bf40*/  @!P1 SYNCS.PHASECHK.TRANS64 P1, [R15+URZ+0x26828], R18 ;  /* 0x026828120f0095a7 */ /* 0x000ee4000802007f */
[----:B---3--:R-:W-:Y:S05]  /*bf50*/  @!P1 BRA `(.L_x_2927) ;  /* 0xfffffffc00f09947 */ /* 0x008fea000383ffff */
[----:B------:R-:W-:Y:S05]  /*bf60*/  BRA `(.L_x_2960) ;  /* 0xffffffe400787947 */ /* 0x000fea000383ffff */
.L_x_2929:
[----:B---3--:R3:W4:Y:S02]  /*bf70*/  SYNCS.PHASECHK.TRANS64.TRYWAIT P1, [R15+URZ+0x26848], R18 ;  /* 0x026848120f0075a7 */ /* 0x008724000802017f */
[----:B----4-:R-:W-:Y:S05]  /*bf80*/  @!P1 NANOSLEEP.SYNCS 0x989680 ;  /* 0x009896800000995d */ /* 0x010fea0003900000 */
[----:B------:R-:W4:Y:S02]  /*bf90*/  @!P1 SYNCS.PHASECHK.TRANS64 P1, [R15+URZ+0x26848], R18 ;  /* 0x026848120f0095a7 */ /* 0x000f24000802007f */
[----:B----4-:R-:W-:Y:S05]  /*bfa0*/  @!P1 BRA `(.L_x_2929) ;  /* 0xfffffffc00f09947 */ /* 0x010fea000383ffff */
[----:B------:R-:W-:Y:S05]  /*bfb0*/  BRA `(.L_x_2961) ;  /* 0xffffffe800347947 */ /* 0x000fea000383ffff */
.L_x_2931:
[----:B------:R-:W-:-:S07]  /*bfc0*/  SHF.L.U32 R4, R10, 0x1f, RZ ;  /* 0x0000001f0a047819 */ /* 0x000fce00000006ff */
.L_x_2962:
[----:B----4-:R4:W1:Y:S02]  /*bfd0*/  SYNCS.PHASECHK.TRANS64.TRYWAIT P1, [R15+URZ+0x26820], R4 ;  /* 0x026820040f0075a7 */ /* 0x010864000802017f */
[----:B-1----:R-:W-:Y:S05]  /*bfe0*/  @!P1 NANOSLEEP.SYNCS 0x989680 ;  /* 0x009896800000995d */ /* 0x002fea0003900000 */
[----:B------:R-:W1:Y:S02]  /*bff0*/  @!P1 SYNCS.PHASECHK.TRANS64 P1, [R15+URZ+0x26820], R4 ;  /* 0x026820040f0095a7 */ /* 0x000e64000802007f */
[----:B-1----:R-:W-:Y:S05]  /*c000*/  @!P1 BRA `(.L_x_2962) ;  /* 0xfffffffc00f09947 */ /* 0x002fea000383ffff */
[----:B------:R-:W-:Y:S05]  /*c010*/  BRA `(.L_x_2963) ;  /* 0xffffffe800d47947 */ /* 0x000fea000383ffff */
.L_x_2934:
[----:B----4-:R4:W1:Y:S02]  /*c020*/  SYNCS.PHASECHK.TRANS64.TRYWAIT P1, [R15+URZ+0x26840], R12 ;  /* 0x0268400c0f0075a7 */ /* 0x010864000802017f */
[----:B-1----:R-:W-:Y:S05]  /*c030*/  @!P1 NANOSLEEP.SYNCS 0x989680 ;  /* 0x009896800000995d */ /* 0x002fea0003900000 */
[----:B------:R-:W1:Y:S02]  /*c040*/  @!P1 SYNCS.PHASECHK.TRANS64 P1, [R15+URZ+0x26840], R12 ;  /* 0x0268400c0f0095a7 */ /* 0x000e64000802007f */
[----:B-1----:R-:W-:Y:S05]  /*c050*/  @!P1 BRA `(.L_x_2934) ;  /* 0xfffffffc00f09947 */ /* 0x002fea000383ffff */
[----:B------:R-:W-:Y:S05]  /*c060*/  BRA `(.L_x_2964) ;  /* 0xffffffec00ac7947 */ /* 0x000fea000383ffff */
.L_x_2936:
[----:B-1----:R1:W2:Y:S02]  /*c070*/  SYNCS.PHASECHK.TRANS64.TRYWAIT P1, [R15+URZ+0x26828], R12 ;  /* 0x0268280c0f0075a7 */ /* 0x0022a4000802017f */
[----:B--2---:R-:W-:Y:S05]  /*c080*/  @!P1 NANOSLEEP.SYNCS 0x989680 ;  /* 0x009896800000995d */ /* 0x004fea0003900000 */
[----:B------:R-:W2:Y:S02]  /*c090*/  @!P1 SYNCS.PHASECHK.TRANS64 P1, [R15+URZ+0x26828], R12 ;  /* 0x0268280c0f0095a7 */ /* 0x000ea4000802007f */
[----:B--2---:R-:W-:Y:S05]  /*c0a0*/  @!P1 BRA `(.L_x_2936) ;  /* 0xfffffffc00f09947 */ /* 0x004fea000383ffff */
[----:B------:R-:W-:Y:S05]  /*c0b0*/  BRA `(.L_x_2965) ;  /* 0xfffffff0005c7947 */ /* 0x000fea000383ffff */
.L_x_2938:
[----:B------:R1:W1:Y:S02]  /*c0c0*/  SYNCS.PHASECHK.TRANS64.TRYWAIT P0, [R3+URZ+0x26840], R0 ;  /* 0x02684000030075a7 */ /* 0x000264000800017f */
[----:B-1----:R-:W-:Y:S05]  /*c0d0*/  @!P0 NANOSLEEP.SYNCS 0x989680 ;  /* 0x009896800000895d */ /* 0x002fea0003900000 */
[----:B------:R-:W1:Y:S02]  /*c0e0*/  @!P0 SYNCS.PHASECHK.TRANS64 P0, [R3+URZ+0x26840], R0 ;  /* 0x02684000030085a7 */ /* 0x000e64000800007f */
[----:B-1----:R-:W-:Y:S05]  /*c0f0*/  @!P0 BRA `(.L_x_2938) ;  /* 0xfffffffc00f08947 */ /* 0x002fea000383ffff */
[----:B------:R-:W-:Y:S05]  /*c100*/  BRA `(.L_x_2966) ;  /* 0xfffffff400287947 */ /* 0x000fea000383ffff */
.L_x_2940:
[----:B------:R-:W-:Y:S01]  /*c110*/  BSSY B0, `(.L_x_2967) ;  /* 0x0000006000007945 */ /* 0x000fe20003800000 */
[----:B------:R-:W-:-:S07]  /*c120*/  IMAD.MOV.U32 R15, RZ, RZ, -0x1 ;  /* 0xffffffffff0f7424 */ /* 0x000fce00078e00ff */
[----:B------:R-:W-:Y:S05]  /*c130*/  WARPSYNC.COLLECTIVE R15, `(.L_x_2968) ;  /* 0x000000000f0c7348 */ /* 0x000fea0003c00000 */
[----:B------:R-:W-:Y:S02]  /*c140*/  ELECT P6, UR62, PT ;  /* 0x00000000003e782f */ /* 0x000fe400038c0000 */
[----:B------:R-:W-:Y:S01]  /*c150*/  MOV R14, UR62 ;  /* 0x0000003e000e7c02 */ /* 0x000fe20008000f00 */
[----:B------:R-:W-:Y:S10]  /*c160*/  ENDCOLLECTIVE ;  /* 0x000000000000791b */ /* 0x000ff40003800000 */
.L_x_2968:
[----:B------:R-:W-:Y:S05]  /*c170*/  BSYNC B0 ;  /* 0x0000000000007941 */ /* 0x000fea0003800000 */
.L_x_2967:
[----:B------:R-:W-:Y:S05]  /*c180*/  BRA `(.L_x_2969) ;  /* 0xfffffff400f47947 */ /* 0x000fea000383ffff */
.L_x_2942:
[----:B-1----:R1:W2:Y:S02]  /*c190*/  SYNCS.PHASECHK.TRANS64.TRYWAIT P0, [R7+URZ], R4 ;  /* 0x00000004070075a7 */ /* 0x0022a4000800017f */
[----:B--2---:R-:W-:Y:S05]  /*c1a0*/  @!P0 NANOSLEEP.SYNCS 0x989680 ;  /* 0x009896800000895d */ /* 0x004fea0003900000 */
[----:B------:R-:W2:Y:S02]  /*c1b0*/  @!P0 SYNCS.PHASECHK.TRANS64 P0, [R7+URZ], R4 ;  /* 0x00000004070085a7 */ /* 0x000ea4000800007f */
[----:B--2---:R-:W-:Y:S05]  /*c1c0*/  @!P0 BRA `(.L_x_2942) ;  /* 0xfffffffc00f08947 */ /* 0x004fea000383ffff */
[----:B------:R-:W-:Y:S05]  /*c1d0*/  BRA `(.L_x_2970) ;  /* 0xfffffff800347947 */ /* 0x000fea000383ffff */
.L_x_2943:
[----:B--2---:R2:W3:Y:S02]  /*c1e0*/  SYNCS.PHASECHK.TRANS64.TRYWAIT P0, [R3+URZ], R0 ;  /* 0x00000000030075a7 */ /* 0x0044e4000800017f */
[----:B---3--:R-:W-:Y:S05]  /*c1f0*/  @!P0 NANOSLEEP.SYNCS 0x989680 ;  /* 0x009896800000895d */ /* 0x008fea0003900000 */
[----:B------:R-:W3:Y:S02]  /*c200*/  @!P0 SYNCS.PHASECHK.TRANS64 P0, [R3+URZ], R0 ;  /* 0x00000000030085a7 */ /* 0x000ee4000800007f */
[----:B---3--:R-:W-:Y:S05]  /*c210*/  @!P0 BRA `(.L_x_2943) ;  /* 0xfffffffc00f08947 */ /* 0x008fea000383ffff */
[----:B------:R-:W-:Y:S05]  /*c220*/  BRA `(.L_x_2971) ;  /* 0xfffffff800287947 */ /* 0x000fea000383ffff */
.L_x_2945:
[----:B--2---:R2:W3:Y:S02]  /*c230*/  SYNCS.PHASECHK.TRANS64.TRYWAIT P0, [R5+URZ], R4 ;  /* 0x00000004050075a7 */ /* 0x0044e4000800017f */
[----:B---3--:R-:W-:Y:S05]  /*c240*/  @!P0 NANOSLEEP.SYNCS 0x989680 ;  /* 0x009896800000895d */ /* 0x008fea0003900000 */
[----:B------:R-:W3:Y:S02]  /*c250*/  @!P0 SYNCS.PHASECHK.TRANS64 P0, [R5+URZ], R4 ;  /* 0x00000004050085a7 */ /* 0x000ee4000800007f */
[----:B---3--:R-:W-:Y:S05]  /*c260*/  @!P0 BRA `(.L_x_2945) ;  /* 0xfffffffc00f08947 */ /* 0x008fea000383ffff */
[----:B------:R-:W-:Y:S05]  /*c270*/  BRA `(.L_x_2972) ;  /* 0xfffffff8002c7947 */ /* 0x000fea000383ffff */
.L_x_2973:
        /* <DEDUP_REMOVED lines=16> */
.L_x_3317:


//--------------------- .text._ZN7cutlass13device_kernelIN5flash11enable_sm90INS1_16FlashAttnBwdSm90INS1_25CollectiveMainloopBwdSm90ILi2ELi2ELi2EN4cute5tupleIJNS5_1CILi1EEES8_S8_EEENS6_IJNS7_ILi64EEENS7_ILi128EEENS7_ILi96EEEEEENS_6half_tEfNS_4arch4Sm90ELb1ELb0ELb1ELb1ELb0ELb1ELb0ELb0ELi2ELi1ELi2ELi1ELb1EEENS1_24CollectiveEpilogueBwdGQAISD_fSG_Li256ELb1ELb0EEENS1_25SingleTileBwdLPTSchedulerILb1ELi128ELb0EEEEEEEEEvNT_6ParamsE --------------------------
	.section	.text._ZN7cutlass13device_kernelIN5flash11enable_sm90INS1_16FlashAttnBwdSm90INS1_25CollectiveMainloopBwdSm90ILi2ELi2ELi2EN4cute5tupleIJNS5_1CILi1EEES8_S8_EEENS6_IJNS7_ILi64EEENS7_ILi128EEENS7_ILi96EEEEEENS_6half_tEfNS_4arch4Sm90ELb1ELb0ELb1ELb1ELb0ELb1ELb0ELb0ELi2ELi1ELi2ELi1ELb1EEENS1_24CollectiveEpilogueBwdGQAISD_fSG_Li256ELb1ELb0EEENS1_25SingleTileBwdLPTSchedulerILb1ELi128ELb0EEEEEEEEEvNT_6ParamsE,"ax",@progbits
	.align	128
.text._ZN7cutlass13device_kernelIN5flash11enable_sm90INS1_16FlashAttnBwdSm90INS1_25CollectiveMainloopBwdSm90ILi2ELi2ELi2EN4cute5tupleIJNS5_1CILi1EEES8_S8_EEENS6_IJNS7_ILi64EEENS7_ILi128EEENS7_ILi96EEEEEENS_6half_tEfNS_4arch4Sm90ELb1ELb0ELb1ELb1ELb0ELb1ELb0ELb0ELi2ELi1ELi2ELi1ELb1EEENS1_24CollectiveEpilogueBwdGQAISD_fSG_Li256ELb1ELb0EEENS1_25SingleTileBwdLPTSchedulerILb1ELi128ELb0EEEEEEEEEvNT_6ParamsE:
        .type           _ZN7cutlass13device_kernelIN5flash11enable_sm90INS1_16FlashAttnBwdSm90INS1_25CollectiveMainloopBwdSm90ILi2ELi2ELi2EN4cute5tupleIJNS5_1CILi1EEES8_S8_EEENS6_IJNS7_ILi64EEENS7_ILi128EEENS7_ILi96EEEEEENS_6half_tEfNS_4arch4Sm90ELb1ELb0ELb1ELb1ELb0ELb1ELb0ELb0ELi2ELi1ELi2ELi1ELb1EEENS1_24CollectiveEpilogueBwdGQAISD_fSG_Li256ELb1ELb0EEENS1_25SingleTileBwdLPTSchedulerILb1ELi128ELb0EEEEEEEEEvNT_6ParamsE,@function
        .size           _ZN7cutlass13device_kernelIN5flash11enable_sm90INS1_16FlashAttnBwdSm90INS1_25CollectiveMainloopBwdSm90ILi2ELi2ELi2EN4cute5tupleIJNS5_1CILi1EEES8_S8_EEENS6_IJNS7_ILi64EEENS7_ILi128EEENS7_ILi96EEEEEENS_6half_tEfNS_4arch4Sm90ELb1ELb0ELb1ELb1ELb0ELb1ELb0ELb0ELi2ELi1ELi2ELi1ELb1EEENS1_24CollectiveEpilogueBwdGQAISD_fSG_Li256ELb1ELb0EEENS1_25SingleTileBwdLPTSchedulerILb1ELi128ELb0EEEEEEEEEvNT_6ParamsE,(.L_x_3318 - _ZN7cutlass13device_kernelIN5flash11enable_sm90INS1_16FlashAttnBwdSm90INS1_25CollectiveMainloopBwdSm90ILi2ELi2ELi2EN4cute5tupleIJNS5_1CILi1EEES8_S8_EEENS6_IJNS7_ILi64EEENS7_ILi128EEENS7_ILi96EEEEEENS_6half_tEfNS_4arch4Sm90ELb1ELb0ELb1ELb1ELb0ELb1ELb0ELb0ELi2ELi1ELi2ELi1ELb1EEENS1_24CollectiveEpilogueBwdGQAISD_fSG_Li256ELb1ELb0EEENS1_25SingleTileBwdLPTSchedulerILb1ELi128ELb0EEEEEEEEEvNT_6ParamsE)
        .other          _ZN7cutlass13device_kernelIN5flash11enable_sm90INS1_16FlashAttnBwdSm90INS1_25CollectiveMainloopBwdSm90ILi2ELi2ELi2EN4cute5tupleIJNS5_1CILi1EEES8_S8_EEENS6_IJNS7_ILi64EEENS7_ILi128EEENS7_ILi96EEEEEENS_6half_tEfNS_4arch4Sm90ELb1ELb0ELb1ELb1ELb0ELb1ELb0ELb0ELi2ELi1ELi2ELi1ELb1EEENS1_24CollectiveEpilogueBwdGQAISD_fSG_Li256ELb1ELb0EEENS1_25SingleTileBwdLPTSchedulerILb1ELi128ELb0EEEEEEEEEvNT_6ParamsE,@"STO_CUDA_ENTRY STV_DEFAULT"
_ZN7cutlass13device_kernelIN5flash11enable_sm90INS1_16FlashAttnBwdSm90INS1_25CollectiveMainloopBwdSm90ILi2ELi2ELi2EN4cute5tupleIJNS5_1CILi1EEES8_S8_EEENS6_IJNS7_ILi64EEENS7_ILi128EEENS7_ILi96EEEEEENS_6half_tEfNS_4arch4Sm90ELb1ELb0ELb1ELb1ELb0ELb1ELb0ELb0ELi2ELi1ELi2ELi1ELb1EEENS1_24CollectiveEpilogueBwdGQAISD_fSG_Li256ELb1ELb0EEENS1_25SingleTileBwdLPTSchedulerILb1ELi128ELb0EEEEEEEEEvNT_6ParamsE:
        /* <DEDUP_REMOVED lines=24> */
.L_x_2975:
[----:B------:R-:W-:Y:S05]  /*0180*/  BSYNC B0 ;  /* 0x0000000000007941 */ /* 0x000fea0003800000 */
.L_x_2974:
        /* <DEDUP_REMOVED lines=37> */
.L_x_2976:
        /* <DEDUP_REMOVED lines=22> */
.L_x_2977:
[----:B------:R-:W-:Y:S01]  /*0540*/  PLOP3.LUT P0, PT, PT, PT, UP0, 0x80, 0x0 ;  /* 0x000000000000781c */ /* 0x000fe20003f0f008 */
[----:B------:R-:W-:Y:S01]  /*0550*/  NOP ;  /* 0x0000000000007918 */ /* 0x000fe20000000000 */
[----:B------:R-:W-:Y:S01]  /*0560*/  ULDC.64 UR46, c[0x0][0x208] ;  /* 0x00008200002e7ab9 */ /* 0x000fe20000000a00 */
[----:B------:R-:W-:Y:S01]  /*0570*/  BSSY B6, `(.L_x_2978) ;  /* 0x000099d000067945 */ /* 0x000fe20003800000 */
[----:B-12-4-:R-:W-:Y:S09]  /*0580*/  BAR.SYNC.DEFER_BLOCKING 0x0 ;  /* 0x0000000000007b1d */ /* 0x016ff20000010000 */
[----:B------:R-:W-:Y:S05]  /*0590*/  @!P0 BRA `(.L_x_2979) ;  /* 0x0000005400748947 */ /* 0x000fea0003800000 */
.L_x_2980:
        /* <DEDUP_REMOVED lines=32> */
.L_x_2981:
[----:B------:R-:W-:Y:S01]  /*07a0*/  ULDC UR7, c[0x0][0x8cc] ;  /* 0x0002330000077ab9 */ /* 0x000fe20000000800 */
[----:B------:R-:W-:Y:S01]  /*07b0*/  UMOV UR36, UR10 ;  /* 0x0000000a00247c82 */ /* 0x000fe20008000000 */
[----:B------:R-:W-:-:S11]  /*07c0*/  UISETP.NE.AND UP0, UPT, UR7, 0x1, UPT ;  /* 0x000000010700788c */ /* 0x000fd6000bf05270 */
[----:B------:R-:W-:Y:S02]  /*07d0*/  @UP0 ULDC.64 UR8, c[0x0][0x8d0] ;  /* 0x0002340000080ab9 */ /* 0x000fe40000000a00 */
[----:B------:R-:W-:-:S04]  /*07e0*/  UIMAD.WIDE.U32 UR4, UR10, UR8, URZ ;  /* 0x000000080a0472a5 */ /* 0x000fc8000f8e003f */
[----:B------:R-:W-:-:S04]  /*07f0*/  @UP0 USHF.R.U32.HI UR36, URZ, UR9, UR5 ;  /* 0x000000093f240299 */ /* 0x000fc80008011605 */
[----:B------:R-:W-:-:S12]  /*0800*/  UIMAD UR4, UR36, UR7, URZ ;  /* 0x00000007240472a4 */ /* 0x000fd8000f8e023f */
.L_x_2982:
        /* <DEDUP_REMOVED lines=23> */
.L_x_2983:
        /* <DEDUP_REMOVED lines=14> */
.L_x_2985:
[----:B------:R-:W-:-:S05]  /*0a60*/  ULDC UR4, c[0x0][0x8f4] ;  /* 0x00023d0000047ab9 */ /* 0x000fca0000000800 */
.L_x_2984:
        /* <DEDUP_REMOVED lines=22> */
.L_x_2987:
        /* <DEDUP_REMOVED lines=14> */
.L_x_2988:
        /* <DEDUP_REMOVED lines=11> */
.L_x_2989:
        /* <DEDUP_REMOVED lines=13> */
.L_x_2990:
        /* <DEDUP_REMOVED lines=84> */
.L_x_2993:
        /* <DEDUP_REMOVED lines=15> */
.L_x_2992:
        /* <DEDUP_REMOVED lines=22> */
.L_x_2995:
        /* <DEDUP_REMOVED lines=15> */
.L_x_2994:
[----:B------:R-:W-:Y:S01]  /*16b0*/  SHF.R.S32.HI R19, RZ, 0x1f, R18 ;  /* 0x0000001fff137819 */ /* 0x000fe20000011412 */
[----:B------:R-:W-:-:S03]  /*16c0*/  UMOV UR4, 0xffffffff ;  /* 0xffffffff00047882 */ /* 0x000fc60000000000 */
[----:B------:R-:W-:-:S04]  /*16d0*/  LEA.HI R0, R19, R18, RZ, 0x7 ;  /* 0x0000001213007211 */ /* 0x000fc800078f38ff */
[----:B------:R-:W-:Y:S01]  /*16e0*/  SHF.R.S32.HI R17, RZ, 0x7, R0 ;  /* 0x00000007ff117819 */ /* 0x000fe20000011400 */
[----:B------:R-:W-:Y:S06]  /*16f0*/  BRA.DIV UR4, `(.L_x_2996) ;  /* 0x0000008a04187947 */ /* 0x000fec000b800000 */
[----:B------:R1:W2:Y:S02]  /*1700*/  SHFL.IDX PT, R14, R17, RZ, 0x1f ;  /* 0x00001fff110e7589 */ /* 0x0002a400000e0000 */
.L_x_3082:
        /* <DEDUP_REMOVED lines=15> */
.L_x_2997:
        /* <DEDUP_REMOVED lines=19> */
.L_x_2999:
        /* <DEDUP_REMOVED lines=122> */
.L_x_3010:
[----:B------:R-:W-:-:S06]  /*20d0*/  UISETP.NE.AND UP0, UPT, UR9, 0x3, UPT ;  /* 0x000000030900788c */ /* 0x000fcc000bf05270 */
[----:B------:R-:W-:-:S13]  /*20e0*/  PLOP3.LUT P0, PT, PT, PT, UP0, 0x80, 0x0 ;  /* 0x000000000000781c */ /* 0x000fda0003f0f008 */
[----:B-1----:R-:W-:Y:S05]  /*20f0*/  @!P0 BRA `(.L_x_3000) ;  /* 0x0000000000048947 */ /* 0x002fea0003800000 */
[----:B------:R-:W-:Y:S01]  /*2100*/  BPT.TRAP 0x1 ;  /* 0x000000040000795c */ /* 0x000fe20000300000 */
.L_x_3000:
[----:B------:R-:W-:Y:S01]  /*2110*/  R2UR UR8, R235 ;  /* 0x00000000eb0872ca */ /* 0x000fe200000e0000 */
[----:B------:R-:W-:-:S05]  /*2120*/  IMAD.U32 R120, RZ, RZ, UR4 ;  /* 0x00000004ff787e24 */ /* 0x000fca000f8e00ff */
[----:B------:R-:W-:-:S07]  /*2130*/  SHF.L.U32 R120, R120, 0x1f, RZ ;  /* 0x0000001f78787819 */ /* 0x000fce00000006ff */
[----:B------:R-:W-:-:S09]  /*2140*/  ULEA UR8, UR5, UR8, 0x3 ;  /* 0x0000000805087291 */ /* 0x000fd2000f8e183f */
[----:B------:R1:W2:Y:S01]  /*2150*/  SYNCS.PHASECHK.TRANS64.TRYWAIT P1, [UR8+0x26810], R120 ;  /* 0x02681078ff0075a7 */ /* 0x0002a20008020148 */
[----:B------:R-:W-:Y:S05]  /*2160*/  @!P0 BRA `(.L_x_3001) ;  /* 0x0000000000048947 */ /* 0x000fea0003800000 */
[----:B------:R-:W-:Y:S01]  /*2170*/  BPT.TRAP 0x1 ;  /* 0x000000040000795c */ /* 0x000fe20000300000 */
.L_x_3001:
[----:B--2---:R-:W-:Y:S05]  /*2180*/  @P1 BRA `(.L_x_3002) ;  /* 0x0000000000081947 */ /* 0x004fea0003800000 */
[----:B------:R-:W2:Y:S02]  /*2190*/  SYNCS.PHASECHK.TRANS64.TRYWAIT P1, [UR8+0x26810], R120 ;  /* 0x02681078ff0075a7 */ /* 0x000ea40008020148 */
[----:B--2---:R-:W-:Y:S05]  /*21a0*/  @!P1 BRA `(.L_x_3003) ;  /* 0x0000007c00a09947 */ /* 0x004fea0003800000 */
.L_x_3002:
        /* <DEDUP_REMOVED lines=66> */
.L_x_3004:
[----:B------:R1:W1:Y:S01]  /*25d0*/  SYNCS.PHASECHK.TRANS64.TRYWAIT P1, [UR8+0x26830], R120 ;  /* 0x02683078ff0075a7 */ /* 0x0002620008020148 */
[----:B------:R-:W-:Y:S05]  /*25e0*/  @!P0 BRA `(.L_x_3005) ;  /* 0x0000000000048947 */ /* 0x000fea0003800000 */
[----:B------:R-:W-:Y:S01]  /*25f0*/  BPT.TRAP 0x1 ;  /* 0x000000040000795c */ /* 0x000fe20000300000 */
.L_x_3005:
        /* <DEDUP_REMOVED lines=50> */
.L_x_3006:
        /* <DEDUP_REMOVED lines=555> */
.L_x_3008:
        /* <DEDUP_REMOVED lines=45> */
.L_x_3009:
        /* <DEDUP_REMOVED lines=62> */
.L_x_2991:
[----:B------:R-:W-:Y:S05]  /*5280*/  @P0 BRA `(.L_x_2986) ;  /* 0x0000004c002c0947 */ /* 0x000fea0003800000 */
[----:B------:R-:W-:Y:S01]  /*5290*/  ULDC.64 UR4, c[0x0][0x878] ;  /* 0x00021e0000047ab9 */ /* 0x000fe20000000a00 */
[----:B-1----:R-:W1:Y:S01]  /*52a0*/  S2R R4, SR_TID.X ;  /* 0x0000000000047919 */ /* 0x002e620000002100 */
[----:B------:R-:W-:Y:S01]  /*52b0*/  UISETP.NE.U32.AND UP0, UPT, UR4, URZ, UPT ;  /* 0x0000003f0400728c */ /* 0x000fe2000bf05070 */
[----:B------:R-:W2:Y:S01]  /*52c0*/  S2UR UR9, SR_CgaCtaId ;  /* 0x00000000000979c3 */ /* 0x000ea20000008800 */
[----:B------:R-:W-:Y:S01]  /*52d0*/  UMOV UR8, 0x400 ;  /* 0x0000040000087882 */ /* 0x000fe20000000000 */
[----:B------:R-:W-:Y:S02]  /*52e0*/  UIMAD UR36, UR36, 0x3000, URZ ;  /* 0x00003000242478a4 */ /* 0x000fe4000f8e023f */
[----:B------:R-:W-:Y:S01]  /*52f0*/  UISETP.NE.AND.EX UP0, UPT, UR5, URZ, UPT, UP0 ;  /* 0x0000003f0500728c */ /* 0x000fe2000bf05300 */
[----:B------:R-:W-:Y:S01]  /*5300*/  ULDC.64 UR12, c[0x0][0x818] ;  /* 0x00020600000c7ab9 */ /* 0x000fe20000000a00 */
[----:B------:R-:W-:Y:S01]  /*5310*/  ULDC.64 UR14, c[0x0][0x840] ;  /* 0x00021000000e7ab9 */ /* 0x000fe20000000a00 */
[----:B------:R-:W-:-:S03]  /*5320*/  ULDC.64 UR16, c[0x0][0x848] ;  /* 0x0002120000107ab9 */ /* 0x000fc60000000a00 */
[----:B------:R-:W-:-:S05]  /*5330*/  PLOP3.LUT P0, PT, PT, PT, UP0, 0x80, 0x0 ;  /* 0x000000000000781c */ /* 0x000fca0003f0f008 */
[----:B------:R-:W-:Y:S02]  /*5340*/  @UP0 ULDC.64 UR4, c[0x0][0x878] ;  /* 0x00021e0000040ab9 */ /* 0x000fe40000000a00 */
[----:B------:R-:W-:-:S06]  /*5350*/  @UP0 UIMAD.WIDE UR4, UR39, 0x4, UR4 ;  /* 0x00000004270408a5 */ /* 0x000fcc000f8e0204 */
[----:B------:R-:W-:Y:S02]  /*5360*/  IMAD.U32 R2, RZ, RZ, UR4 ;  /* 0x00000004ff027e24 */ /* 0x000fe4000f8e00ff */
[----:B------:R-:W-:Y:S01]  /*5370*/  IMAD.U32 R3, RZ, RZ, UR5 ;  /* 0x00000005ff037e24 */ /* 0x000fe2000f8e00ff */
[----:B------:R-:W-:-:S04]  /*5380*/  ULDC UR5, c[0x0][0x850] ;  /* 0x0002140000057ab9 */ /* 0x000fc80000000800 */
[----:B------:R-:W3:Y:S01]  /*5390*/  @P0 LDG.E R2, desc[UR46][R2.64] ;  /* 0x0000002e02020981 */ /* 0x000ee2000c1e1900 */
[----:B-1----:R-:W-:Y:S01]  /*53a0*/  VIADD R5, R4, 0xffffff80 ;  /* 0xffffff8004057836 */ /* 0x002fe20000000000 */
[----:B------:R-:W-:Y:S01]  /*53b0*/  UISETP.NE.AND UP1, UPT, UR5, 0x1, UPT ;  /* 0x000000010500788c */ /* 0x000fe2000bf25270 */
[----:B------:R-:W-:Y:S03]  /*53c0*/  BSSY B0, `(.L_x_3011) ;  /* 0x0000056000007945 */ /* 0x000fe60003800000 */
[----:B------:R-:W-:-:S07]  /*53d0*/  SHF.R.S32.HI R0, RZ, 0x1f, R5 ;  /* 0x0000001fff007819 */ /* 0x000fce0000011405 */
[----:B------:R-:W-:Y:S01]  /*53e0*/  @UP1 ULDC UR10, c[0x0][0x858] ;  /* 0x00021600000a1ab9 */ /* 0x000fe20000000800 */
[----:B------:R-:W-:Y:S01]  /*53f0*/  BAR.SYNC.DEFER_BLOCKING 0x1, 0x100 ;  /* 0x0044000000007b1d */ /* 0x000fe20000010000 */
[----:B---3--:R-:W-:Y:S02]  /*5400*/  @P0 R2UR UR4, R2 ;  /* 0x00000000020402ca */ /* 0x008fe400000e0000 */
        /* <DEDUP_REMOVED lines=9> */
[----:B------:R-:W-:-:S03]  /*54a0*/  @UP0 ULEA.HI UR5, UR5, UR4, URZ, 0x7 ;  /* 0x0000000405050291 */ /* 0x000fc6000f8f383f */
[----:B------:R-:W-:Y:S01]  /*54b0*/  @UP1 ULDC UR4, c[0x0][0x854] ;  /* 0x0002150000041ab9 */ /* 0x000fe20000000800 */
[----:B------:R-:W-:Y:S02]  /*54c0*/  @UP0 USHF.R.S32.HI UR6, URZ, 0x7, UR5 ;  /* 0x000000073f060899 */ /* 0x000fe40008011405 */
[----:B------:R-:W-:Y:S02]  /*54d0*/  UIMAD.WIDE.U32 UR4, UR37, UR4, URZ ;  /* 0x00000004250472a5 */ /* 0x000fe4000f8e003f */
[----:B------:R-:W-:Y:S02]  /*54e0*/  @UP0 UIMAD UR6, UR6, 0x3000, URZ ;  /* 0x00003000060608a4 */ /* 0x000fe4000f8e023f */
[----:B------:R-:W-:Y:S02]  /*54f0*/  @UP1 USHF.R.U32.HI UR37, URZ, UR10, UR5 ;  /* 0x0000000a3f251299 */ /* 0x000fe40008011605 */
[----:B------:R-:W-:Y:S02]  /*5500*/  @UP0 USHF.R.S32.HI UR7, URZ, 0x1f, UR6 ;  /* 0x0000001f3f070899 */ /* 0x000fe40008011406 */
[----:B--2---:R-:W-:Y:S01]  /*5510*/  ULEA UR4, UR9, UR8, 0x18 ;  /* 0x0000000809047291 */ /* 0x004fe2000f8ec03f */
[----:B------:R-:W-:Y:S01]  /*5520*/  @!UP0 UMOV UR6, URZ ;  /* 0x0000003f00068c82 */ /* 0x000fe20008000000 */
[----:B------:R-:W-:-:S02]  /*5530*/  USHF.R.S32.HI UR5, URZ, 0x1f, UR37 ;  /* 0x0000001f3f057899 */ /* 0x000fc40008011425 */
[----:B------:R-:W-:Y:S02]  /*5540*/  UIADD3 UR8, UP1, UR36, UR6, URZ ;  /* 0x0000000624087290 */ /* 0x000fe4000ff3e03f */
[----:B------:R-:W-:Y:S01]  /*5550*/  LEA R0, R0, UR4, 0x2 ;  /* 0x0000000400007c11 */ /* 0x000fe2000f8e10ff */
[----:B------:R-:W-:Y:S01]  /*5560*/  @!UP0 UMOV UR7, URZ ;  /* 0x0000003f00078c82 */ /* 0x000fe20008000000 */
[----:B------:R-:W-:Y:S02]  /*5570*/  UIMAD UR6, UR5, UR12, URZ ;  /* 0x0000000c050672a4 */ /* 0x000fe4000f8e023f */
[----:B------:R-:W-:Y:S01]  /*5580*/  ULEA.HI.X.SX32 UR9, UR36, UR7, 0x1, UP1 ;  /* 0x0000000724097291 */ /* 0x000fe200088f0e3f */
[----:B------:R1:W-:Y:S01]  /*5590*/  STS.128 [R0], R24 ;  /* 0x0000001800007388 */ /* 0x0003e20000000c00 */
[----:B------:R-:W-:Y:S02]  /*55a0*/  UIMAD UR5, UR5, UR14, URZ ;  /* 0x0000000e050572a4 */ /* 0x000fe4000f8e023f */
[----:B------:R-:W-:Y:S01]  /*55b0*/  UIMAD UR10, UR37, UR13, UR6 ;  /* 0x0000000d250a72a4 */ /* 0x000fe2000f8e0206 */
[----:B------:R1:W-:Y:S01]  /*55c0*/  STS.128 [R0+0x800], R28 ;  /* 0x0008001c00007388 */ /* 0x0003e20000000c00 */
[----:B------:R-:W-:-:S02]  /*55d0*/  UIMAD.WIDE.U32 UR6, UR37, UR12, UR8 ;  /* 0x0000000c250672a5 */ /* 0x000fc4000f8e0008 */
[----:B------:R-:W-:Y:S01]  /*55e0*/  UIMAD UR12, UR37, UR15, UR5 ;  /* 0x0000000f250c72a4 */ /* 0x000fe2000f8e0205 */
[----:B------:R1:W-:Y:S01]  /*55f0*/  STS.128 [R0+0x1000], R32 ;  /* 0x0010002000007388 */ /* 0x0003e20000000c00 */
[----:B------:R-:W-:Y:S02]  /*5600*/  USHF.R.S32.HI UR5, URZ, 0x1f, UR39 ;  /* 0x0000001f3f057899 */ /* 0x000fe40008011427 */
[----:B------:R-:W-:Y:S01]  /*5610*/  UIMAD.WIDE.U32 UR8, UR37, UR14, UR8 ;  /* 0x0000000e250872a5 */ /* 0x000fe2000f8e0008 */
[----:B------:R1:W-:Y:S01]  /*5620*/  STS.128 [R0+0x1800], R36 ;  /* 0x0018002400007388 */ /* 0x0003e20000000c00 */
[----:B------:R-:W-:Y:S01]  /*5630*/  USEL UR5, UR5, URZ, !UP0 ;  /* 0x0000003f05057287 */ /* 0x000fe2000c000000 */
[----:B------:R-:W-:Y:S02]  /*5640*/  ULDC.64 UR14, c[0x0][0x820] ;  /* 0x00020800000e7ab9 */ /* 0x000fe40000000a00 */
[----:B------:R1:W-:Y:S01]  /*5650*/  STS.128 [R0+0x2000], R40 ;  /* 0x0020002800007388 */ /* 0x0003e20000000c00 */
[----:B------:R-:W-:-:S02]  /*5660*/  USEL UR39, UR39, URZ, !UP0 ;  /* 0x0000003f27277287 */ /* 0x000fc4000c000000 */
[----:B------:R-:W-:Y:S01]  /*5670*/  UIMAD UR11, UR5, UR14, URZ ;  /* 0x0000000e050b72a4 */ /* 0x000fe2000f8e023f */
[----:B------:R1:W-:Y:S01]  /*5680*/  STS.128 [R0+0x2800], R44 ;  /* 0x0028002c00007388 */ /* 0x0003e20000000c00 */
[----:B------:R-:W-:Y:S02]  /*5690*/  UIADD3 UR7, UR7, UR10, URZ ;  /* 0x0000000a07077290 */ /* 0x000fe4000fffe03f */
[----:B------:R-:W-:Y:S01]  /*56a0*/  UIMAD UR5, UR5, UR16, URZ ;  /* 0x00000010050572a4 */ /* 0x000fe2000f8e023f */
[----:B------:R1:W-:Y:S01]  /*56b0*/  STS.128 [R0+0x3000], R48 ;  /* 0x0030003000007388 */ /* 0x0003e20000000c00 */
[----:B------:R-:W-:Y:S02]  /*56c0*/  UIADD3 UR9, UR9, UR12, URZ ;  /* 0x0000000c09097290 */ /* 0x000fe4000fffe03f */
        /* <DEDUP_REMOVED lines=16> */
[----:B------:R-:W-:Y:S01]  /*57d0*/  @!PT LDS RZ, [RZ] ;  /* 0x00000000fffff984 */ /* 0x000fe20000000800 */
[----:B------:R-:W-:Y:S01]  /*57e0*/  @!PT LDS RZ, [RZ] ;  /* 0x00000000fffff984 */ /* 0x000fe20000000800 */
[----:B------:R-:W-:Y:S01]  /*57f0*/  @!PT LDS RZ, [RZ] ;  /* 0x00000000fffff984 */ /* 0x000fe20000000800 */
[----:B------:R-:W-:Y:S01]  /*5800*/  @!PT LDS RZ, [RZ] ;  /* 0x00000000fffff984 */ /* 0x000fe20000000800 */
[----:B------:R2:W-:Y:S06]  /*5810*/  MEMBAR.ALL.CTA ;  /* 0x0000000000007992 */ /* 0x0005ec0000008000 */
[----:B--2---:R-:W2:Y:S01]  /*5820*/  FENCE.VIEW.ASYNC.S ;  /* 0x00000000000073c6 */ /* 0x004ea20000000000 */
        /* <DEDUP_REMOVED lines=8> */
.L_x_3013:
[----:B------:R-:W-:Y:S01]  /*58b0*/  @P0 ELECT P1, URZ, PT ;  /* 0x00000000003f082f */ /* 0x000fe20003820000 */
[----:B------:R2:W-:-:S12]  /*58c0*/  UBLKRED.G.S.ADD.F32.RN [UR6], [UR4], UR5, desc[UR8] ;  /* 0x00000806040073bb */ /* 0x0005d800080a1405 */
[----:B------:R-:W-:Y:S02]  /*58d0*/  @P1 PLOP3.LUT P0, PT, P1, PT, PT, 0x8, 0x0 ;  /* 0x000000000000181c */ /* 0x000fe40000f0e170 */
[----:B------:R-:W-:-:S11]  /*58e0*/  PLOP3.LUT P1, PT, PT, PT, PT, 0x8, 0x0 ;  /* 0x000000000000781c */ /* 0x000fd60003f2e170 */
[----:B--2---:R-:W-:Y:S05]  /*58f0*/  @P0 BRA.U.ANY `(.L_x_3013) ;  /* 0xfffffffd00ec0947 */ /* 0x004fea000393ffff */
[----:B------:R0:W-:Y:S01]  /*5900*/  UTMACMDFLUSH ;  /* 0x00000000000079b7 */ /* 0x0001e20000000000 */
[----:B------:R-:W-:-:S04]  /*5910*/  DEPBAR.LE SB0, 0x0 ;  /* 0x000080000000791a */ /* 0x000fc80000000000 */
.L_x_3012:
[----:B------:R-:W-:Y:S05]  /*5920*/  BSYNC B0 ;  /* 0x0000000000007941 */ /* 0x000fea0003800000 */
.L_x_3011:
        /* <DEDUP_REMOVED lines=28> */
.L_x_3014:
        /* <DEDUP_REMOVED lines=8> */
.L_x_2979:
        /* <DEDUP_REMOVED lines=29> */
.L_x_3016:
[----:B------:R-:W-:Y:S01]  /*5d40*/  ULDC UR9, c[0x0][0x8cc] ;  /* 0x0002330000097ab9 */ /* 0x000fe20000000800 */
[----:B------:R-:W-:Y:S01]  /*5d50*/  UMOV UR7, UR8 ;  /* 0x0000000800077c82 */ /* 0x000fe20008000000 */
[----:B------:R-:W-:-:S11]  /*5d60*/  UISETP.NE.AND UP0, UPT, UR9, 0x1, UPT ;  /* 0x000000010900788c */ /* 0x000fd6000bf05270 */
[----:B------:R-:W-:Y:S02]  /*5d70*/  @UP0 ULDC.64 UR10, c[0x0][0x8d0] ;  /* 0x00023400000a0ab9 */ /* 0x000fe40000000a00 */
[----:B------:R-:W-:-:S04]  /*5d80*/  UIMAD.WIDE.U32 UR4, UR8, UR10, URZ ;  /* 0x0000000a080472a5 */ /* 0x000fc8000f8e003f */
[----:B------:R-:W-:-:S04]  /*5d90*/  @UP0 USHF.R.U32.HI UR7, URZ, UR11, UR5 ;  /* 0x0000000b3f070299 */ /* 0x000fc80008011605 */
[----:B------:R-:W-:-:S12]  /*5da0*/  UIMAD UR4, UR7, UR9, URZ ;  /* 0x00000009070472a4 */ /* 0x000fd8000f8e023f */
.L_x_3017:
        /* <DEDUP_REMOVED lines=23> */
.L_x_3018:
        /* <DEDUP_REMOVED lines=13> */
.L_x_3020:
[----:B------:R-:W-:-:S05]  /*5ff0*/  ULDC UR4, c[0x0][0x8f4] ;  /* 0x00023d0000047ab9 */ /* 0x000fca0000000800 */
.L_x_3019:
        /* <DEDUP_REMOVED lines=46> */
.L_x_3021:
        /* <DEDUP_REMOVED lines=13> */
.L_x_3022:
        /* <DEDUP_REMOVED lines=12> */
.L_x_3023:
        /* <DEDUP_REMOVED lines=54> */
.L_x_3026:
[----:B------:R-:W-:Y:S05]  /*67d0*/  BSYNC B0 ;  /* 0x0000000000007941 */ /* 0x000fea0003800000 */
.L_x_3025:
        /* <DEDUP_REMOVED lines=19> */
.L_x_3028:
[----:B------:R-:W-:Y:S05]  /*6910*/  BSYNC B0 ;  /* 0x0000000000007941 */ /* 0x000fea0003800000 */
.L_x_3027:
[----:B------:R-:W-:Y:S06]  /*6920*/  BAR.ARV 0xa, 0xa0 ;  /* 0x0282800000007b1d */ /* 0x000fec0000002000 */
[----:B------:R-:W-:Y:S04]  /*6930*/  BSSY B0, `(.L_x_3029) ;  /* 0x0000003000007945 */ /* 0x000fe80003800000 */
[----:B------:R-:W-:Y:S05]  /*6940*/  @!P0 BRA `(.L_x_3030) ;  /* 0x0000000000048947 */ /* 0x000fea0003800000 */
[----:B------:R-:W-:-:S04]  /*6950*/  DEPBAR.LE SB0, 0x0 ;  /* 0x000080000000791a */ /* 0x000fc80000000000 */
.L_x_3030:
[----:B------:R-:W-:Y:S05]  /*6960*/  BSYNC B0 ;  /* 0x0000000000007941 */ /* 0x000fea0003800000 */
.L_x_3029:
[----:B------:R-:W-:Y:S06]  /*6970*/  BAR.ARV 0xb, 0xa0 ;  /* 0x02c2800000007b1d */ /* 0x000fec0000002000 */
[----:B------:R-:W-:Y:S01]  /*6980*/  UIADD3 UR18, UR12, 0x1, URZ ;  /* 0x000000010c127890 */ /* 0x000fe2000fffe03f */
[----:B------:R-:W-:Y:S11]  /*6990*/  BRA `(.L_x_3031) ;  /* 0x0000000000047947 */ /* 0x000ff60003800000 */
.L_x_3024:
[----:B------:R-:W-:-:S05]  /*69a0*/  UMOV UR18, UR12 ;  /* 0x0000000c00127c82 */ /* 0x000fca0008000000 */
.L_x_3031:
        /* <DEDUP_REMOVED lines=22> */
.L_x_3044:
        /* <DEDUP_REMOVED lines=20> */
.L_x_3033:
[----:B------:R-:W-:Y:S05]  /*6c50*/  BSYNC B0 ;  /* 0x0000000000007941 */ /* 0x000fea0003800000 */
.L_x_3032:
        /* <DEDUP_REMOVED lines=13> */
.L_x_3035:
[----:B------:R-:W-:Y:S05]  /*6d30*/  BSYNC B0 ;  /* 0x0000000000007941 */ /* 0x000fea0003800000 */
.L_x_3034:
[----:B------:R-:W-:Y:S06]  /*6d40*/  BAR.ARV 0xa, 0xa0 ;  /* 0x0282800000007b1d */ /* 0x000fec0000002000 */
[----:B------:R-:W-:Y:S04]  /*6d50*/  BSSY B0, `(.L_x_3036) ;  /* 0x0000003000007945 */ /* 0x000fe80003800000 */
[----:B------:R-:W-:Y:S05]  /*6d60*/  @!P0 BRA `(.L_x_3037) ;  /* 0x0000000000048947 */ /* 0x000fea0003800000 */
[----:B------:R-:W-:-:S04]  /*6d70*/  DEPBAR.LE SB0, 0x0 ;  /* 0x000080000000791a */ /* 0x000fc80000000000 */
.L_x_3037:
[----:B------:R-:W-:Y:S05]  /*6d80*/  BSYNC B0 ;  /* 0x0000000000007941 */ /* 0x000fea0003800000 */
.L_x_3036:
        /* <DEDUP_REMOVED lines=13> */
.L_x_3039:
[----:B------:R-:W-:Y:S05]  /*6e60*/  BSYNC B0 ;  /* 0x0000000000007941 */ /* 0x000fea0003800000 */
.L_x_3038:
        /* <DEDUP_REMOVED lines=13> */
.L_x_3041:
[----:B------:R-:W-:Y:S05]  /*6f40*/  BSYNC B0 ;  /* 0x0000000000007941 */ /* 0x000fea0003800000 */
.L_x_3040:
[----:B------:R-:W-:Y:S01]  /*6f50*/  UIADD3 UR18, UR18, 0x2, URZ ;  /* 0x0000000212127890 */ /* 0x000fe2000fffe03f */
[----:B------:R-:W-:Y:S06]  /*6f60*/  BAR.ARV 0xa, 0xa0 ;  /* 0x0282800000007b1d */ /* 0x000fec0000002000 */
[----:B------:R-:W-:Y:S01]  /*6f70*/  UISETP.GE.AND UP0, UPT, UR18, UR7, UPT ;  /* 0x000000071200728c */ /* 0x000fe2000bf06270 */
[----:B------:R-:W-:Y:S04]  /*6f80*/  BSSY B0, `(.L_x_3042) ;  /* 0x0000003000007945 */ /* 0x000fe80003800000 */
[----:B------:R-:W-:Y:S06]  /*6f90*/  @!P0 BRA `(.L_x_3043) ;  /* 0x0000000000048947 */ /* 0x000fec0003800000 */
[----:B------:R-:W-:-:S04]  /*6fa0*/  DEPBAR.LE SB0, 0x0 ;  /* 0x000080000000791a */ /* 0x000fc80000000000 */
.L_x_3043:
[----:B------:R-:W-:Y:S05]  /*6fb0*/  BSYNC B0 ;  /* 0x0000000000007941 */ /* 0x000fea0003800000 */
.L_x_3042:
[----:B------:R-:W-:Y:S06]  /*6fc0*/  BAR.ARV 0xb, 0xa0 ;  /* 0x02c2800000007b1d */ /* 0x000fec0000002000 */
[----:B------:R-:W-:Y:S01]  /*6fd0*/  PLOP3.LUT P1, PT, PT, PT, UP0, 0x80, 0x0 ;  /* 0x000000000000781c */ /* 0x000fe20003f2f008 */
[----:B------:R-:W-:Y:S02]  /*6fe0*/  UIADD3 UR26, UR26, 0x3000, URZ ;  /* 0x000030001a1a7890 */ /* 0x000fe4000fffe03f */
[----:B------:R-:W-:-:S10]  /*6ff0*/  UIADD3 UR6, UR6, 0x3000, URZ ;  /* 0x0000300006067890 */ /* 0x000fd4000fffe03f */
[----:B------:R-:W-:Y:S05]  /*7000*/  @!P1 BRA `(.L_x_3044) ;  /* 0xfffffff800c09947 */ /* 0x000fea000383ffff */
[----:B------:R-:W-:Y:S05]  /*7010*/  BRA `(.L_x_2986) ;  /* 0x0000002c00c87947 */ /* 0x000fea0003800000 */
.L_x_3015:
        /* <DEDUP_REMOVED lines=22> */
.L_x_3045:
[----:B------:R-:W-:Y:S01]  /*7180*/  ULDC UR9, c[0x0][0x8cc] ;  /* 0x0002330000097ab9 */ /* 0x000fe20000000800 */
[----:B------:R-:W-:Y:S01]  /*7190*/  UMOV UR7, UR8 ;  /* 0x0000000800077c82 */ /* 0x000fe20008000000 */
[----:B------:R-:W-:-:S11]  /*71a0*/  UISETP.NE.AND UP0, UPT, UR9, 0x1, UPT ;  /* 0x000000010900788c */ /* 0x000fd6000bf05270 */
[----:B------:R-:W-:Y:S02]  /*71b0*/  @UP0 ULDC.64 UR10, c[0x0][0x8d0] ;  /* 0x00023400000a0ab9 */ /* 0x000fe40000000a00 */
[----:B------:R-:W-:-:S04]  /*71c0*/  UIMAD.WIDE.U32 UR4, UR8, UR10, URZ ;  /* 0x0000000a080472a5 */ /* 0x000fc8000f8e003f */
[----:B------:R-:W-:-:S04]  /*71d0*/  @UP0 USHF.R.U32.HI UR7, URZ, UR11, UR5 ;  /* 0x0000000b3f070299 */ /* 0x000fc80008011605 */
[----:B------:R-:W-:-:S12]  /*71e0*/  UIMAD UR4, UR7, UR9, URZ ;  /* 0x00000009070472a4 */ /* 0x000fd8000f8e023f */
.L_x_3046:
        /* <DEDUP_REMOVED lines=23> */
.L_x_3047:
        /* <DEDUP_REMOVED lines=14> */
.L_x_3049:
[----:B------:R-:W-:-:S05]  /*7440*/  ULDC UR4, c[0x0][0x8f4] ;  /* 0x00023d0000047ab9 */ /* 0x000fca0000000800 */
.L_x_3048:
        /* <DEDUP_REMOVED lines=60> */
.L_x_3051:
        /* <DEDUP_REMOVED lines=12> */
.L_x_3052:
[----:B------:R-:W-:Y:S05]  /*78d0*/  @!P2 BRA `(.L_x_3053) ;  /* 0x000000000014a947 */ /* 0x000fea0003800000 */
[----:B------:R-:W-:Y:S02]  /*78e0*/  IMAD.U32 R2, RZ, RZ, UR14 ;  /* 0x0000000eff027e24 */ /* 0x000fe4000f8e00ff */
[----:B------:R-:W-:-:S05]  /*78f0*/  IMAD.U32 R3, RZ, RZ, UR15 ;  /* 0x0000000fff037e24 */ /* 0x000fca000f8e00ff */
[----:B------:R-:W2:Y:S04]  /*7900*/  LDG.E R5, desc[UR46][R2.64] ;  /* 0x0000002e02057981 */ /* 0x000ea8000c1e1900 */
[----:B------:R-:W2:Y:S02]  /*7910*/  LDG.E R4, desc[UR46][R2.64+0x4] ;  /* 0x0000042e02047981 */ /* 0x000ea4000c1e1900 */
[----:B--2---:R-:W-:-:S07]  /*7920*/  IMAD.IADD R4, R4, 0x1, -R5 ;  /* 0x0000000104047824 */ /* 0x004fce00078e0a05 */
.L_x_3053:
        /* <DEDUP_REMOVED lines=62> */
.L_x_3083:
        /* <DEDUP_REMOVED lines=15> */
.L_x_3056:
        /* <DEDUP_REMOVED lines=122> */
.L_x_3067:
[----:B-123--:R-:W-:-:S04]  /*85a0*/  SHF.L.U32 R18, R10, 0x1f, RZ ;  /* 0x0000001f0a127819 */ /* 0x00efc800000006ff */
[----:B------:R-:W2:Y:S02]  /*85b0*/  SYNCS.PHASECHK.TRANS64.TRYWAIT P1, [R15+URZ+0x26840], R18 ;  /* 0x026840120f0075a7 */ /* 0x000ea4000802017f */
[----:B--2---:R-:W-:Y:S05]  /*85c0*/  @!P1 BRA `(.L_x_3059) ;  /* 0x0000001800dc9947 */ /* 0x004fea0003800000 */
.L_x_3084:
        /* <DEDUP_REMOVED lines=8> */
.L_x_3060:
        /* <DEDUP_REMOVED lines=44> */
.L_x_3085:
        /* <DEDUP_REMOVED lines=8> */
.L_x_3062:
        /* <DEDUP_REMOVED lines=44> */
.L_x_3086:
        /* <DEDUP_REMOVED lines=8> */
.L_x_3064:
        /* <DEDUP_REMOVED lines=38> */
.L_x_3088:
        /* <DEDUP_REMOVED lines=8> */
.L_x_3066:
        /* <DEDUP_REMOVED lines=44> */
.L_x_3058:
[----:B------:R-:W4:Y:S02]  /*9270*/  LDL.LU R4, [R1+0x4] ;  /* 0x0000040001047983 */ /* 0x000f240000300800 */
[----:B----4-:R-:W-:Y:S02]  /*9280*/  ISETP.NE.AND P1, PT, R4, RZ, PT ;  /* 0x000000ff0400720c */ /* 0x010fe40003f25270 */
[----:B------:R4:W5:Y:S11]  /*9290*/  LDL R4, [R1] ;  /* 0x0000000001047983 */ /* 0x0009760000100800 */
[----:B----4-:R-:W-:Y:S05]  /*92a0*/  @!P1 BRA `(.L_x_3057) ;  /* 0x0000000400949947 */ /* 0x010fea0003800000 */
[----:B------:R-:W-:-:S04]  /*92b0*/  SHF.L.U32 R12, R10, 0x1f, RZ ;  /* 0x0000001f0a0c7819 */ /* 0x000fc800000006ff */
[----:B------:R-:W4:Y:S02]  /*92c0*/  SYNCS.PHASECHK.TRANS64.TRYWAIT P1, [R15+URZ+0x26840], R12 ;  /* 0x0268400c0f0075a7 */ /* 0x000f24000802017f */
[----:B----4-:R-:W-:Y:S05]  /*92d0*/  @!P1 BRA `(.L_x_3068) ;  /* 0x0000000c00ec9947 */ /* 0x010fea0003800000 */
.L_x_3089:
        /* <DEDUP_REMOVED lines=8> */
.L_x_3069:
        /* <DEDUP_REMOVED lines=41> */
.L_x_3090:
        /* <DEDUP_REMOVED lines=8> */
.L_x_3071:
        /* <DEDUP_REMOVED lines=41> */
.L_x_3057:
[----:B------:R-:W1:Y:S01]  /*9900*/  S2R R0, SR_TID.X ;  /* 0x0000000000007919 */ /* 0x000e620000002100 */
[----:B------:R-:W-:Y:S01]  /*9910*/  IMAD R3, R16, 0x8, R15 ;  /* 0x0000000810037824 */ /* 0x000fe200078e020f */
[----:B-1----:R-:W-:Y:S02]  /*9920*/  LOP3.LUT R2, R0, 0x7f, RZ, 0xc0, !PT ;  /* 0x0000007f00027812 */ /* 0x002fe400078ec0ff */
[----:B------:R-:W-:Y:S02]  /*9930*/  SHF.L.U32 R0, R10, 0x1f, RZ ;  /* 0x0000001f0a007819 */ /* 0x000fe400000006ff */
[----:B------:R-:W-:Y:S02]  /*9940*/  ISETP.NE.AND P1, PT, R2, RZ, PT ;  /* 0x000000ff0200720c */ /* 0x000fe40003f25270 */
[----:B------:R-:W1:Y:S02]  /*9950*/  SYNCS.PHASECHK.TRANS64.TRYWAIT P0, [R3+URZ+0x26840], R0 ;  /* 0x02684000030075a7 */ /* 0x000e64000800017f */
[----:B-1----:R-:W-:Y:S09]  /*9960*/  @!P0 BRA `(.L_x_3072) ;  /* 0x0000000800708947 */ /* 0x002ff20003800000 */
.L_x_3091:
[----:B------:R-:W-:Y:S05]  /*9970*/  @P1 BRA `(.L_x_3073) ;  /* 0x0000000000181947 */ /* 0x000fea0003800000 */
[----:B------:R-:W1:Y:S01]  /*9980*/  S2R R2, SR_TID.X ;  /* 0x0000000000027919 */ /* 0x000e620000002100 */
[----:B------:R-:W-:-:S04]  /*9990*/  IMAD.MOV.U32 R0, RZ, RZ, 0x3100 ;  /* 0x00003100ff007424 */ /* 0x000fc800078e00ff */
[----:B------:R1:W-:Y:S02]  /*99a0*/  SYNCS.ARRIVE.TRANS64 RZ, [R3+URZ+0x26830], R0 ;  /* 0x0268300003ff79a7 */ /* 0x0003e4000800003f */
[----:B-1----:R-:W-:-:S13]  /*99b0*/  LOP3.LUT P0, RZ, R2, 0x1f, RZ, 0xc0, !PT ;  /* 0x0000001f02ff7812 */ /* 0x002fda000780c0ff */
[----:B------:R-:W-:Y:S05]  /*99c0*/  @!P0 BRA `(.L_x_3073) ;  /* 0x0000000000048947 */ /* 0x000fea0003800000 */
[----:B------:R-:W-:Y:S01]  /*99d0*/  BPT.TRAP 0x1 ;  /* 0x000000040000795c */ /* 0x000fe20000300000 */
.L_x_3073:
        /* <DEDUP_REMOVED lines=48> */
.L_x_3054:
[----:B------:R-:W-:Y:S05]  /*9ce0*/  BSYNC B0 ;  /* 0x0000000000007941 */ /* 0x000fea0003800000 */
.L_x_3050:
[----:B------:R-:W-:-:S03]  /*9cf0*/  UMOV UR7, 0xffffffff ;  /* 0xffffffff00077882 */ /* 0x000fc60000000000 */
[----:B------:R-:W-:Y:S05]  /*9d00*/  BRA.DIV UR7, `(.L_x_3074) ;  /* 0x00000006079c7947 */ /* 0x000fea000b800000 */
[----:B------:R-:W-:-:S13]  /*9d10*/  ELECT P6, URZ, PT ;  /* 0x00000000003f782f */ /* 0x000fda00038c0000 */
.L_x_3094:
[----:B------:R-:W-:Y:S05]  /*9d20*/  @!P6 BRA `(.L_x_2986) ;  /* 0x000000000084e947 */ /* 0x000fea0003800000 */
[----:B------:R-:W-:-:S06]  /*9d30*/  ULOP3.LUT UR7, UR38, 0x2, URZ, 0xfc, !UPT ;  /* 0x0000000226077892 */ /* 0x000fcc000f8efc3f */
[----:B------:R-:W-:-:S05]  /*9d40*/  IMAD.U32 R0, RZ, RZ, UR7 ;  /* 0x00000007ff007e24 */ /* 0x000fca000f8e00ff */
[----:B------:R-:W-:-:S13]  /*9d50*/  ISETP.NE.AND P2, PT, R0, 0x3, PT ;  /* 0x000000030000780c */ /* 0x000fda0003f45270 */
[----:B------:R-:W-:Y:S05]  /*9d60*/  @!P2 BRA `(.L_x_3075) ;  /* 0x000000000004a947 */ /* 0x000fea0003800000 */
[----:B------:R-:W-:Y:S01]  /*9d70*/  BPT.TRAP 0x1 ;  /* 0x000000040000795c */ /* 0x000fe20000300000 */
.L_x_3075:
        /* <DEDUP_REMOVED lines=15> */
.L_x_3095:
[----:B------:R-:W2:Y:S02]  /*9e70*/  SYNCS.PHASECHK.TRANS64.TRYWAIT P0, [R3+URZ], R0 ;  /* 0x00000000030075a7 */ /* 0x000ea4000800017f */
[----:B--2---:R-:W-:Y:S05]  /*9e80*/  @!P0 BRA `(.L_x_3077) ;  /* 0x0000000400708947 */ /* 0x004fea0003800000 */
.L_x_3096:
[----:B------:R-:W-:Y:S05]  /*9e90*/  @!P2 BRA `(.L_x_3078) ;  /* 0x000000000004a947 */ /* 0x000fea0003800000 */
[----:B------:R-:W-:Y:S01]  /*9ea0*/  BPT.TRAP 0x1 ;  /* 0x000000040000795c */ /* 0x000fe20000300000 */
.L_x_3078:
[----:B--2---:R-:W-:-:S04]  /*9eb0*/  VIADD R3, R8, 0x26840 ;  /* 0x0002684008037836 */ /* 0x004fc80000000000 */
[----:B------:R-:W-:-:S04]  /*9ec0*/  IMAD R5, R2, 0x8, R3 ;  /* 0x0000000802057824 */ /* 0x000fc800078e0203 */
[----:B------:R-:W2:Y:S02]  /*9ed0*/  SYNCS.PHASECHK.TRANS64.TRYWAIT P0, [R5+URZ], R4 ;  /* 0x00000004050075a7 */ /* 0x000ea4000800017f */
[----:B--2---:R-:W-:Y:S05]  /*9ee0*/  @!P0 BRA `(.L_x_3079) ;  /* 0x00000004006c8947 */ /* 0x004fea0003800000 */
.L_x_3097:
[----:B------:R-:W-:-:S07]  /*9ef0*/  IMAD R3, R6, 0x8, R3 ;  /* 0x0000000806037824 */ /* 0x000fce00078e0203 */
.L_x_3080:
[----:B---3--:R3:W4:Y:S02]  /*9f00*/  SYNCS.PHASECHK.TRANS64.TRYWAIT P0, [R3+URZ], R0 ;  /* 0x00000000030075a7 */ /* 0x008724000800017f */
[----:B----4-:R-:W-:Y:S05]  /*9f10*/  @!P0 NANOSLEEP.SYNCS 0x989680 ;  /* 0x009896800000895d */ /* 0x010fea0003900000 */
[----:B------:R-:W4:Y:S02]  /*9f20*/  @!P0 SYNCS.PHASECHK.TRANS64 P0, [R3+URZ], R0 ;  /* 0x00000000030085a7 */ /* 0x000f24000800007f */
[----:B----4-:R-:W-:Y:S05]  /*9f30*/  @!P0 BRA `(.L_x_3080) ;  /* 0xfffffffc00f08947 */ /* 0x010fea000383ffff */
.L_x_2986:
[----:B------:R-:W-:Y:S05]  /*9f40*/  BSYNC B6 ;  /* 0x0000000000067941 */ /* 0x000fea0003800000 */
.L_x_2978:
[----:B------:R-:W-:Y:S05]  /*9f50*/  EXIT ;  /* 0x000000000000794d */ /* 0x000fea0003800000 */
.L_x_2996:
[----:B------:R-:W-:Y:S02]  /*9f60*/  IMAD.MOV.U32 R13, RZ, RZ, R17 ;  /* 0x000000ffff0d7224 */ /* 0x000fe400078e0011 */
[----:B------:R-:W-:Y:S02]  /*9f70*/  IMAD.MOV.U32 R12, RZ, RZ, RZ ;  /* 0x000000ffff0c7224 */ /* 0x000fe400078e00ff */
[----:B------:R-:W-:Y:S02]  /*9f80*/  IMAD.MOV.U32 R11, RZ, RZ, 0x1f ;  /* 0x0000001fff0b7424 */ /* 0x000fe400078e00ff */
[----:B------:R-:W-:-:S07]  /*9f90*/  IMAD.MOV.U32 R15, RZ, RZ, -0x1 ;  /* 0xffffffffff0f7424 */ /* 0x000fce00078e00ff */
[----:B------:R-:W-:Y:S05]  /*9fa0*/  WARPSYNC.COLLECTIVE R15, `(.L_x_3081) ;  /* 0x000000000f087348 */ /* 0x000fea0003c00000 */
[----:B------:R1:W2:Y:S02]  /*9fb0*/  SHFL.IDX P6, R14, R13, R12, R11 ;  /* 0x0000000c0d0e7389 */ /* 0x0002a400000c000b */
[----:B-12---:R-:W-:Y:S01]  /*9fc0*/  ENDCOLLECTIVE ;  /* 0x000000000000791b */ /* 0x006fe20003800000 */
.L_x_3081:
[----:B------:R-:W-:Y:S05]  /*9fd0*/  BRA `(.L_x_3082) ;  /* 0xffffff7400cc7947 */ /* 0x000fea000383ffff */
.L_x_2998:
[----:B--2---:R2:W3:Y:S02]  /*9fe0*/  SYNCS.PHASECHK.TRANS64.TRYWAIT P0, [R235+URZ+0x26800], R4 ;  /* 0x02680004eb0075a7 */ /* 0x0044e4000800017f */
[----:B---3--:R-:W-:Y:S05]  /*9ff0*/  @!P0 NANOSLEEP.SYNCS 0x989680 ;  /* 0x009896800000895d */ /* 0x008fea0003900000 */
[----:B------:R-:W3:Y:S02]  /*a000*/  @!P0 SYNCS.PHASECHK.TRANS64 P0, [R235+URZ+0x26800], R4 ;  /* 0x02680004eb0085a7 */ /* 0x000ee4000800007f */
[----:B---3--:R-:W-:Y:S05]  /*a010*/  @!P0 BRA `(.L_x_2998) ;  /* 0xfffffffc00f08947 */ /* 0x008fea000383ffff */
[----:B------:R-:W-:Y:S05]  /*a020*/  BRA `(.L_x_2997) ;  /* 0xffffff7400f47947 */ /* 0x000fea000383ffff */
.L_x_3003:
[----:B--2---:R-:W-:-:S04]  /*a030*/  IMAD.U32 R5, RZ, RZ, UR8 ;  /* 0x00000008ff057e24 */ /* 0x004fc8000f8e00ff */
[----:B------:R2:W3:Y:S03]  /*a040*/  SYNCS.PHASECHK.TRANS64.TRYWAIT P1, [R5+URZ+0x26810], R120 ;  /* 0x02681078050075a7 */ /* 0x0004e6000802017f */
[----:B---3--:R-:W-:Y:S05]  /*a050*/  @!P1 NANOSLEEP.SYNCS 0x989680 ;  /* 0x009896800000995d */ /* 0x008fea0003900000 */
[----:B------:R-:W3:Y:S02]  /*a060*/  @!P1 SYNCS.PHASECHK.TRANS64 P1, [R5+URZ+0x26810], R120 ;  /* 0x02681078050095a7 */ /* 0x000ee4000802007f */
[----:B---3--:R-:W-:Y:S05]  /*a070*/  @!P1 BRA `(.L_x_3003) ;  /* 0xfffffffc00ec9947 */ /* 0x008fea000383ffff */
[----:B------:R-:W-:Y:S05]  /*a080*/  BRA `(.L_x_3002) ;  /* 0xffffff8000487947 */ /* 0x000fea000383ffff */
.L_x_3007:
[----:B------:R-:W-:-:S04]  /*a090*/  IMAD.U32 R121, RZ, RZ, UR8 ;  /* 0x00000008ff797e24 */ /* 0x000fc8000f8e00ff */
[----:B------:R1:W1:Y:S03]  /*a0a0*/  SYNCS.PHASECHK.TRANS64.TRYWAIT P1, [R121+URZ+0x26830], R120 ;  /* 0x02683078790075a7 */ /* 0x000266000802017f */
[----:B-1----:R-:W-:Y:S05]  /*a0b0*/  @!P1 NANOSLEEP.SYNCS 0x989680 ;  /* 0x009896800000995d */ /* 0x002fea0003900000 */
[----:B------:R-:W1:Y:S02]  /*a0c0*/  @!P1 SYNCS.PHASECHK.TRANS64 P1, [R121+URZ+0x26830], R120 ;  /* 0x02683078790095a7 */ /* 0x000e64000802007f */
[----:B-1----:R-:W-:Y:S05]  /*a0d0*/  @!P1 BRA `(.L_x_3007) ;  /* 0xfffffffc00ec9947 */ /* 0x002fea000383ffff */
[----:B------:R-:W-:Y:S05]  /*a0e0*/  BRA `(.L_x_3006) ;  /* 0xffffff88000c7947 */ /* 0x000fea000383ffff */
.L_x_3055:
[----:B-1----:R1:W2:Y:S02]  /*a0f0*/  SYNCS.PHASECHK.TRANS64.TRYWAIT P0, [R15+URZ+0x26820], R2 ;  /* 0x026820020f0075a7 */ /* 0x0022a4000800017f */
[----:B--2---:R-:W-:Y:S05]  /*a100*/  @!P0 NANOSLEEP.SYNCS 0x989680 ;  /* 0x009896800000895d */ /* 0x004fea0003900000 */
[----:B------:R-:W2:Y:S02]  /*a110*/  @!P0 SYNCS.PHASECHK.TRANS64 P0, [R15+URZ+0x26820], R2 ;  /* 0x026820020f0085a7 */ /* 0x000ea4000800007f */
[----:B--2---:R-:W-:Y:S05]  /*a120*/  @!P0 BRA `(.L_x_3055) ;  /* 0xfffffffc00f08947 */ /* 0x004fea000383ffff */
[----:B------:R-:W-:Y:S05]  /*a130*/  BRA `(.L_x_3083) ;  /* 0xffffffd800f47947 */ /* 0x000fea000383ffff */
.L_x_3059:
[----:B--2---:R2:W3:Y:S02]  /*a140*/  SYNCS.PHASECHK.TRANS64.TRYWAIT P1, [R15+URZ+0x26840], R18 ;  /* 0x026840120f0075a7 */ /* 0x0044e4000802017f */
[----:B---3--:R-:W-:Y:S05]  /*a150*/  @!P1 NANOSLEEP.SYNCS 0x989680 ;  /* 0x009896800000995d */ /* 0x008fea0003900000 */
[----:B------:R-:W3:Y:S02]  /*a160*/  @!P1 SYNCS.PHASECHK.TRANS64 P1, [R15+URZ+0x26840], R18 ;  /* 0x026840120f0095a7 */ /* 0x000ee4000802007f */
[----:B---3--:R-:W-:Y:S05]  /*a170*/  @!P1 BRA `(.L_x_3059) ;  /* 0xfffffffc00f09947 */ /* 0x008fea000383ffff */
[----:B------:R-:W-:Y:S05]  /*a180*/  BRA `(.L_x_3084) ;  /* 0xffffffe400107947 */ /* 0x000fea000383ffff */
.L_x_3061:
[----:B-1----:R1:W3:Y:S02]  /*a190*/  SYNCS.PHASECHK.TRANS64.TRYWAIT P1, [R15+URZ+0x26828], R18 ;  /* 0x026828120f0075a7 */ /* 0x0022e4000802017f */
[----:B---3--:R-:W-:Y:S05]  /*a1a0*/  @!P1 NANOSLEEP.SYNCS 0x989680 ;  /* 0x009896800000995d */ /* 0x008fea0003900000 */
[----:B------:R-:W3:Y:S02]  /*a1b0*/  @!P1 SYNCS.PHASECHK.TRANS64 P1, [R15+URZ+0x26828], R18 ;  /* 0x026828120f0095a7 */ /* 0x000ee4000802007f */
[----:B---3--:R-:W-:Y:S05]  /*a1c0*/  @!P1 BRA `(.L_x_3061) ;  /* 0xfffffffc00f09947 */ /* 0x008fea000383ffff */
[----:B------:R-:W-:Y:S05]  /*a1d0*/  BRA `(.L_x_3085) ;  /* 0xffffffe400cc7947 */ /* 0x000fea000383ffff */
.L_x_3063:
[----:B---3--:R3:W4:Y:S02]  /*a1e0*/  SYNCS.PHASECHK.TRANS64.TRYWAIT P1, [R15+URZ+0x26848], R18 ;  /* 0x026848120f0075a7 */ /* 0x008724000802017f */
[----:B----4-:R-:W-:Y:S05]  /*a1f0*/  @!P1 NANOSLEEP.SYNCS 0x989680 ;  /* 0x009896800000995d */ /* 0x010fea0003900000 */
[----:B------:R-:W4:Y:S02]  /*a200*/  @!P1 SYNCS.PHASECHK.TRANS64 P1, [R15+URZ+0x26848], R18 ;  /* 0x026848120f0095a7 */ /* 0x000f24000802007f */
[----:B----4-:R-:W-:Y:S05]  /*a210*/  @!P1 BRA `(.L_x_3063) ;  /* 0xfffffffc00f09947 */ /* 0x010fea000383ffff */
[----:B------:R-:W-:Y:S05]  /*a220*/  BRA `(.L_x_3086) ;  /* 0xffffffe800887947 */ /* 0x000fea000383ffff */
.L_x_3065:
[----:B------:R-:W-:-:S07]  /*a230*/  SHF.L.U32 R4, R10, 0x1f, RZ ;  /* 0x0000001f0a047819 */ /* 0x000fce00000006ff */
.L_x_3087:
[----:B----4-:R4:W1:Y:S02]  /*a240*/  SYNCS.PHASECHK.TRANS64.TRYWAIT P1, [R15+URZ+0x26820], R4 ;  /* 0x026820040f0075a7 */ /* 0x010864000802017f */
[----:B-1----:R-:W-:Y:S05]  /*a250*/  @!P1 NANOSLEEP.SYNCS 0x989680 ;  /* 0x009896800000995d */ /* 0x002fea0003900000 */
[----:B------:R-:W1:Y:S02]  /*a260*/  @!P1 SYNCS.PHASECHK.TRANS64 P1, [R15+URZ+0x26820], R4 ;  /* 0x026820040f0095a7 */ /* 0x000e64000802007f */
[----:B-1----:R-:W-:Y:S05]  /*a270*/  @!P1 BRA `(.L_x_3087) ;  /* 0xfffffffc00f09947 */ /* 0x002fea000383ffff */
[----:B------:R-:W-:Y:S05]  /*a280*/  BRA `(.L_x_3088) ;  /* 0xffffffec00287947 */ /* 0x000fea000383ffff */
.L_x_3068:
[----:B----4-:R4:W1:Y:S02]  /*a290*/  SYNCS.PHASECHK.TRANS64.TRYWAIT P1, [R15+URZ+0x26840], R12 ;  /* 0x0268400c0f0075a7 */ /* 0x010864000802017f */
[----:B-1----:R-:W-:Y:S05]  /*a2a0*/  @!P1 NANOSLEEP.SYNCS 0x989680 ;  /* 0x009896800000995d */ /* 0x002fea0003900000 */
[----:B------:R-:W1:Y:S02]  /*a2b0*/  @!P1 SYNCS.PHASECHK.TRANS64 P1, [R15+URZ+0x26840], R12 ;  /* 0x0268400c0f0095a7 */ /* 0x000e64000802007f */
[----:B-1----:R-:W-:Y:S05]  /*a2c0*/  @!P1 BRA `(.L_x_3068) ;  /* 0xfffffffc00f09947 */ /* 0x002fea000383ffff */
[----:B------:R-:W-:Y:S05]  /*a2d0*/  BRA `(.L_x_3089) ;  /* 0xfffffff000007947 */ /* 0x000fea000383ffff */
.L_x_3070:
[----:B-1----:R1:W2:Y:S02]  /*a2e0*/  SYNCS.PHASECHK.TRANS64.TRYWAIT P1, [R15+URZ+0x26828], R12 ;  /* 0x0268280c0f0075a7 */ /* 0x0022a4000802017f */
[----:B--2---:R-:W-:Y:S05]  /*a2f0*/  @!P1 NANOSLEEP.SYNCS 0x989680 ;  /* 0x009896800000995d */ /* 0x004fea0003900000 */
[----:B------:R-:W2:Y:S02]  /*a300*/  @!P1 SYNCS.PHASECHK.TRANS64 P1, [R15+URZ+0x26828], R12 ;  /* 0x0268280c0f0095a7 */ /* 0x000ea4000802007f */
[----:B--2---:R-:W-:Y:S05]  /*a310*/  @!P1 BRA `(.L_x_3070) ;  /* 0xfffffffc00f09947 */ /* 0x004fea000383ffff */
[----:B------:R-:W-:Y:S05]  /*a320*/  BRA `(.L_x_3090) ;  /* 0xfffffff000b07947 */ /* 0x000fea000383ffff */
.L_x_3072:
[----:B------:R1:W1:Y:S02]  /*a330*/  SYNCS.PHASECHK.TRANS64.TRYWAIT P0, [R3+URZ+0x26840], R0 ;  /* 0x02684000030075a7 */ /* 0x000264000800017f */
[----:B-1----:R-:W-:Y:S05]  /*a340*/  @!P0 NANOSLEEP.SYNCS 0x989680 ;  /* 0x009896800000895d */ /* 0x002fea0003900000 */
[----:B------:R-:W1:Y:S02]  /*a350*/  @!P0 SYNCS.PHASECHK.TRANS64 P0, [R3+URZ+0x26840], R0 ;  /* 0x02684000030085a7 */ /* 0x000e64000800007f */
[----:B-1----:R-:W-:Y:S05]  /*a360*/  @!P0 BRA `(.L_x_3072) ;  /* 0xfffffffc00f08947 */ /* 0x002fea000383ffff */
[----:B------:R-:W-:Y:S05]  /*a370*/  BRA `(.L_x_3091) ;  /* 0xfffffff4007c7947 */ /* 0x000fea000383ffff */
.L_x_3074:
[----:B------:R-:W-:Y:S01]  /*a380*/  BSSY B0, `(.L_x_3092) ;  /* 0x0000006000007945 */ /* 0x000fe20003800000 */
[----:B------:R-:W-:-:S07]  /*a390*/  IMAD.MOV.U32 R15, RZ, RZ, -0x1 ;  /* 0xffffffffff0f7424 */ /* 0x000fce00078e00ff */
[----:B------:R-:W-:Y:S05]  /*a3a0*/  WARPSYNC.COLLECTIVE R15, `(.L_x_3093) ;  /* 0x000000000f0c7348 */ /* 0x000fea0003c00000 */
[----:B------:R-:W-:Y:S02]  /*a3b0*/  ELECT P6, UR62, PT ;  /* 0x00000000003e782f */ /* 0x000fe400038c0000 */
[----:B------:R-:W-:Y:S01]  /*a3c0*/  MOV R14, UR62 ;  /* 0x0000003e000e7c02 */ /* 0x000fe20008000f00 */
[----:B------:R-:W-:Y:S10]  /*a3d0*/  ENDCOLLECTIVE ;  /* 0x000000000000791b */ /* 0x000ff40003800000 */
.L_x_3093:
[----:B------:R-:W-:Y:S05]  /*a3e0*/  BSYNC B0 ;  /* 0x0000000000007941 */ /* 0x000fea0003800000 */
.L_x_3092:
[----:B------:R-:W-:Y:S05]  /*a3f0*/  BRA `(.L_x_3094) ;  /* 0xfffffff800487947 */ /* 0x000fea000383ffff */
.L_x_3076:
[----:B-1----:R1:W2:Y:S02]  /*a400*/  SYNCS.PHASECHK.TRANS64.TRYWAIT P0, [R7+URZ], R4 ;  /* 0x00000004070075a7 */ /* 0x0022a4000800017f */
[----:B--2---:R-:W-:Y:S05]  /*a410*/  @!P0 NANOSLEEP.SYNCS 0x989680 ;  /* 0x009896800000895d */ /* 0x004fea0003900000 */
[----:B------:R-:W2:Y:S02]  /*a420*/  @!P0 SYNCS.PHASECHK.TRANS64 P0, [R7+URZ], R4 ;  /* 0x00000004070085a7 */ /* 0x000ea4000800007f */
[----:B--2---:R-:W-:Y:S05]  /*a430*/  @!P0 BRA `(.L_x_3076) ;  /* 0xfffffffc00f08947 */ /* 0x004fea000383ffff */
[----:B------:R-:W-:Y:S05]  /*a440*/  BRA `(.L_x_3095) ;  /* 0xfffffff800887947 */ /* 0x000fea000383ffff */
.L_x_3077:
[----:B--2---:R2:W3:Y:S02]  /*a450*/  SYNCS.PHASECHK.TRANS64.TRYWAIT P0, [R3+URZ], R0 ;  /* 0x00000000030075a7 */ /* 0x0044e4000800017f */
[----:B---3--:R-:W-:Y:S05]  /*a460*/  @!P0 NANOSLEEP.SYNCS 0x989680 ;  /* 0x009896800000895d */ /* 0x008fea0003900000 */
[----:B------:R-:W3:Y:S02]  /*a470*/  @!P0 SYNCS.PHASECHK.TRANS64 P0, [R3+URZ], R0 ;  /* 0x00000000030085a7 */ /* 0x000ee4000800007f */
[----:B---3--:R-:W-:Y:S05]  /*a480*/  @!P0 BRA `(.L_x_3077) ;  /* 0xfffffffc00f08947 */ /* 0x008fea000383ffff */
[----:B------:R-:W-:Y:S05]  /*a490*/  BRA `(.L_x_3096) ;  /* 0xfffffff8007c7947 */ /* 0x000fea000383ffff */
.L_x_3079:
[----:B--2---:R2:W3:Y:S02]  /*a4a0*/  SYNCS.PHASECHK.TRANS64.TRYWAIT P0, [R5+URZ], R4 ;  /* 0x00000004050075a7 */ /* 0x0044e4000800017f */
[----:B---3--:R-:W-:Y:S05]  /*a4b0*/  @!P0 NANOSLEEP.SYNCS 0x989680 ;  /* 0x009896800000895d */ /* 0x008fea0003900000 */
[----:B------:R-:W3:Y:S02]  /*a4c0*/  @!P0 SYNCS.PHASECHK.TRANS64 P0, [R5+URZ], R4 ;  /* 0x00000004050085a7 */ /* 0x000ee4000800007f */
[----:B---3--:R-:W-:Y:S05]  /*a4d0*/  @!P0 BRA `(.L_x_3079) ;  /* 0xfffffffc00f08947 */ /* 0x008fea000383ffff */
[----:B------:R-:W-:Y:S05]  /*a4e0*/  BRA `(.L_x_3097) ;  /* 0xfffffff800807947 */ /* 0x000fea000383ffff */
.L_x_3098:
        /* <DEDUP_REMOVED lines=9> */
.L_x_3318:


//--------------------- .text._ZN7cutlass13device_kernelIN5flash32FlashAttnBwdPostprocessConvertdQIN4cute5tupleIJNS3_1CILi128EEENS5_ILi96EEEEEENS_6half_tEfNS_4arch4Sm90ELi256ENS3_8TiledMMAINS3_8MMA_AtomIJNS3_4SM904GMMA25MMA_64x96x16_F32F16F16_RSILNSF_5MajorE0ELSH_1ELNSF_7ScaleInE1ELSI_1EEEEEENS3_6LayoutINS4_IJNS5_ILi2EEENS5_ILi1EEESN_EEENS4_IJSN_NS5_ILi0EEESP_EEEEENS4_IJNS3_10UnderscoreESS_SS_EEEEELb0EEEEEvNT_6ParamsE --------------------------
	.section	.text._ZN7cutlass13device_kernelIN5flash32FlashAttnBwdPostprocessConvertdQIN4cute5tupleIJNS3_1CILi128EEENS5_ILi96EEEEEENS_6half_tEfNS_4arch4Sm90ELi256ENS3_8TiledMMAINS3_8MMA_AtomIJNS3_4SM904GMMA25MMA_64x96x16_F32F16F16_RSILNSF_5MajorE0ELSH_1ELNSF_7ScaleInE1ELSI_1EEEEEENS3_6LayoutINS4_IJNS5_ILi2EEENS5_ILi1EEESN_EEENS4_IJSN_NS5_ILi0EEESP_EEEEENS4_IJNS3_10UnderscoreESS_SS_EEEEELb0EEEEEvNT_6ParamsE,"ax",@progbits
	.align	128
.text._ZN7cutlass13device_kernelIN5flash32FlashAttnBwdPostprocessConvertdQIN4cute5tupleIJNS3_1CILi128EEENS5_ILi96EEEEEENS_6half_tEfNS_4arch4Sm90ELi256ENS3_8TiledMMAINS3_8MMA_AtomIJNS3_4SM904GMMA25MMA_64x96x16_F32F16F16_RSILNSF_5MajorE0ELSH_1ELNSF_7ScaleInE1ELSI_1EEEEEENS3_6LayoutINS4_IJNS5_ILi2EEENS5_ILi1EEESN_EEENS4_IJSN_NS5_ILi0EEESP_EEEEENS4_IJNS3_10UnderscoreESS_SS_EEEEELb0EEEEEvNT_6ParamsE:
        .type           _ZN7cutlass13device_kernelIN5flash32FlashAttnBwdPostprocessConvertdQIN4cute5tupleIJNS3_1CILi128EEENS5_ILi96EEEEEENS_6half_tEfNS_4arch4Sm90ELi256ENS3_8TiledMMAINS3_8MMA_AtomIJNS3_4SM904GMMA25MMA_64x96x16_F32F16F16_RSILNSF_5MajorE0ELSH_1ELNSF_7ScaleInE1ELSI_1EEEEEENS3_6LayoutINS4_IJNS5_ILi2EEENS5_ILi1EEESN_EEENS4_IJSN_NS5_ILi0EEESP_EEEEENS4_IJNS3_10UnderscoreESS_SS_EEEEELb0EEEEEvNT_6ParamsE,@function
        .size           _ZN7cutlass13device_kernelIN5flash32FlashAttnBwdPostprocessConvertdQIN4cute5tupleIJNS3_1CILi128EEENS5_ILi96EEEEEENS_6half_tEfNS_4arch4Sm90ELi256ENS3_8TiledMMAINS3_8MMA_AtomIJNS3_4SM904GMMA25MMA_64x96x16_F32F16F16_RSILNSF_5MajorE0ELSH_1ELNSF_7ScaleInE1ELSI_1EEEEEENS3_6LayoutINS4_IJNS5_ILi2EEENS5_ILi1EEESN_EEENS4_IJSN_NS5_ILi0EEESP_EEEEENS4_IJNS3_10UnderscoreESS_SS_EEEEELb0EEEEEvNT_6ParamsE,(.L_x_3319 - _ZN7cutlass13device_kernelIN5flash32FlashAttnBwdPostprocessConvertdQIN4cute5tupleIJNS3_1CILi128EEENS5_ILi96EEEEEENS_6half_tEfNS_4arch4Sm90ELi256ENS3_8TiledMMAINS3_8MMA_AtomIJNS3_4SM904GMMA25MMA_64x96x16_F32F16F16_RSILNSF_5MajorE0ELSH_1ELNSF_7ScaleInE1ELSI_1EEEEEENS3_6LayoutINS4_IJNS5_ILi2EEENS5_ILi1EEESN_EEENS4_IJSN_NS5_ILi0EEESP_EEEEENS4_IJNS3_10UnderscoreESS_SS_EEEEELb0EEEEEvNT_6ParamsE)
        .other          _ZN7cutlass13device_kernelIN5flash32FlashAttnBwdPostprocessConvertdQIN4cute5tupleIJNS3_1CILi128EEENS5_ILi96EEEEEENS_6half_tEfNS_4arch4Sm90ELi256ENS3_8TiledMMAINS3_8MMA_AtomIJNS3_4SM904GMMA25MMA_64x96x16_F32F16F16_RSILNSF_5MajorE0ELSH_1ELNSF_7ScaleInE1ELSI_1EEEEEENS3_6LayoutINS4_IJNS5_ILi2EEENS5_ILi1EEESN_EEENS4_IJSN_NS5_ILi0EEESP_EEEEENS4_IJNS3_10UnderscoreESS_SS_EEEEELb0EEEEEvNT_6ParamsE,@"STO_CUDA_ENTRY STV_DEFAULT"
_ZN7cutlass13device_kernelIN5flash32FlashAttnBwdPostprocessConvertdQIN4cute5tupleIJNS3_1CILi128EEENS5_ILi96EEEEEENS_6half_tEfNS_4arch4Sm90ELi256ENS3_8TiledMMAINS3_8MMA_AtomIJNS3_4SM904GMMA25MMA_64x96x16_F32F16F16_RSILNSF_5MajorE0ELSH_1ELNSF_7ScaleInE1ELSI_1EEEEEENS3_6LayoutINS4_IJNS5_ILi2EEENS5_ILi1EEESN_EEENS4_IJSN_NS5_ILi0EEESP_EEEEENS4_IJNS3_10UnderscoreESS_SS_EEEEELb0EEEEEvNT_6ParamsE:
[----:B------:R-:W-:Y:S08]  /*0000*/  LDC R1, c[0x0][0x28] ;  /* 0x00000a00ff017b82 */ /* 0x000ff00000000800 */
[----:B------:R-:W0:Y:S01]  /*0010*/  LDC.64 R4, c[0x0][0x278] ;  /* 0x00009e00ff047b82 */ /* 0x000e220000000a00 */
[----:B------:R-:W1:Y:S01]  /*0020*/  S2R R13, SR_CTAID.Z ;  /* 0x00000000000d7919 */ /* 0x000e620000002700 */
[----:B------:R-:W-:-:S06]  /*0030*/  ULDC.64 UR8, c[0x0][0x208] ;  /* 0x0000820000087ab9 */ /* 0x000fcc0000000a00 */
[----:B------:R-:W2:Y:S08]  /*0040*/  LDC.64 R6, c[0x0][0x270] ;  /* 0x00009c00ff067b82 */ /* 0x000eb00000000a00 */
[----:B------:R-:W1:Y:S01]  /*0050*/  LDC.64 R2, c[0x0][0x270] ;  /* 0x00009c00ff027b82 */ /* 0x000e620000000a00 */
[----:B0-----:R-:W-:-:S04]  /*0060*/  ISETP.NE.U32.AND P2, PT, R4, RZ, PT ;  /* 0x000000ff0400720c */ /* 0x001fc80003f45070 */
[----:B------:R-:W-:Y:S02]  /*0070*/  ISETP.NE.AND.EX P2, PT, R5, RZ, PT, P2 ;  /* 0x000000ff0500720c */ /* 0x000fe40003f45320 */
[----:B--2---:R-:W-:-:S04]  /*0080*/  ISETP.NE.U32.AND P1, PT, R6, RZ, PT ;  /* 0x000000ff0600720c */ /* 0x004fc80003f25070 */
[----:B------:R-:W-:Y:S01]  /*0090*/  ISETP.NE.AND.EX P1, PT, R7, RZ, PT, P1 ;  /* 0x000000ff0700720c */ /* 0x000fe20003f25310 */
[----:B------:R-:W-:Y:S01]  /*00a0*/  ULDC UR4, c[0x0][0x240] ;  /* 0x0000900000047ab9 */ /* 0x000fe20000000800 */
[----:B-1----:R-:W-:-:S05]  /*00b0*/  IMAD.WIDE R2, R13, 0x4, R2 ;  /* 0x000000040d027825 */ /* 0x002fca00078e0202 */
[----:B------:R-:W0:Y:S01]  /*00c0*/  @P2 LDC.64 R4, c[0x0][0x278] ;  /* 0x00009e00ff042b82 */ /* 0x000e220000000a00 */
[----:B------:R-:W-:-:S05]  /*00d0*/  IMAD.U32 R8, RZ, RZ, UR4 ;  /* 0x00000004ff087e24 */ /* 0x000fca000f8e00ff */
[----:B------:R1:W5:Y:S01]  /*00e0*/  @P1 LDG.E R9, desc[UR8][R2.64] ;  /* 0x0000000802091981 */ /* 0x000362000c1e1900 */
[----:B0-----:R-:W-:-:S05]  /*00f0*/  @P2 IMAD.WIDE R4, R13, 0x4, R4 ;  /* 0x000000040d042825 */ /* 0x001fca00078e0204 */
[----:B------:R1:W5:Y:S01]  /*0100*/  @P2 LDG.E R8, desc[UR8][R4.64] ;  /* 0x0000000804082981 */ /* 0x000362000c1e1900 */
[----:B------:R-:W-:Y:S01]  /*0110*/  ISETP.NE.U32.AND P0, PT, R6, RZ, PT ;  /* 0x000000ff0600720c */ /* 0x000fe20003f05070 */
[----:B------:R-:W0:Y:S03]  /*0120*/  S2R R66, SR_CTAID.X ;  /* 0x0000000000427919 */ /* 0x000e260000002500 */
[----:B------:R-:W-:Y:S01]  /*0130*/  ISETP.NE.AND.EX P0, PT, R7, RZ, PT, P0 ;  /* 0x000000ff0700720c */ /* 0x000fe20003f05300 */
[----:B0-----:R-:W-:Y:S01]  /*0140*/  IMAD.SHL.U32 R11, R66, 0x80, RZ ;  /* 0x00000080420b7824 */ /* 0x001fe200078e00ff */
[----:B-1----:R-:W-:Y:S11]  /*0150*/  @P2 BRA `(.L_x_3099) ;  /* 0x0000000000102947 */ /* 0x002ff60003800000 */
[----:B------:R-:W-:Y:S05]  /*0160*/  @!P1 BRA `(.L_x_3099) ;  /* 0x00000000000c9947 */ /* 0x000fea0003800000 */
[----:B------:R-:W2:Y:S04]  /*0170*/  LDG.E R5, desc[UR8][R2.64] ;  /* 0x0000000802057981 */ /* 0x000ea8000c1e1900 */
[----:B-----5:R-:W2:Y:S02]  /*0180*/  LDG.E R8, desc[UR8][R2.64+0x4] ;  /* 0x0000040802087981 */ /* 0x020ea4000c1e1900 */
[----:B--2---:R-:W-:-:S07]  /*0190*/  IMAD.IADD R8, R8, 0x1, -R5 ;  /* 0x0000000108087824 */ /* 0x004fce00078e0a05 */
.L_x_3099:
[----:B-----5:R-:W-:-:S13]  /*01a0*/  ISETP.LE.AND P2, PT, R8, R11, PT ;  /* 0x0000000b0800720c */ /* 0x020fda0003f43270 */
[----:B------:R-:W-:Y:S05]  /*01b0*/  @P0 EXIT P2 ;  /* 0x000000000000094d */ /* 0x000fea0001000000 */
[----:B------:R-:W0:Y:S01]  /*01c0*/  S2R R0, SR_CTAID.Y ;  /* 0x0000000000007919 */ /* 0x000e220000002600 */
[----:B------:R-:W-:Y:S01]  /*01d0*/  @P1 IMAD R2, R13, 0x80, R9 ;  /* 0x000000800d021824 */ /* 0x000fe200078e0209 */
[----:B------:R-:W1:Y:S01]  /*01e0*/  LDC.64 R14, c[0x0][0x228] ;  /* 0x00008a00ff0e7b82 */ /* 0x000e620000000a00 */
[----:B------:R-:W-:Y:S01]  /*01f0*/  CS2R R4, SRZ ;  /* 0x0000000000047805 */ /* 0x000fe2000001ff00 */
[----:B------:R-:W2:Y:S01]  /*0200*/  S2R R68, SR_TID.X ;  /* 0x0000000000447919 */ /* 0x000ea20000002100 */
[----:B------:R-:W-:Y:S01]  /*0210*/  IMAD R7, R66, 0x3000, RZ ;  /* 0x0000300042077824 */ /* 0x000fe200078e02ff */
[----:B------:R-:W-:Y:S01]  /*0220*/  @P1 SHF.R.S32.HI R3, RZ, 0x1f, R2 ;  /* 0x0000001fff031819 */ /* 0x000fe20000011402 */
[----:B------:R-:W-:Y:S01]  /*0230*/  BSSY B0, `(.L_x_3100) ;  /* 0x0000030000007945 */ /* 0x000fe20003800000 */
[----:B------:R-:W3:Y:S02]  /*0240*/  S2R R21, SR_CgaCtaId ;  /* 0x0000000000157919 */ /* 0x000ee40000008800 */
[----:B------:R-:W-:Y:S01]  /*0250*/  @P1 LEA.HI R3, R3, R2, RZ, 0x7 ;  /* 0x0000000203031211 */ /* 0x000fe200078f38ff */
[----:B------:R-:W4:Y:S03]  /*0260*/  LDC.64 R16, c[0x0][0x230] ;  /* 0x00008c00ff107b82 */ /* 0x000f260000000a00 */
[----:B------:R-:W-:-:S05]  /*0270*/  @P1 SHF.R.S32.HI R3, RZ, 0x7, R3 ;  /* 0x00000007ff031819 */ /* 0x000fca0000011403 */
[----:B------:R-:W-:Y:S01]  /*0280*/  @P1 IMAD R3, R3, 0x3000, RZ ;  /* 0x0000300003031824 */ /* 0x000fe200078e02ff */
[----:B------:R-:W5:Y:S03]  /*0290*/  LDC.64 R18, c[0x0][0x210] ;  /* 0x00008400ff127b82 */ /* 0x000f660000000a00 */
[--C-:B------:R-:W-:Y:S01]  /*02a0*/  @P1 IMAD.MOV.U32 R4, RZ, RZ, R3.reuse ;  /* 0x000000ffff041224 */ /* 0x100fe200078e0003 */
[----:B------:R-:W-:-:S04]  /*02b0*/  @P1 SHF.R.S32.HI R5, RZ, 0x1f, R3 ;  /* 0x0000001fff051819 */ /* 0x000fc80000011403 */
[C---:B------:R-:W-:Y:S02]  /*02c0*/  IADD3 R6, P2, R7.reuse, R4, RZ ;  /* 0x0000000407067210 */ /* 0x040fe40007f5e0ff */
[----:B0-----:R-:W-:Y:S02]  /*02d0*/  SHF.R.S32.HI R3, RZ, 0x1f, R0 ;  /* 0x0000001fff037819 */ /* 0x001fe40000011400 */
[----:B------:R-:W-:Y:S02]  /*02e0*/  LEA.HI.X.SX32 R7, R7, R5, 0x1, P2 ;  /* 0x0000000507077211 */ /* 0x000fe400010f0eff */
[----:B------:R-:W-:Y:S01]  /*02f0*/  SHF.R.S32.HI R5, RZ, 0x1f, R13 ;  /* 0x0000001fff057819 */ /* 0x000fe2000001140d */
[-C--:B-1----:R-:W-:Y:S02]  /*0300*/  IMAD R2, R3, R14.reuse, RZ ;  /* 0x0000000e03027224 */ /* 0x082fe400078e02ff */
[----:B------:R-:W-:Y:S01]  /*0310*/  IMAD.WIDE.U32 R6, R0, R14, R6 ;  /* 0x0000000e00067225 */ /* 0x000fe200078e0006 */
[----:B------:R-:W-:-:S03]  /*0320*/  SEL R5, R5, RZ, !P0 ;  /* 0x000000ff05057207 */ /* 0x000fc60004000000 */
[----:B------:R-:W-:Y:S01]  /*0330*/  IMAD R15, R0, R15, R2 ;  /* 0x0000000f000f7224 */ /* 0x000fe200078e0202 */
[----:B------:R-:W-:Y:S01]  /*0340*/  SEL R2, R13, RZ, !P0 ;  /* 0x000000ff0d027207 */ /* 0x000fe20004000000 */
[-C--:B----4-:R-:W-:Y:S01]  /*0350*/  IMAD R4, R5, R16.reuse, RZ ;  /* 0x0000001005047224 */ /* 0x090fe200078e02ff */
[----:B--2---:R-:W-:Y:S02]  /*0360*/  ISETP.NE.AND P0, PT, R68, RZ, PT ;  /* 0x000000ff4400720c */ /* 0x004fe40003f05270 */
[----:B------:R-:W-:Y:S01]  /*0370*/  IADD3 R7, R7, R15, RZ ;  /* 0x0000000f07077210 */ /* 0x000fe20007ffe0ff */
[C---:B------:R-:W-:Y:S02]  /*0380*/  IMAD R13, R2.reuse, R17, R4 ;  /* 0x00000011020d7224 */ /* 0x040fe400078e0204 */
[----:B------:R-:W-:-:S04]  /*0390*/  IMAD.WIDE.U32 R6, R2, R16, R6 ;  /* 0x0000001002067225 */ /* 0x000fc800078e0006 */
[----:B------:R-:W-:Y:S01]  /*03a0*/  IMAD.IADD R4, R7, 0x1, R13 ;  /* 0x0000000107047824 */ /* 0x000fe200078e020d */
[----:B-----5:R-:W-:-:S04]  /*03b0*/  LEA R18, P2, R6, R18, 0x2 ;  /* 0x0000001206127211 */ /* 0x020fc800078410ff */
[----:B------:R-:W-:Y:S01]  /*03c0*/  LEA.HI.X R4, R6, R19, R4, 0x2, P2 ;  /* 0x0000001306047211 */ /* 0x000fe200010f1404 */
[----:B---3--:R-:W-:Y:S08]  /*03d0*/  @P0 BRA `(.L_x_3101) ;  /* 0x0000000000540947 */ /* 0x008ff00003800000 */
[----:B------:R-:W0:Y:S01]  /*03e0*/  S2UR UR7, SR_CgaCtaId ;  /* 0x00000000000779c3 */ /* 0x000e220000008800 */
[----:B------:R-:W-:Y:S01]  /*03f0*/  UMOV UR6, 0x400 ;  /* 0x0000040000067882 */ /* 0x000fe20000000000 */
[----:B------:R-:W-:Y:S01]  /*0400*/  UMOV UR4, 0x1 ;  /* 0x0000000100047882 */ /* 0x000fe20000000000 */
[----:B------:R-:W-:Y:S01]  /*0410*/  IMAD.MOV.U32 R6, RZ, RZ, 0xc000 ;  /* 0x0000c000ff067424 */ /* 0x000fe200078e00ff */
[----:B------:R-:W-:-:S04]  /*0420*/  UIADD3 UR4, -UR4, 0x100000, URZ ;  /* 0x0010000004047890 */ /* 0x000fc8000fffe13f */
[----:B------:R-:W-:Y:S02]  /*0430*/  USHF.L.U32 UR5, UR4, 0xb, URZ ;  /* 0x0000000b04057899 */ /* 0x000fe4000800063f */
[----:B------:R-:W-:Y:S01]  /*0440*/  USHF.L.U32 UR4, UR4, 0x1, URZ ;  /* 0x0000000104047899 */ /* 0x000fe2000800063f */
[----:B------:R-:W-:Y:S01]  /*0450*/  PLOP3.LUT P0, PT, PT, PT, PT, 0x80, 0x0 ;  /* 0x000000000000781c */ /* 0x000fe20003f0f070 */
[----:B------:R-:W-:Y:S01]  /*0460*/  UMOV UR10, 0xc00 ;  /* 0x00000c00000a7882 */ /* 0x000fe20000000000 */
[----:B0-----:R-:W-:-:S04]  /*0470*/  ULEA UR6, UR7, UR6, 0x18 ;  /* 0x0000000607067291 */ /* 0x001fc8000f8ec03f */
[----:B------:R-:W-:Y:S01]  /*0480*/  UIADD3 UR7, UR6, 0x12000, URZ ;  /* 0x0001200006077890 */ /* 0x000fe2000fffe03f */
[----:B------:R-:W0:Y:S07]  /*0490*/  FENCE.VIEW.ASYNC.S ;  /* 0x00000000000073c6 */ /* 0x000e2e0000000000 */
[----:B0-----:R0:W1:Y:S02]  /*04a0*/  SYNCS.EXCH.64 URZ, [UR6+0x12000], UR4 ;  /* 0x01200004063f75b2 */ /* 0x0010640008000100 */
[----:B0-----:R-:W-:-:S02]  /*04b0*/  R2UR UR4, R18 ;  /* 0x00000000120472ca */ /* 0x001fc400000e0000 */
[----:B------:R-:W-:Y:S01]  /*04c0*/  R2UR UR5, R4 ;  /* 0x00000000040572ca */ /* 0x000fe200000e0000 */
[----:B-1----:R0:W-:-:S14]  /*04d0*/  SYNCS.ARRIVE.TRANS64 RZ, [UR6+0x12000], R6 ;  /* 0x01200006ffff79a7 */ /* 0x0021dc0008000006 */
.L_x_3102:
[----:B------:R-:W-:Y:S01]  /*04e0*/  @P0 ELECT P2, URZ, PT ;  /* 0x00000000003f082f */ /* 0x000fe20003840000 */
[----:B------:R1:W-:-:S12]  /*04f0*/  UBLKCP.S.G [UR6], [UR4], UR10 ;  /* 0x00000006040073ba */ /* 0x0003d8000800020a */
[----:B------:R-:W-:Y:S02]  /*0500*/  @P2 PLOP3.LUT P0, PT, P2, PT, PT, 0x8, 0x0 ;  /* 0x000000000000281c */ /* 0x000fe4000170e170 */
[----:B------:R-:W-:-:S11]  /*0510*/  PLOP3.LUT P2, PT, PT, PT, PT, 0x8, 0x0 ;  /* 0x000000000000781c */ /* 0x000fd60003f4e170 */
[----:B-1----:R-:W-:Y:S05]  /*0520*/  @P0 BRA.U.ANY `(.L_x_3102) ;  /* 0xfffffffd00ec0947 */ /* 0x002fea000393ffff */
.L_x_3101:
[----:B------:R-:W-:Y:S05]  /*0530*/  BSYNC B0 ;  /* 0x0000000000007941 */ /* 0x000fea0003800000 */
.L_x_3100:
[----:B------:R-:W-:Y:S01]  /*0540*/  BAR.SYNC.DEFER_BLOCKING 0x0 ;  /* 0x0000000000007b1d */ /* 0x000fe20000010000 */
[----:B------:R-:W-:Y:S02]  /*0550*/  MOV R4, 0x400 ;  /* 0x0000040000047802 */ /* 0x000fe40000000f00 */
[----:B0-----:R-:W-:Y:S02]  /*0560*/  CS2R R6, SRZ ;  /* 0x0000000000067805 */ /* 0x001fe4000001ff00 */
[----:B------:R-:W-:Y:S01]  /*0570*/  SHF.L.U32 R13, RZ, 0x1f, RZ ;  /* 0x0000001fff0d7819 */ /* 0x000fe200000006ff */
[--C-:B------:R-:W-:Y:S01]  /*0580*/  @P1 IMAD.MOV.U32 R6, RZ, RZ, R9.reuse ;  /* 0x000000ffff061224 */ /* 0x100fe200078e0009 */
[----:B------:R-:W-:Y:S02]  /*0590*/  LEA R4, R21, R4, 0x18 ;  /* 0x0000000415047211 */ /* 0x000fe400078ec0ff */
[----:B------:R-:W-:-:S07]  /*05a0*/  @P1 SHF.R.S32.HI R7, RZ, 0x1f, R9 ;  /* 0x0000001fff071819 */ /* 0x000fce0000011409 */
.L_x_3103:
[----:B0-----:R0:W1:Y:S02]  /*05b0*/  SYNCS.PHASECHK.TRANS64.TRYWAIT P0, [R4+URZ+0x12000], R13 ;  /* 0x0120000d040075a7 */ /* 0x001064000800017f */
[----:B-1----:R-:W-:Y:S05]  /*05c0*/  @!P0 NANOSLEEP.SYNCS 0x989680 ;  /* 0x009896800000895d */ /* 0x002fea0003900000 */
[----:B------:R-:W1:Y:S02]  /*05d0*/  @!P0 SYNCS.PHASECHK.TRANS64 P0, [R4+URZ+0x12000], R13 ;  /* 0x0120000d040085a7 */ /* 0x000e64000800007f */
[----:B-1----:R-:W-:Y:S05]  /*05e0*/  @!P0 BRA `(.L_x_3103) ;  /* 0xfffffffc00f08947 */ /* 0x002fea000383ffff */
[----:B------:R-:W-:Y:S01]  /*05f0*/  SHF.R.S32.HI R9, RZ, 0x1f, R68 ;  /* 0x0000001fff097819 */ /* 0x000fe20000011444 */
[----:B------:R-:W-:Y:S01]  /*0600*/  IMAD.MOV.U32 R49, RZ, RZ, 0x20 ;  /* 0x00000020ff317424 */ /* 0x000fe200078e00ff */
[----:B------:R-:W-:Y:S01]  /*0610*/  VIADDMNMX R18, R8, -R11, 0x80, PT ;  /* 0x0000008008127446 */ /* 0x000fe2000380090b */
[----:B------:R-:W-:Y:S01]  /*0620*/  ULDC UR4, c[0x0][0x268] ;  /* 0x00009a0000047ab9 */ /* 0x000fe20000000800 */
[CC--:B------:R-:W-:Y:S01]  /*0630*/  LEA.HI R12, R9.reuse, R68.reuse, RZ, 0x4 ;  /* 0x00000044090c7211 */ /* 0x0c0fe200078f20ff */
[----:B------:R-:W-:Y:S01]  /*0640*/  BSSY B0, `(.L_x_3104) ;  /* 0x00000b9000007945 */ /* 0x000fe20003800000 */
[CC--:B------:R-:W-:Y:S02]  /*0650*/  LEA.HI R8, R9.reuse, R68.reuse, RZ, 0x7 ;  /* 0x0000004409087211 */ /* 0x0c0fe400078f38ff */
[----:B------:R-:W-:Y:S02]  /*0660*/  LOP3.LUT R10, R12, 0xfffffff0, RZ, 0xc0, !PT ;  /* 0xfffffff00c0a7812 */ /* 0x000fe400078ec0ff */
[----:B0-----:R-:W-:-:S02]  /*0670*/  LEA.HI R13, R9, R68, RZ, 0x5 ;  /* 0x00000044090d7211 */ /* 0x001fc400078f28ff */
[CC--:B------:R-:W-:Y:S01]  /*0680*/  LEA.HI R11, R9.reuse, R68.reuse, RZ, 0x2 ;  /* 0x00000044090b7211 */ /* 0x0c0fe200078f10ff */
[----:B------:R-:W-:Y:S01]  /*0690*/  IMAD.IADD R10, R68, 0x1, -R10 ;  /* 0x00000001440a7824 */ /* 0x000fe200078e0a0a */
[-C--:B------:R-:W-:Y:S02]  /*06a0*/  LEA.HI R15, R9, R68.reuse, RZ, 0x3 ;  /* 0x00000044090f7211 */ /* 0x080fe400078f18ff */
[----:B------:R-:W-:Y:S02]  /*06b0*/  LOP3.LUT R9, R8, 0x3fffff80, RZ, 0xc0, !PT ;  /* 0x3fffff8008097812 */ /* 0x000fe400078ec0ff */
[----:B------:R-:W-:Y:S02]  /*06c0*/  SHF.R.S32.HI R17, RZ, 0x2, R11 ;  /* 0x00000002ff117819 */ /* 0x000fe4000001140b */
[----:B------:R-:W-:Y:S02]  /*06d0*/  IADD3 R9, -R9, R68, RZ ;  /* 0x0000004409097210 */ /* 0x000fe40007ffe1ff */
[----:B------:R-:W-:Y:S01]  /*06e0*/  SHF.R.S32.HI R8, RZ, 0x7, R8 ;  /* 0x00000007ff087819 */ /* 0x000fe20000011408 */
[C---:B------:R-:W-:Y:S01]  /*06f0*/  VIADD R16, R17.reuse, 0x40 ;  /* 0x0000004011107836 */ /* 0x040fe20000000000 */
[----:B------:R-:W-:-:S02]  /*0700*/  IADD3 R40, P1, R17, R6, RZ ;  /* 0x0000000611287210 */ /* 0x000fc40007f3e0ff */
[----:B------:R-:W-:Y:S01]  /*0710*/  LEA.HI R6, R10, R10, RZ, 0x1 ;  /* 0x0000000a0a067211 */ /* 0x000fe200078f08ff */
[----:B------:R-:W-:Y:S01]  /*0720*/  IMAD R9, R8, 0x600, R9 ;  /* 0x0000060008097824 */ /* 0x000fe200078e0209 */
[C---:B------:R-:W-:Y:S02]  /*0730*/  LOP3.LUT R14, R11.reuse, 0x1ffffffc, RZ, 0xc0, !PT ;  /* 0x1ffffffc0b0e7812 */ /* 0x040fe400078ec0ff */
[----:B------:R-:W-:Y:S01]  /*0740*/  LEA.HI R11, R11, R17, RZ, 0x1 ;  /* 0x000000110b0b7211 */ /* 0x000fe200078f08ff */
[----:B------:R-:W-:Y:S01]  /*0750*/  IMAD.SHL.U32 R63, R9, 0x4, RZ ;  /* 0x00000004093f7824 */ /* 0x000fe200078e00ff */
[----:B------:R-:W-:Y:S01]  /*0760*/  LEA.HI.X.SX32 R41, R17, R7, 0x1, P1 ;  /* 0x0000000711297211 */ /* 0x000fe200008f0eff */
[----:B------:R-:W-:Y:S01]  /*0770*/  IMAD.IADD R68, R68, 0x1, -R14 ;  /* 0x0000000144447824 */ /* 0x000fe200078e0a0e */
[----:B------:R-:W-:Y:S01]  /*0780*/  SHF.R.S32.HI R7, RZ, 0x1, R6 ;  /* 0x00000001ff077819 */ /* 0x000fe20000011406 */
[----:B------:R-:W-:Y:S01]  /*0790*/  IMAD R63, R63, 0x4, R4 ;  /* 0x000000043f3f7824 */ /* 0x000fe200078e0204 */
[----:B------:R-:W-:Y:S01]  /*07a0*/  SHF.R.S32.HI R8, RZ, 0x1f, R6 ;  /* 0x0000001fff087819 */ /* 0x000fe20000011406 */
[----:B------:R-:W-:Y:S01]  /*07b0*/  IMAD.SHL.U32 R68, R68, 0x8, RZ ;  /* 0x0000000844447824 */ /* 0x000fe200078e00ff */
[----:B------:R-:W-:Y:S01]  /*07c0*/  LOP3.LUT R14, R11, 0x3fffffe, RZ, 0xc0, !PT ;  /* 0x03fffffe0b0e7812 */ /* 0x000fe200078ec0ff */
[----:B------:R-:W-:Y:S01]  /*07d0*/  IMAD.WIDE R66, R66, 0x80, R40 ;  /* 0x0000008042427825 */ /* 0x000fe200078e0228 */
[----:B------:R-:W-:Y:S01]  /*07e0*/  SHF.R.S32.HI R11, RZ, 0x1f, R10 ;  /* 0x0000001fff0b7819 */ /* 0x000fe2000001140a */
[----:B------:R-:W0:Y:S01]  /*07f0*/  LDS.128 R40, [R63+0x4000] ;  /* 0x004000003f287984 */ /* 0x000e220000000c00 */
[----:B------:R-:W-:-:S02]  /*0800*/  LEA.HI R8, R8, R7, RZ, 0x2 ;  /* 0x0000000708087211 */ /* 0x000fc400078f10ff */
[----:B------:R-:W-:Y:S02]  /*0810*/  LOP3.LUT R9, R6, 0x3fffffe, RZ, 0xc0, !PT ;  /* 0x03fffffe06097812 */ /* 0x000fe400078ec0ff */
[----:B------:R-:W-:Y:S02]  /*0820*/  ISETP.GE.AND P0, PT, R16, R18, PT ;  /* 0x000000121000720c */ /* 0x000fe40003f06270 */
[----:B------:R-:W-:Y:S01]  /*0830*/  IADD3 R6, R17, -R14, RZ ;  /* 0x8000000e11067210 */ /* 0x000fe20007ffe0ff */
[----:B------:R-:W-:Y:S01]  /*0840*/  IMAD.IADD R29, R10, 0x1, -R9 ;  /* 0x000000010a1d7824 */ /* 0x000fe200078e0a09 */
[----:B------:R-:W-:Y:S02]  /*0850*/  LOP3.LUT R14, R8, 0xfffffffc, RZ, 0xc0, !PT ;  /* 0xfffffffc080e7812 */ /* 0x000fe400078ec0ff */
[----:B------:R-:W-:Y:S02]  /*0860*/  LEA.HI R16, R11, R10, RZ, 0x3 ;  /* 0x0000000a0b107211 */ /* 0x000fe400078f18ff */
[----:B------:R-:W1:Y:S01]  /*0870*/  LDS.128 R8, [R63] ;  /* 0x000000003f087984 */ /* 0x000e620000000c00 */
[----:B------:R-:W-:Y:S01]  /*0880*/  IMAD.IADD R32, R7, 0x1, -R14 ;  /* 0x0000000107207824 */ /* 0x000fe200078e0a0e */
[----:B------:R-:W-:Y:S01]  /*0890*/  SHF.L.U32 R20, R16, 0x5, RZ ;  /* 0x0000000510147819 */ /* 0x000fe200000006ff */
[----:B------:R-:W-:Y:S01]  /*08a0*/  IMAD.SHL.U32 R7, R15, 0x8, RZ ;  /* 0x000000080f077824 */ /* 0x000fe200078e00ff */
[----:B------:R-:W-:-:S02]  /*08b0*/  SHF.R.S32.HI R35, RZ, 0x5, R13 ;  /* 0x00000005ff237819 */ /* 0x000fc4000001140d */
[----:B------:R-:W-:Y:S02]  /*08c0*/  LOP3.LUT R30, R20, 0x7fffff00, RZ, 0xc0, !PT ;  /* 0x7fffff00141e7812 */ /* 0x000fe400078ec0ff */
[----:B------:R-:W-:Y:S01]  /*08d0*/  LOP3.LUT R25, R7, 0xc0, RZ, 0xc0, !PT ;  /* 0x000000c007197812 */ /* 0x000fe200078ec0ff */
[----:B------:R-:W-:Y:S01]  /*08e0*/  IMAD.SHL.U32 R7, R32, 0x40, RZ ;  /* 0x0000004020077824 */ /* 0x000fe200078e00ff */
[----:B------:R-:W-:Y:S01]  /*08f0*/  SHF.R.U32.HI R28, RZ, 0x1, R12 ;  /* 0x00000001ff1c7819 */ /* 0x000fe2000001160c */
[C---:B------:R-:W-:Y:S01]  /*0900*/  IMAD R30, R35.reuse, 0x200, R30 ;  /* 0x00000200231e7824 */ /* 0x040fe200078e021e */
[----:B------:R-:W-:Y:S01]  /*0910*/  SHF.R.U32.HI R36, RZ, 0x3, R25 ;  /* 0x00000003ff247819 */ /* 0x000fe20000011619 */
[----:B------:R-:W-:Y:S01]  /*0920*/  IMAD R44, R35, 0x8, R6 ;  /* 0x00000008232c7824 */ /* 0x000fe200078e0206 */
[----:B------:R-:W-:Y:S01]  /*0930*/  LOP3.LUT R7, R7, 0xc0, RZ, 0xc0, !PT ;  /* 0x000000c007077812 */ /* 0x000fe200078ec0ff */
[----:B------:R-:W-:Y:S01]  /*0940*/  VIADD R6, R4, 0xc000 ;  /* 0x0000c00004067836 */ /* 0x000fe20000000000 */
[----:B------:R-:W-:Y:S01]  /*0950*/  LOP3.LUT R31, R25, 0x18, R68, 0xf8, !PT ;  /* 0x00000018191f7812 */ /* 0x000fe200078ef844 */
[----:B------:R-:W2:Y:S01]  /*0960*/  LDS.128 R20, [R63+0x1800] ;  /* 0x001800003f147984 */ /* 0x000ea20000000c00 */
[----:B------:R-:W-:-:S02]  /*0970*/  LOP3.LUT R33, R7, 0x8, R28, 0xf8, !PT ;  /* 0x0000000807217812 */ /* 0x000fc400078ef81c */
[----:B------:R-:W-:Y:S01]  /*0980*/  SHF.R.U32.HI R34, RZ, 0x3, R7 ;  /* 0x00000003ff227819 */ /* 0x000fe20000011607 */
[----:B------:R-:W3:Y:S01]  /*0990*/  LDS.128 R24, [R63+0x2000] ;  /* 0x002000003f187984 */ /* 0x000ee20000000c00 */
[----:B------:R-:W-:Y:S01]  /*09a0*/  LOP3.LUT R7, R31, R36, RZ, 0x3c, !PT ;  /* 0x000000241f077212 */ /* 0x000fe200078e3cff */
[----:B------:R-:W-:Y:S01]  /*09b0*/  IMAD R36, R29, 0x20, R30 ;  /* 0x000000201d247824 */ /* 0x000fe200078e021e */
[----:B------:R-:W-:Y:S01]  /*09c0*/  LOP3.LUT R53, R33, R34, RZ, 0x3c, !PT ;  /* 0x0000002221357212 */ /* 0x000fe200078e3cff */
[----:B------:R-:W4:Y:S01]  /*09d0*/  LDS.128 R12, [R63+0x800] ;  /* 0x000800003f0c7984 */ /* 0x000f220000000c00 */
[----:B------:R-:W-:Y:S01]  /*09e0*/  LOP3.LUT P1, RZ, R32, 0x2, RZ, 0xc0, !PT ;  /* 0x0000000220ff7812 */ /* 0x000fe2000782c0ff */
[----:B------:R-:W-:Y:S01]  /*09f0*/  IMAD.U32 R7, R44, 0x20, R7 ;  /* 0x000000202c077824 */ /* 0x000fe200078e0007 */
[----:B------:R-:W-:Y:S01]  /*0a00*/  IADD3 R53, R53, R36, RZ ;  /* 0x0000002435357210 */ /* 0x000fe20007ffe0ff */
[----:B------:R-:W5:Y:S01]  /*0a10*/  LDS.128 R28, [R63+0x2800] ;  /* 0x002800003f1c7984 */ /* 0x000f620000000c00 */
[----:B------:R-:W-:Y:S01]  /*0a20*/  SEL R49, R49, 0xffffffe0, !P1 ;  /* 0xffffffe031317807 */ /* 0x000fe20004800000 */
[----:B0-----:R-:W-:Y:S01]  /*0a30*/  FMUL.FTZ R41, R41, UR4 ;  /* 0x0000000429297c20 */ /* 0x001fe20008410000 */
[----:B------:R-:W-:Y:S01]  /*0a40*/  ISETP.GE.AND P2, PT, R17, R18, PT ;  /* 0x000000121100720c */ /* 0x000fe20003f46270 */
[C---:B------:R-:W-:Y:S01]  /*0a50*/  IMAD R52, R53.reuse, 0x2, R6 ;  /* 0x0000000235347824 */ /* 0x040fe200078e0206 */
[----:B------:R-:W0:Y:S01]  /*0a60*/  LDS.128 R32, [R63+0x3000] ;  /* 0x003000003f207984 */ /* 0x000e220000000c00 */
[----:B------:R-:W-:-:S02]  /*0a70*/  IMAD R53, R53, 0x2, R4 ;  /* 0x0000000235357824 */ /* 0x000fc400078e0204 */
[----:B------:R-:W-:Y:S01]  /*0a80*/  FMUL.FTZ R43, R43, UR4 ;  /* 0x000000042b2b7c20 */ /* 0x000fe20008410000 */
[----:B------:R-:W-:Y:S01]  /*0a90*/  IMAD R6, R7, 0x2, R6 ;  /* 0x0000000207067824 */ /* 0x000fe200078e0206 */
[----:B------:R-:W0:Y:S01]  /*0aa0*/  LDS.128 R16, [R63+0x1000] ;  /* 0x001000003f107984 */ /* 0x000e220000000c00 */
[----:B------:R-:W-:Y:S01]  /*0ab0*/  IADD3 R52, R52, R49, RZ ;  /* 0x0000003134347210 */ /* 0x000fe20007ffe0ff */
[----:B-1----:R-:W-:Y:S01]  /*0ac0*/  FMUL.FTZ R54, R8, UR4 ;  /* 0x0000000408367c20 */ /* 0x002fe20008410000 */
[----:B------:R-:W-:Y:S01]  /*0ad0*/  FMUL.FTZ R57, R9, UR4 ;  /* 0x0000000409397c20 */ /* 0x000fe20008410000 */
[----:B------:R-:W1:Y:S01]  /*0ae0*/  LDS.128 R36, [R63+0x3800] ;  /* 0x003800003f247984 */ /* 0x000e620000000c00 */
[----:B------:R-:W-:Y:S01]  /*0af0*/  FMUL.FTZ R55, R10, UR4 ;  /* 0x000000040a377c20 */ /* 0x000fe20008410000 */
[----:B------:R-:W-:Y:S02]  /*0b00*/  FMUL.FTZ R56, R11, UR4 ;  /* 0x000000040b387c20 */ /* 0x000fe40008410000 */
[----:B------:R-:W1:Y:S04]  /*0b10*/  LDS.128 R44, [R63+0x4800] ;  /* 0x004800003f2c7984 */ /* 0x000e680000000c00 */
[----:B------:R-:W1:Y:S04]  /*0b20*/  LDS.128 R48, [R63+0x5000] ;  /* 0x005000003f307984 */ /* 0x000e680000000c00 */
[----:B------:R-:W1:Y:S01]  /*0b30*/  LDS.128 R8, [R63+0x5800] ;  /* 0x005800003f087984 */ /* 0x000e620000000c00 */
[----:B--2---:R-:W-:Y:S01]  /*0b40*/  FMUL.FTZ R62, R21, UR4 ;  /* 0x00000004153e7c20 */ /* 0x004fe20008410000 */
[----:B------:R-:W-:Y:S01]  /*0b50*/  FMUL.FTZ R64, R23, UR4 ;  /* 0x0000000417407c20 */ /* 0x000fe20008410000 */
[----:B------:R-:W-:Y:S01]  /*0b60*/  FMUL.FTZ R21, R22, UR4 ;  /* 0x0000000416157c20 */ /* 0x000fe20008410000 */
[----:B------:R-:W-:Y:S01]  /*0b70*/  FMUL.FTZ R20, R20, UR4 ;  /* 0x0000000414147c20 */ /* 0x000fe20008410000 */
[----:B---3--:R-:W-:Y:S01]  /*0b80*/  FMUL.FTZ R23, R26, UR4 ;  /* 0x000000041a177c20 */ /* 0x008fe20008410000 */
[----:B------:R-:W-:Y:S01]  /*0b90*/  FMUL.FTZ R22, R24, UR4 ;  /* 0x0000000418167c20 */ /* 0x000fe20008410000 */
[----:B------:R-:W-:Y:S01]  /*0ba0*/  FMUL.FTZ R26, R27, UR4 ;  /* 0x000000041b1a7c20 */ /* 0x000fe20008410000 */
[----:B------:R-:W-:Y:S01]  /*0bb0*/  FMUL.FTZ R25, R25, UR4 ;  /* 0x0000000419197c20 */ /* 0x000fe20008410000 */
[----:B----4-:R-:W-:Y:S01]  /*0bc0*/  FMUL.FTZ R59, R13, UR4 ;  /* 0x000000040d3b7c20 */ /* 0x010fe20008410000 */
[----:B------:R-:W-:Y:S01]  /*0bd0*/  FMUL.FTZ R12, R12, UR4 ;  /* 0x000000040c0c7c20 */ /* 0x000fe20008410000 */
[----:B------:R-:W-:Y:S01]  /*0be0*/  FMUL.FTZ R13, R14, UR4 ;  /* 0x000000040e0d7c20 */ /* 0x000fe20008410000 */
[----:B------:R-:W-:Y:S01]  /*0bf0*/  FMUL.FTZ R58, R15, UR4 ;  /* 0x000000040f3a7c20 */ /* 0x000fe20008410000 */
[----:B-----5:R-:W-:Y:S01]  /*0c00*/  FMUL.FTZ R24, R28, UR4 ;  /* 0x000000041c187c20 */ /* 0x020fe20008410000 */
[----:B------:R-:W-:Y:S01]  /*0c10*/  FMUL.FTZ R27, R30, UR4 ;  /* 0x000000041e1b7c20 */ /* 0x000fe20008410000 */
[----:B------:R-:W-:Y:S01]  /*0c20*/  FMUL.FTZ R30, R31, UR4 ;  /* 0x000000041f1e7c20 */ /* 0x000fe20008410000 */
[----:B------:R-:W-:Y:S01]  /*0c30*/  FMUL.FTZ R29, R29, UR4 ;  /* 0x000000041d1d7c20 */ /* 0x000fe20008410000 */
[----:B0-----:R-:W-:Y:S01]  /*0c40*/  FMUL.FTZ R28, R32, UR4 ;  /* 0x00000004201c7c20 */ /* 0x001fe20008410000 */
[----:B------:R-:W-:Y:S01]  /*0c50*/  FMUL.FTZ R31, R34, UR4 ;  /* 0x00000004221f7c20 */ /* 0x000fe20008410000 */
[----:B------:R-:W-:Y:S01]  /*0c60*/  FMUL.FTZ R35, R35, UR4 ;  /* 0x0000000423237c20 */ /* 0x000fe20008410000 */
[----:B------:R-:W-:Y:S01]  /*0c70*/  FMUL.FTZ R33, R33, UR4 ;  /* 0x0000000421217c20 */ /* 0x000fe20008410000 */
[----:B------:R-:W-:Y:S01]  /*0c80*/  FMUL.FTZ R14, R16, UR4 ;  /* 0x00000004100e7c20 */ /* 0x000fe20008410000 */
[----:B------:R-:W-:Y:S01]  /*0c90*/  FMUL.FTZ R61, R17, UR4 ;  /* 0x00000004113d7c20 */ /* 0x000fe20008410000 */
[----:B------:R-:W-:Y:S01]  /*0ca0*/  FMUL.FTZ R15, R18, UR4 ;  /* 0x00000004120f7c20 */ /* 0x000fe20008410000 */
[----:B------:R-:W-:Y:S01]  /*0cb0*/  FMUL.FTZ R60, R19, UR4 ;  /* 0x00000004133c7c20 */ /* 0x000fe20008410000 */
        /* <DEDUP_REMOVED lines=9> */
[----:B------:R-:W-:Y:S01]  /*0d50*/  F2FP.F16.F32.PACK_AB R16, R57, R54 ;  /* 0x000000363910723e */ /* 0x000fe200000000ff */
[----:B------:R-:W-:Y:S01]  /*0d60*/  FMUL.FTZ R45, R45, UR4 ;  /* 0x000000042d2d7c20 */ /* 0x000fe20008410000 */
[----:B------:R-:W-:Y:S01]  /*0d70*/  F2FP.F16.F32.PACK_AB R17, R56, R55 ;  /* 0x000000373811723e */ /* 0x000fe200000000ff */
[----:B------:R-:W-:Y:S01]  /*0d80*/  FMUL.FTZ R47, R47, UR4 ;  /* 0x000000042f2f7c20 */ /* 0x000fe20008410000 */
[----:B------:R-:W-:Y:S01]  /*0d90*/  F2FP.F16.F32.PACK_AB R18, R59, R12 ;  /* 0x0000000c3b12723e */ /* 0x000fe200000000ff */
[----:B------:R-:W-:Y:S01]  /*0da0*/  FMUL.FTZ R46, R50, UR4 ;  /* 0x00000004322e7c20 */ /* 0x000fe20008410000 */
[----:B------:R-:W-:Y:S01]  /*0db0*/  F2FP.F16.F32.PACK_AB R19, R58, R13 ;  /* 0x0000000d3a13723e */ /* 0x000fe200000000ff */
[----:B------:R-:W-:Y:S01]  /*0dc0*/  FMUL.FTZ R48, R8, UR4 ;  /* 0x0000000408307c20 */ /* 0x000fe20008410000 */
[----:B------:R-:W-:Y:S01]  /*0dd0*/  FMUL.FTZ R49, R49, UR4 ;  /* 0x0000000431317c20 */ /* 0x000fe20008410000 */
[----:B------:R-:W-:Y:S01]  /*0de0*/  FMUL.FTZ R51, R51, UR4 ;  /* 0x0000000433337c20 */ /* 0x000fe20008410000 */
[----:B------:R-:W-:Y:S01]  /*0df0*/  FMUL.FTZ R55, R9, UR4 ;  /* 0x0000000409377c20 */ /* 0x000fe20008410000 */
[----:B------:R-:W-:Y:S01]  /*0e00*/  FMUL.FTZ R50, R10, UR4 ;  /* 0x000000040a327c20 */ /* 0x000fe20008410000 */
[----:B------:R-:W-:Y:S01]  /*0e10*/  FMUL.FTZ R57, R11, UR4 ;  /* 0x000000040b397c20 */ /* 0x000fe20008410000 */
[----:B------:R-:W-:Y:S01]  /*0e20*/  F2FP.F16.F32.PACK_AB R8, R61, R14 ;  /* 0x0000000e3d08723e */ /* 0x000fe200000000ff */
[----:B------:R0:W-:Y:S01]  /*0e30*/  STSM.16.M88.4 [R53+0xc000], R16 ;  /* 0x00c0001035007844 */ /* 0x0001e20000000200 */
[----:B------:R-:W-:-:S02]  /*0e40*/  F2FP.F16.F32.PACK_AB R9, R60, R15 ;  /* 0x0000000f3c09723e */ /* 0x000fc400000000ff */
[----:B------:R-:W-:Y:S02]  /*0e50*/  F2FP.F16.F32.PACK_AB R10, R62, R20 ;  /* 0x000000143e0a723e */ /* 0x000fe400000000ff */
[----:B------:R-:W-:Y:S02]  /*0e60*/  F2FP.F16.F32.PACK_AB R11, R64, R21 ;  /* 0x00000015400b723e */ /* 0x000fe400000000ff */
[----:B------:R-:W-:Y:S01]  /*0e70*/  F2FP.F16.F32.PACK_AB R14, R29, R24 ;  /* 0x000000181d0e723e */ /* 0x000fe200000000ff */
[----:B------:R-:W-:Y:S01]  /*0e80*/  VIADD R24, R68, 0x40 ;  /* 0x0000004044187836 */ /* 0x000fe20000000000 */
[----:B------:R-:W-:Y:S01]  /*0e90*/  F2FP.F16.F32.PACK_AB R12, R25, R22 ;  /* 0x00000016190c723e */ /* 0x000fe200000000ff */
[----:B------:R1:W-:Y:S01]  /*0ea0*/  STSM.16.M88.4 [R52], R8 ;  /* 0x0000000834007844 */ /* 0x0003e20000000200 */
[----:B------:R-:W-:Y:S01]  /*0eb0*/  F2FP.F16.F32.PACK_AB R13, R26, R23 ;  /* 0x000000171a0d723e */ /* 0x000fe200000000ff */
[----:B------:R-:W-:Y:S01]  /*0ec0*/  VIADD R25, R68, 0x20 ;  /* 0x0000002044197836 */ /* 0x000fe20000000000 */
[----:B------:R-:W-:-:S02]  /*0ed0*/  F2FP.F16.F32.PACK_AB R15, R30, R27 ;  /* 0x0000001b1e0f723e */ /* 0x000fc400000000ff */
[----:B------:R-:W-:Y:S02]  /*0ee0*/  F2FP.F16.F32.PACK_AB R29, R35, R31 ;  /* 0x0000001f231d723e */ /* 0x000fe400000000ff */
[----:B------:R-:W-:Y:S01]  /*0ef0*/  F2FP.F16.F32.PACK_AB R28, R33, R28 ;  /* 0x0000001c211c723e */ /* 0x000fe200000000ff */
[----:B------:R1:W-:Y:S01]  /*0f00*/  STSM.16.M88.4 [R53+0xe000], R12 ;  /* 0x00e0000c35007844 */ /* 0x0003e20000000200 */
[----:B------:R-:W-:Y:S02]  /*0f10*/  F2FP.F16.F32.PACK_AB R30, R37, R32 ;  /* 0x00000020251e723e */ /* 0x000fe400000000ff */
[----:B------:R-:W-:Y:S02]  /*0f20*/  F2FP.F16.F32.PACK_AB R31, R39, R34 ;  /* 0x00000022271f723e */ /* 0x000fe400000000ff */
[----:B0-----:R-:W-:Y:S02]  /*0f30*/  F2FP.F16.F32.PACK_AB R16, R41, R36 ;  /* 0x000000242910723e */ /* 0x001fe400000000ff */
        /* <DEDUP_REMOVED lines=8> */
[----:B------:R-:W-:-:S05]  /*0fc0*/  F2FP.F16.F32.PACK_AB R23, R57, R50 ;  /* 0x000000323917723e */ /* 0x000fca00000000ff */
[----:B------:R1:W-:Y:S01]  /*0fd0*/  STSM.16.M88.4 [R52+0x4000], R20 ;  /* 0x0040001434007844 */ /* 0x0003e20000000200 */
[----:B------:R-:W-:Y:S06]  /*0fe0*/  BAR.SYNC.DEFER_BLOCKING 0x0 ;  /* 0x0000000000007b1d */ /* 0x000fec0000010000 */
[----:B------:R-:W-:Y:S05]  /*0ff0*/  @P2 BRA `(.L_x_3105) ;  /* 0x0000000000742947 */ /* 0x000fea0003800000 */
[----:B------:R-:W-:Y:S01]  /*1000*/  ULDC UR4, c[0x0][0x244] ;  /* 0x0000910000047ab9 */ /* 0x000fe20000000800 */
[----:B------:R-:W-:Y:S01]  /*1010*/  ULDC.64 UR6, c[0x0][0x258] ;  /* 0x0000960000067ab9 */ /* 0x000fe20000000a00 */
[----:B------:R-:W-:Y:S01]  /*1020*/  ISETP.GE.AND P1, PT, R68, UR4, PT ;  /* 0x0000000444007c0c */ /* 0x000fe2000bf26270 */
[----:B-1----:R-:W-:Y:S01]  /*1030*/  IMAD R9, R3, UR6, RZ ;  /* 0x0000000603097c24 */ /* 0x002fe2000f8e02ff */
[----:B------:R-:W0:Y:S01]  /*1040*/  LDS.128 R16, [R6+0x2000] ;  /* 0x0020000006107984 */ /* 0x000e220000000c00 */
[--C-:B------:R-:W-:Y:S02]  /*1050*/  SHF.R.S32.HI R69, RZ, 0x1f, R68.reuse ;  /* 0x0000001fff457819 */ /* 0x100fe40000011444 */
[C---:B------:R-:W-:Y:S01]  /*1060*/  IMAD R23, R0.reuse, UR7, R9 ;  /* 0x0000000700177c24 */ /* 0x040fe2000f8e0209 */
[----:B------:R-:W-:Y:S01]  /*1070*/  ISETP.GE.AND P2, PT, R25, UR4, PT ;  /* 0x0000000419007c0c */ /* 0x000fe2000bf46270 */
[----:B------:R-:W1:Y:S01]  /*1080*/  LDS.128 R8, [R6+0x4000] ;  /* 0x0040000006087984 */ /* 0x000e620000000c00 */
[----:B------:R-:W-:Y:S01]  /*1090*/  IMAD.WIDE.U32 R20, R0, UR6, R68 ;  /* 0x0000000600147c25 */ /* 0x000fe2000f8e0044 */
[----:B------:R-:W-:Y:S01]  /*10a0*/  ULDC.64 UR6, c[0x0][0x260] ;  /* 0x0000980000067ab9 */ /* 0x000fe20000000a00 */
[----:B------:R-:W-:-:S03]  /*10b0*/  ISETP.GE.AND P3, PT, R24, UR4, PT ;  /* 0x0000000418007c0c */ /* 0x000fc6000bf66270 */
[----:B------:R-:W2:Y:S01]  /*10c0*/  @!P1 LDS.128 R12, [R6] ;  /* 0x00000000060c9984 */ /* 0x000ea20000000c00 */
[----:B------:R-:W-:Y:S01]  /*10d0*/  IADD3 R21, R21, R23, RZ ;  /* 0x0000001715157210 */ /* 0x000fe20007ffe0ff */
[----:B------:R-:W-:-:S04]  /*10e0*/  IMAD R23, R5, UR6, RZ ;  /* 0x0000000605177c24 */ /* 0x000fc8000f8e02ff */
[C---:B------:R-:W-:Y:S02]  /*10f0*/  IMAD R23, R2.reuse, UR7, R23 ;  /* 0x0000000702177c24 */ /* 0x040fe4000f8e0217 */
[----:B------:R-:W-:Y:S01]  /*1100*/  IMAD.WIDE.U32 R20, R2, UR6, R20 ;  /* 0x0000000602147c25 */ /* 0x000fe2000f8e0014 */
[----:B------:R-:W-:-:S03]  /*1110*/  ULDC.64 UR6, c[0x0][0x250] ;  /* 0x0000940000067ab9 */ /* 0x000fc60000000a00 */
[----:B------:R-:W-:Y:S02]  /*1120*/  IMAD.IADD R21, R21, 0x1, R23 ;  /* 0x0000000115157824 */ /* 0x000fe400078e0217 */
[----:B------:R-:W-:Y:S02]  /*1130*/  IMAD R23, R67, UR6, RZ ;  /* 0x0000000643177c24 */ /* 0x000fe4000f8e02ff */
[----:B------:R-:W-:-:S04]  /*1140*/  IMAD.WIDE.U32 R20, R66, UR6, R20 ;  /* 0x0000000642147c25 */ /* 0x000fc8000f8e0014 */
[----:B------:R-:W-:Y:S01]  /*1150*/  IMAD R23, R66, UR7, R23 ;  /* 0x0000000742177c24 */ /* 0x000fe2000f8e0217 */
[----:B------:R-:W-:Y:S02]  /*1160*/  ULDC.64 UR6, c[0x0][0x238] ;  /* 0x00008e0000067ab9 */ /* 0x000fe40000000a00 */
[----:B------:R-:W-:Y:S01]  /*1170*/  LEA R22, P4, R20, UR6, 0x1 ;  /* 0x0000000614167c11 */ /* 0x000fe2000f8808ff */
[----:B------:R-:W-:-:S05]  /*1180*/  IMAD.IADD R21, R21, 0x1, R23 ;  /* 0x0000000115157824 */ /* 0x000fca00078e0217 */
[----:B------:R-:W-:-:S05]  /*1190*/  LEA.HI.X R23, R20, UR7, R21, 0x1, P4 ;  /* 0x0000000714177c11 */ /* 0x000fca000a0f0c15 */
[----:B0-----:R0:W-:Y:S04]  /*11a0*/  @!P2 STG.E.128 desc[UR8][R22.64+0x40], R16 ;  /* 0x000040101600a986 */ /* 0x0011e8000c101d08 */
[----:B-1----:R0:W-:Y:S04]  /*11b0*/  @!P3 STG.E.128 desc[UR8][R22.64+0x80], R8 ;  /* 0x000080081600b986 */ /* 0x0021e8000c101d08 */
[----:B--2---:R0:W-:Y:S02]  /*11c0*/  @!P1 STG.E.128 desc[UR8][R22.64], R12 ;  /* 0x0000000c16009986 */ /* 0x0041e4000c101d08 */
.L_x_3105:
[----:B------:R-:W-:Y:S05]  /*11d0*/  BSYNC B0 ;  /* 0x0000000000007941 */ /* 0x000fea0003800000 */
.L_x_3104:
[----:B------:R-:W-:Y:S05]  /*11e0*/  @P0 EXIT ;  /* 0x000000000000094d */ /* 0x000fea0003800000 */
[----:B------:R-:W-:Y:S01]  /*11f0*/  ULDC.64 UR4, c[0x0][0x258] ;  /* 0x0000960000047ab9 */ /* 0x000fe20000000a00 */
[----:B01----:R-:W-:Y:S01]  /*1200*/  IMAD R18, R7, 0x2, R4 ;  /* 0x0000000207127824 */ /* 0x003fe200078e0204 */
[--C-:B------:R-:W-:Y:S01]  /*1210*/  SHF.R.S32.HI R69, RZ, 0x1f, R68.reuse ;  /* 0x0000001fff457819 */ /* 0x100fe20000011444 */
[----:B------:R-:W-:Y:S01]  /*1220*/  IMAD R3, R3, UR4, RZ ;  /* 0x0000000403037c24 */ /* 0x000fe2000f8e02ff */
[----:B------:R-:W-:Y:S01]  /*1230*/  IADD3 R19, P0, R66, 0x40, RZ ;  /* 0x0000004042137810 */ /* 0x000fe20007f1e0ff */
[----:B------:R-:W-:Y:S01]  /*1240*/  ULDC.64 UR6, c[0x0][0x238] ;  /* 0x00008e0000067ab9 */ /* 0x000fe20000000a00 */
[----:B------:R-:W0:Y:S01]  /*1250*/  LDS.128 R12, [R18+0xd000] ;  /* 0x00d00000120c7984 */ /* 0x000e220000000c00 */
[----:B------:R-:W-:-:S03]  /*1260*/  IMAD.WIDE.U32 R6, R0, UR4, R68 ;  /* 0x0000000400067c25 */ /* 0x000fc6000f8e0044 */
[----:B------:R-:W1:Y:S01]  /*1270*/  LDS.128 R8, [R18+0xf000] ;  /* 0x00f0000012087984 */ /* 0x000e620000000c00 */
[----:B------:R-:W-:Y:S01]  /*1280*/  IMAD R3, R0, UR5, R3 ;  /* 0x0000000500037c24 */ /* 0x000fe2000f8e0203 */
[----:B------:R-:W-:Y:S01]  /*1290*/  ULDC.64 UR4, c[0x0][0x260] ;  /* 0x0000980000047ab9 */ /* 0x000fe20000000a00 */
[----:B------:R-:W-:Y:S01]  /*12a0*/  MOV R16, R6 ;  /* 0x0000000600107202 */ /* 0x000fe20000000f00 */
[----:B------:R-:W-:Y:S02]  /*12b0*/  IMAD.X R66, RZ, RZ, R67, P0 ;  /* 0x000000ffff427224 */ /* 0x000fe400000e0643 */
[----:B------:R-:W-:Y:S02]  /*12c0*/  IMAD.IADD R17, R7, 0x1, R3 ;  /* 0x0000000107117824 */ /* 0x000fe400078e0203 */
[----:B------:R-:W-:Y:S02]  /*12d0*/  IMAD R3, R5, UR4, RZ ;  /* 0x0000000405037c24 */ /* 0x000fe4000f8e02ff */
[----:B------:R2:W3:Y:S02]  /*12e0*/  LDS.128 R4, [R18+0x11000] ;  /* 0x0110000012047984 */ /* 0x0004e40000000c00 */
[----:B------:R-:W-:-:S02]  /*12f0*/  IMAD R21, R2, UR5, R3 ;  /* 0x0000000502157c24 */ /* 0x000fc4000f8e0203 */
[----:B------:R-:W-:Y:S01]  /*1300*/  IMAD.WIDE.U32 R2, R2, UR4, R16 ;  /* 0x0000000402027c25 */ /* 0x000fe2000f8e0010 */
[----:B------:R-:W-:-:S03]  /*1310*/  ULDC.64 UR4, c[0x0][0x250] ;  /* 0x0000940000047ab9 */ /* 0x000fc60000000a00 */
[----:B------:R-:W-:Y:S02]  /*1320*/  IMAD.IADD R3, R3, 0x1, R21 ;  /* 0x0000000103037824 */ /* 0x000fe400078e0215 */
[----:B------:R-:W-:Y:S02]  /*1330*/  IMAD R66, R66, UR4, RZ ;  /* 0x0000000442427c24 */ /* 0x000fe4000f8e02ff */
[C---:B------:R-:W-:Y:S01]  /*1340*/  IMAD.WIDE.U32 R2, R19.reuse, UR4, R2 ;  /* 0x0000000413027c25 */ /* 0x040fe2000f8e0002 */
[----:B------:R-:W-:Y:S02]  /*1350*/  ULDC UR4, c[0x0][0x244] ;  /* 0x0000910000047ab9 */ /* 0x000fe40000000800 */
[----:B------:R-:W-:Y:S01]  /*1360*/  ISETP.GE.AND P1, PT, R68, UR4, PT ;  /* 0x0000000444007c0c */ /* 0x000fe2000bf26270 */
[----:B------:R-:W-:Y:S01]  /*1370*/  IMAD R17, R19, UR5, R66 ;  /* 0x0000000513117c24 */ /* 0x000fe2000f8e0242 */
[----:B------:R-:W-:Y:S02]  /*1380*/  ISETP.GE.AND P2, PT, R25, UR4, PT ;  /* 0x0000000419007c0c */ /* 0x000fe4000bf46270 */
[----:B------:R-:W-:Y:S01]  /*1390*/  ISETP.GE.AND P3, PT, R24, UR4, PT ;  /* 0x0000000418007c0c */ /* 0x000fe2000bf66270 */
[----:B------:R-:W-:Y:S01]  /*13a0*/  IMAD.IADD R3, R3, 0x1, R17 ;  /* 0x0000000103037824 */ /* 0x000fe200078e0211 */
[----:B------:R-:W-:-:S04]  /*13b0*/  LEA R16, P0, R2, UR6, 0x1 ;  /* 0x0000000602107c11 */ /* 0x000fc8000f8008ff */
[----:B------:R-:W-:-:S05]  /*13c0*/  LEA.HI.X R17, R2, UR7, R3, 0x1, P0 ;  /* 0x0000000702117c11 */ /* 0x000fca00080f0c03 */
[----:B0-----:R2:W-:Y:S04]  /*13d0*/  @!P1 STG.E.128 desc[UR8][R16.64], R12 ;  /* 0x0000000c10009986 */ /* 0x0015e8000c101d08 */
[----:B-1----:R2:W-:Y:S01]  /*13e0*/  @!P2 STG.E.128 desc[UR8][R16.64+0x40], R8 ;  /* 0x000040081000a986 */ /* 0x0025e2000c101d08 */
[----:B------:R-:W-:Y:S05]  /*13f0*/  @P3 EXIT ;  /* 0x000000000000394d */ /* 0x000fea0003800000 */
[----:B---3--:R-:W-:Y:S01]  /*1400*/  STG.E.128 desc[UR8][R16.64+0x80], R4 ;  /* 0x0000800410007986 */ /* 0x008fe2000c101d08 */
[----:B------:R-:W-:Y:S05]  /*1410*/  EXIT ;  /* 0x000000000000794d */ /* 0x000fea0003800000 */
.L_x_3106:
        /* <DEDUP_REMOVED lines=14> */
.L_x_3319:


//--------------------- .text._ZN7cutlass13device_kernelIN5flash32FlashAttnBwdPostprocessConvertdQIN4cute5tupleIJNS3_1CILi64EEENS5_ILi96EEEEEENS_6half_tEfNS_4arch4Sm90ELi256ENS3_8TiledMMAINS3_8MMA_AtomIJNS3_4SM904GMMA25MMA_64x16x16_F32F16F16_SSILNSF_5MajorE0ELSH_1ELNSF_7ScaleInE1ELSI_1EEEEEENS3_6LayoutINS4_IJNS5_ILi1EEENS5_ILi2EEESM_EEENS4_IJNS5_ILi0EEESM_SP_EEEEENS4_IJNS3_10UnderscoreESS_SS_EEEEELb0EEEEEvNT_6ParamsE --------------------------
	.section	.text._ZN7cutlass13device_kernelIN5flash32FlashAttnBwdPostprocessConvertdQIN4cute5tupleIJNS3_1CILi64EEENS5_ILi96EEEEEENS_6half_tEfNS_4arch4Sm90ELi256ENS3_8TiledMMAINS3_8MMA_AtomIJNS3_4SM904GMMA25MMA_64x16x16_F32F16F16_SSILNSF_5MajorE0ELSH_1ELNSF_7ScaleInE1ELSI_1EEEEEENS3_6LayoutINS4_IJNS5_ILi1EEENS5_ILi2EEESM_EEENS4_IJNS5_ILi0EEESM_SP_EEEEENS4_IJNS3_10UnderscoreESS_SS_EEEEELb0EEEEEvNT_6ParamsE,"ax",@progbits
	.align	128
.text._ZN7cutlass13device_kernelIN5flash32FlashAttnBwdPostprocessConvertdQIN4cute5tupleIJNS3_1CILi64EEENS5_ILi96EEEEEENS_6half_tEfNS_4arch4Sm90ELi256ENS3_8TiledMMAINS3_8MMA_AtomIJNS3_4SM904GMMA25MMA_64x16x16_F32F16F16_SSILNSF_5MajorE0ELSH_1ELNSF_7ScaleInE1ELSI_1EEEEEENS3_6LayoutINS4_IJNS5_ILi1EEENS5_ILi2EEESM_EEENS4_IJNS5_ILi0EEESM_SP_EEEEENS4_IJNS3_10UnderscoreESS_SS_EEEEELb0EEEEEvNT_6ParamsE:
        .type           _ZN7cutlass13device_kernelIN5flash32FlashAttnBwdPostprocessConvertdQIN4cute5tupleIJNS3_1CILi64EEENS5_ILi96EEEEEENS_6half_tEfNS_4arch4Sm90ELi256ENS3_8TiledMMAINS3_8MMA_AtomIJNS3_4SM904GMMA25MMA_64x16x16_F32F16F16_SSILNSF_5MajorE0ELSH_1ELNSF_7ScaleInE1ELSI_1EEEEEENS3_6LayoutINS4_IJNS5_ILi1EEENS5_ILi2EEESM_EEENS4_IJNS5_ILi0EEESM_SP_EEEEENS4_IJNS3_10UnderscoreESS_SS_EEEEELb0EEEEEvNT_6ParamsE,@function
        .size           _ZN7cutlass13device_kernelIN5flash32FlashAttnBwdPostprocessConvertdQIN4cute5tupleIJNS3_1CILi64EEENS5_ILi96EEEEEENS_6half_tEfNS_4arch4Sm90ELi256ENS3_8TiledMMAINS3_8MMA_AtomIJNS3_4SM904GMMA25MMA_64x16x16_F32F16F16_SSILNSF_5MajorE0ELSH_1ELNSF_7ScaleInE1ELSI_1EEEEEENS3_6LayoutINS4_IJNS5_ILi1EEENS5_ILi2EEESM_EEENS4_IJNS5_ILi0EEESM_SP_EEEEENS4_IJNS3_10UnderscoreESS_SS_EEEEELb0EEEEEvNT_6ParamsE,(.L_x_3320 - _ZN7cutlass13device_kernelIN5flash32FlashAttnBwdPostprocessConvertdQIN4cute5tupleIJNS3_1CILi64EEENS5_ILi96EEEEEENS_6half_tEfNS_4arch4Sm90ELi256ENS3_8TiledMMAINS3_8MMA_AtomIJNS3_4SM904GMMA25MMA_64x16x16_F32F16F16_SSILNSF_5MajorE0ELSH_1ELNSF_7ScaleInE1ELSI_1EEEEEENS3_6LayoutINS4_IJNS5_ILi1EEENS5_ILi2EEESM_EEENS4_IJNS5_ILi0EEESM_SP_EEEEENS4_IJNS3_10UnderscoreESS_SS_EEEEELb0EEEEEvNT_6ParamsE)
        .other          _ZN7cutlass13device_kernelIN5flash32FlashAttnBwdPostprocessConvertdQIN4cute5tupleIJNS3_1CILi64EEENS5_ILi96EEEEEENS_6half_tEfNS_4arch4Sm90ELi256ENS3_8TiledMMAINS3_8MMA_AtomIJNS3_4SM904GMMA25MMA_64x16x16_F32F16F16_SSILNSF_5MajorE0ELSH_1ELNSF_7ScaleInE1ELSI_1EEEEEENS3_6LayoutINS4_IJNS5_ILi1EEENS5_ILi2EEESM_EEENS4_IJNS5_ILi0EEESM_SP_EEEEENS4_IJNS3_10UnderscoreESS_SS_EEEEELb0EEEEEvNT_6ParamsE,@"STO_CUDA_ENTRY STV_DEFAULT"
_ZN7cutlass13device_kernelIN5flash32FlashAttnBwdPostprocessConvertdQIN4cute5tupleIJNS3_1CILi64EEENS5_ILi96EEEEEENS_6half_tEfNS_4arch4Sm90ELi256ENS3_8TiledMMAINS3_8MMA_AtomIJNS3_4SM904GMMA25MMA_64x16x16_F32F16F16_SSILNSF_5MajorE0ELSH_1ELNSF_7ScaleInE1ELSI_1EEEEEENS3_6LayoutINS4_IJNS5_ILi1EEENS5_ILi2EEESM_EEENS4_IJNS5_ILi0EEESM_SP_EEEEENS4_IJNS3_10UnderscoreESS_SS_EEEEELb0EEEEEvNT_6ParamsE:
        /* <DEDUP_REMOVED lines=26> */
.L_x_3107:
        /* <DEDUP_REMOVED lines=14> */
[----:B------:R-:W-:-:S04]  /*0280*/  @P1 IMAD R3, R6, 0x1800, RZ ;  /* 0x0000180006031824 */ /* 0x000fc800078e02ff */
[--C-:B------:R-:W-:Y:S01]  /*0290*/  @P1 IMAD.MOV.U32 R12, RZ, RZ, R3.reuse ;  /* 0x000000ffff0c1224 */ /* 0x100fe200078e0003 */
[----:B------:R-:W-:-:S04]  /*02a0*/  @P1 SHF.R.S32.HI R13, RZ, 0x1f, R3 ;  /* 0x0000001fff0d1819 */ /* 0x000fc80000011403 */
[C---:B------:R-:W-:Y:S02]  /*02b0*/  IADD3 R14, P2, R15.reuse, R12, RZ ;  /* 0x0000000c0f0e7210 */ /* 0x040fe40007f5e0ff */
[----:B0-----:R-:W-:Y:S02]  /*02c0*/  SHF.R.S32.HI R5, RZ, 0x1f, R2 ;  /* 0x0000001fff057819 */ /* 0x001fe40000011402 */
[----:B------:R-:W-:Y:S02]  /*02d0*/  LEA.HI.X.SX32 R15, R15, R13, 0x1, P2 ;  /* 0x0000000d0f0f7211 */ /* 0x000fe400010f0eff */
[----:B------:R-:W0:Y:S01]  /*02e0*/  LDC.64 R12, c[0x0][0x210] ;  /* 0x00008400ff0c7b82 */ /* 0x000e220000000a00 */
[-C--:B-1----:R-:W-:Y:S02]  /*02f0*/  IMAD R3, R5, R16.reuse, RZ ;  /* 0x0000001005037224 */ /* 0x082fe400078e02ff */
[----:B------:R-:W-:-:S04]  /*0300*/  IMAD.WIDE.U32 R14, R2, R16, R14 ;  /* 0x00000010020e7225 */ /* 0x000fc800078e000e */
[----:B------:R-:W-:Y:S01]  /*0310*/  IMAD R17, R2, R17, R3 ;  /* 0x0000001102117224 */ /* 0x000fe200078e0203 */
[----:B------:R-:W-:Y:S02]  /*0320*/  SHF.R.S32.HI R3, RZ, 0x1f, R0 ;  /* 0x0000001fff037819 */ /* 0x000fe40000011400 */
[----:B------:R-:W-:Y:S01]  /*0330*/  SEL R0, R0, RZ, !P0 ;  /* 0x000000ff00007207 */ /* 0x000fe20004000000 */
[----:B------:R-:W-:Y:S01]  /*0340*/  IMAD.IADD R15, R15, 0x1, R17 ;  /* 0x000000010f0f7824 */ /* 0x000fe200078e0211 */
[----:B------:R-:W-:Y:S02]  /*0350*/  SEL R3, R3, RZ, !P0 ;  /* 0x000000ff03037207 */ /* 0x000fe40004000000 */
[----:B--2---:R-:W-:-:S03]  /*0360*/  ISETP.NE.AND P0, PT, R36, RZ, PT ;  /* 0x000000ff2400720c */ /* 0x004fc60003f05270 */
[----:B----4-:R-:W-:-:S04]  /*0370*/  IMAD R6, R3, R10, RZ ;  /* 0x0000000a03067224 */ /* 0x010fc800078e02ff */
[C---:B------:R-:W-:Y:S02]  /*0380*/  IMAD R17, R0.reuse, R11, R6 ;  /* 0x0000000b00117224 */ /* 0x040fe400078e0206 */
[----:B------:R-:W-:-:S04]  /*0390*/  IMAD.WIDE.U32 R10, R0, R10, R14 ;  /* 0x0000000a000a7225 */ /* 0x000fc800078e000e */
[----:B------:R-:W-:Y:S01]  /*03a0*/  IMAD.IADD R6, R11, 0x1, R17 ;  /* 0x000000010b067824 */ /* 0x000fe200078e0211 */
[----:B0-----:R-:W-:-:S04]  /*03b0*/  LEA R12, P2, R10, R12, 0x2 ;  /* 0x0000000c0a0c7211 */ /* 0x001fc800078410ff */
        /* <DEDUP_REMOVED lines=18> */
.L_x_3110:
[----:B------:R-:W-:Y:S01]  /*04e0*/  @P0 ELECT P2, URZ, PT ;  /* 0x00000000003f082f */ /* 0x000fe20003840000 */
[----:B------:R1:W-:-:S12]  /*04f0*/  UBLKCP.S.G [UR6], [UR4], UR10 ;  /* 0x00000006040073ba */ /* 0x0003d8000800020a */
[----:B------:R-:W-:Y:S02]  /*0500*/  @P2 PLOP3.LUT P0, PT, P2, PT, PT, 0x8, 0x0 ;  /* 0x000000000000281c */ /* 0x000fe4000170e170 */
[----:B------:R-:W-:-:S11]  /*0510*/  PLOP3.LUT P2, PT, PT, PT, PT, 0x8, 0x0 ;  /* 0x000000000000781c */ /* 0x000fd60003f4e170 */
[----:B-1----:R-:W-:Y:S05]  /*0520*/  @P0 BRA.U.ANY `(.L_x_3110) ;  /* 0xfffffffd00ec0947 */ /* 0x002fea000393ffff */
.L_x_3109:
[----:B------:R-:W-:Y:S05]  /*0530*/  BSYNC B0 ;  /* 0x0000000000007941 */ /* 0x000fea0003800000 */
.L_x_3108:
[----:B------:R-:W-:Y:S01]  /*0540*/  BAR.SYNC.DEFER_BLOCKING 0x0 ;  /* 0x0000000000007b1d */ /* 0x000fe20000010000 */
[----:B------:R-:W-:Y:S02]  /*0550*/  MOV R6, 0x400 ;  /* 0x0000040000067802 */ /* 0x000fe40000000f00 */
[----:B------:R-:W-:Y:S02]  /*0560*/  CS2R R34, SRZ ;  /* 0x0000000000227805 */ /* 0x000fe4000001ff00 */
[----:B------:R-:W-:Y:S01]  /*0570*/  SHF.L.U32 R11, RZ, 0x1f, RZ ;  /* 0x0000001fff0b7819 */ /* 0x000fe200000006ff */
[--C-:B------:R-:W-:Y:S01]  /*0580*/  @P1 IMAD.MOV.U32 R34, RZ, RZ, R9.reuse ;  /* 0x000000ffff221224 */ /* 0x100fe200078e0009 */
[----:B------:R-:W-:Y:S02]  /*0590*/  LEA R6, R19, R6, 0x18 ;  /* 0x0000000613067211 */ /* 0x000fe400078ec0ff */
[----:B------:R-:W-:-:S07]  /*05a0*/  @P1 SHF.R.S32.HI R35, RZ, 0x1f, R9 ;  /* 0x0000001fff231819 */ /* 0x000fce0000011409 */
.L_x_3111:
[----:B-1----:R1:W2:Y:S02]  /*05b0*/  SYNCS.PHASECHK.TRANS64.TRYWAIT P0, [R6+URZ+0x9000], R11 ;  /* 0x0090000b060075a7 */ /* 0x0022a4000800017f */
[----:B--2---:R-:W-:Y:S05]  /*05c0*/  @!P0 NANOSLEEP.SYNCS 0x989680 ;  /* 0x009896800000895d */ /* 0x004fea0003900000 */
[----:B------:R-:W2:Y:S02]  /*05d0*/  @!P0 SYNCS.PHASECHK.TRANS64 P0, [R6+URZ+0x9000], R11 ;  /* 0x0090000b060085a7 */ /* 0x000ea4000800007f */
[----:B--2---:R-:W-:Y:S05]  /*05e0*/  @!P0 BRA `(.L_x_3111) ;  /* 0xfffffffc00f08947 */ /* 0x004fea000383ffff */
[----:B------:R-:W-:Y:S01]  /*05f0*/  SHF.R.S32.HI R41, RZ, 0x1f, R36 ;  /* 0x0000001fff297819 */ /* 0x000fe20000011424 */
[----:B------:R-:W-:Y:S01]  /*0600*/  ULDC UR4, c[0x0][0x268] ;  /* 0x00009a0000047ab9 */ /* 0x000fe20000000800 */
[----:B------:R-:W-:Y:S02]  /*0610*/  VIADDMNMX R32, R32, -R7, 0x40, PT ;  /* 0x0000004020207446 */ /* 0x000fe40003800907 */
[CC--:B------:R-:W-:Y:S02]  /*0620*/  LEA.HI R12, R41.reuse, R36.reuse, RZ, 0x4 ;  /* 0x00000024290c7211 */ /* 0x0c0fe400078f20ff */
[----:B0-----:R-:W-:Y:S02]  /*0630*/  LEA.HI R8, R41, R36, RZ, 0x7 ;  /* 0x0000002429087211 */ /* 0x001fe400078f38ff */
[----:B-1----:R-:W-:Y:S02]  /*0640*/  LOP3.LUT R11, R12, 0xfffffff0, RZ, 0xc0, !PT ;  /* 0xfffffff00c0b7812 */ /* 0x002fe400078ec0ff */
[----:B------:R-:W-:-:S02]  /*0650*/  LOP3.LUT R9, R8, 0x3fffff80, RZ, 0xc0, !PT ;  /* 0x3fffff8008097812 */ /* 0x000fc400078ec0ff */
[----:B------:R-:W-:Y:S01]  /*0660*/  SHF.R.S32.HI R20, RZ, 0x7, R8 ;  /* 0x00000007ff147819 */ /* 0x000fe20000011408 */
[C---:B------:R-:W-:Y:S01]  /*0670*/  IMAD.IADD R16, R36.reuse, 0x1, -R11 ;  /* 0x0000000124107824 */ /* 0x040fe200078e0a0b */
[----:B------:R-:W-:Y:S01]  /*0680*/  SHF.R.S32.HI R37, RZ, 0x4, R12 ;  /* 0x00000004ff257819 */ /* 0x000fe2000001140c */
[----:B------:R-:W-:-:S03]  /*0690*/  IMAD.IADD R9, R36, 0x1, -R9 ;  /* 0x0000000124097824 */ /* 0x000fc600078e0a09 */
[----:B------:R-:W-:Y:S01]  /*06a0*/  SHF.R.S32.HI R39, RZ, 0x1f, R16 ;  /* 0x0000001fff277819 */ /* 0x000fe20000011410 */
[----:B------:R-:W-:-:S03]  /*06b0*/  IMAD R9, R20, 0x300, R9 ;  /* 0x0000030014097824 */ /* 0x000fc600078e0209 */
[-C--:B------:R-:W-:Y:S01]  /*06c0*/  LEA.HI R7, R39, R16.reuse, RZ, 0x3 ;  /* 0x0000001027077211 */ /* 0x080fe200078f18ff */
[----:B------:R-:W-:Y:S01]  /*06d0*/  IMAD.SHL.U32 R9, R9, 0x4, RZ ;  /* 0x0000000409097824 */ /* 0x000fe200078e00ff */
[----:B------:R-:W-:-:S03]  /*06e0*/  LEA.HI R39, R39, R16, RZ, 0x2 ;  /* 0x0000001027277211 */ /* 0x000fc600078f10ff */
[----:B------:R-:W-:Y:S01]  /*06f0*/  IMAD.SHL.U32 R18, R7, 0x10, RZ ;  /* 0x0000001007127824 */ /* 0x000fe200078e00ff */
[----:B------:R-:W-:Y:S01]  /*0700*/  LEA.HI R7, R12, R37, RZ, 0x1 ;  /* 0x000000250c077211 */ /* 0x000fe200078f08ff */
[----:B------:R-:W-:Y:S01]  /*0710*/  IMAD R44, R9, 0x4, R6 ;  /* 0x00000004092c7824 */ /* 0x000fe200078e0206 */
[C---:B------:R-:W-:Y:S01]  /*0720*/  LOP3.LUT R17, R39.reuse, 0xffffffc, RZ, 0xc0, !PT ;  /* 0x0ffffffc27117812 */ /* 0x040fe200078ec0ff */
[----:B------:R-:W-:Y:S01]  /*0730*/  IMAD.SHL.U32 R39, R39, 0x10, RZ ;  /* 0x0000001027277824 */ /* 0x000fe200078e00ff */
[----:B------:R-:W-:Y:S02]  /*0740*/  LOP3.LUT R21, R18, 0x7fffff80, RZ, 0xc0, !PT ;  /* 0x7fffff8012157812 */ /* 0x000fe400078ec0ff */
[----:B------:R-:W-:Y:S01]  /*0750*/  LOP3.LUT R22, R7, 0xfffffffe, RZ, 0xc0, !PT ;  /* 0xfffffffe07167812 */ /* 0x000fe200078ec0ff */
[----:B------:R-:W0:Y:S01]  /*0760*/  LDS.128 R8, [R44] ;  /* 0x000000002c087984 */ /* 0x000e220000000c00 */
[----:B------:R-:W-:Y:S01]  /*0770*/  IMAD.IADD R33, R16, 0x1, -R17 ;  /* 0x0000000110217824 */ /* 0x000fe200078e0a11 */
[-C--:B------:R-:W-:Y:S01]  /*0780*/  LEA.HI R7, R41, R36.reuse, RZ, 0x5 ;  /* 0x0000002429077211 */ /* 0x080fe200078f28ff */
[----:B------:R-:W-:Y:S01]  /*0790*/  IMAD R24, R20, 0x400, R21 ;  /* 0x0000040014187824 */ /* 0x000fe200078e0215 */
[----:B------:R-:W1:Y:S01]  /*07a0*/  LDS.128 R12, [R44+0x800] ;  /* 0x000800002c0c7984 */ /* 0x000e620000000c00 */
[----:B------:R-:W-:Y:S01]  /*07b0*/  IMAD.IADD R37, R37, 0x1, -R22 ;  /* 0x0000000125257824 */ /* 0x000fe200078e0a16 */
[--C-:B------:R-:W-:Y:S01]  /*07c0*/  SHF.R.S32.HI R38, RZ, 0x5, R7.reuse ;  /* 0x00000005ff267819 */ /* 0x100fe20000011407 */
[----:B------:R-:W-:Y:S01]  /*07d0*/  IMAD R33, R33, 0x10, R24 ;  /* 0x0000001021217824 */ /* 0x000fe200078e0218 */
[----:B------:R-:W2:Y:S01]  /*07e0*/  LDS.128 R16, [R44+0x1000] ;  /* 0x001000002c107984 */ /* 0x000ea20000000c00 */
[----:B------:R-:W-:Y:S01]  /*07f0*/  SHF.R.S32.HI R43, RZ, 0x1f, R7 ;  /* 0x0000001fff2b7819 */ /* 0x000fe20000011407 */
[----:B------:R-:W-:Y:S01]  /*0800*/  IMAD.SHL.U32 R40, R37, 0x8, RZ ;  /* 0x0000000825287824 */ /* 0x000fe200078e00ff */
[----:B------:R-:W-:Y:S01]  /*0810*/  LEA.HI R41, R41, R36, RZ, 0x2 ;  /* 0x0000002429297211 */ /* 0x000fe200078f10ff */
[----:B------:R-:W3:Y:S01]  /*0820*/  LDS.128 R20, [R44+0x1800] ;  /* 0x001800002c147984 */ /* 0x000ee20000000c00 */
[----:B------:R-:W-:Y:S01]  /*0830*/  LEA.HI R43, R43, R38, RZ, 0x2 ;  /* 0x000000262b2b7211 */ /* 0x000fe200078f10ff */
[----:B------:R-:W-:Y:S01]  /*0840*/  IMAD.SHL.U32 R37, R37, 0x40, RZ ;  /* 0x0000004025257824 */ /* 0x000fe200078e00ff */
[--C-:B------:R-:W-:Y:S01]  /*0850*/  SHF.R.S32.HI R7, RZ, 0x2, R41.reuse ;  /* 0x00000002ff077819 */ /* 0x100fe20000011429 */
[----:B------:R-:W4:Y:S01]  /*0860*/  LDS.128 R24, [R44+0x2000] ;  /* 0x002000002c187984 */ /* 0x000f220000000c00 */
[----:B------:R-:W-:-:S02]  /*0870*/  SHF.R.S32.HI R42, RZ, 0x1f, R41 ;  /* 0x0000001fff2a7819 */ /* 0x000fc40000011429 */
[----:B------:R-:W-:Y:S01]  /*0880*/  LOP3.LUT R39, R39, 0x40, RZ, 0xc0, !PT ;  /* 0x0000004027277812 */ /* 0x000fe200078ec0ff */
[----:B------:R5:W4:Y:S01]  /*0890*/  LDS.128 R28, [R44+0x2800] ;  /* 0x002800002c1c7984 */ /* 0x000b220000000c00 */
[----:B------:R-:W-:Y:S02]  /*08a0*/  LOP3.LUT R43, R43, 0x7ffffc, RZ, 0xc0, !PT ;  /* 0x007ffffc2b2b7812 */ /* 0x000fe400078ec0ff */
[----:B------:R-:W-:Y:S02]  /*08b0*/  LEA.HI R42, R42, R7, RZ, 0x2 ;  /* 0x000000072a2a7211 */ /* 0x000fe400078f10ff */
[----:B------:R-:W-:Y:S02]  /*08c0*/  LOP3.LUT R40, R39, 0x8, R40, 0xf8, !PT ;  /* 0x0000000827287812 */ /* 0x000fe400078ef828 */
[----:B------:R-:W-:Y:S01]  /*08d0*/  LOP3.LUT R41, R41, 0xfffffffc, RZ, 0xc0, !PT ;  /* 0xfffffffc29297812 */ /* 0x000fe200078ec0ff */
[----:B-----5:R-:W-:Y:S01]  /*08e0*/  IMAD.IADD R44, R38, 0x1, -R43 ;  /* 0x00000001262c7824 */ /* 0x020fe200078e0a2b */
[----:B------:R-:W-:-:S02]  /*08f0*/  SHF.R.U32.HI R39, RZ, 0x3, R39 ;  /* 0x00000003ff277819 */ /* 0x000fc40000011627 */
[----:B------:R-:W-:Y:S01]  /*0900*/  LOP3.LUT R42, R42, 0xffffffc, RZ, 0xc0, !PT ;  /* 0x0ffffffc2a2a7812 */ /* 0x000fe200078ec0ff */
[----:B------:R-:W-:Y:S01]  /*0910*/  IMAD.IADD R36, R36, 0x1, -R41 ;  /* 0x0000000124247824 */ /* 0x000fe200078e0a29 */
[----:B------:R-:W-:Y:S01]  /*0920*/  LOP3.LUT R39, R40, R39, RZ, 0x3c, !PT ;  /* 0x0000002728277212 */ /* 0x000fe200078e3cff */
[----:B------:R-:W-:Y:S01]  /*0930*/  IMAD R44, R44, 0x100, R33 ;  /* 0x000001002c2c7824 */ /* 0x000fe200078e0221 */
[C---:B------:R-:W-:Y:S01]  /*0940*/  ISETP.GE.AND P0, PT, R7.reuse, R32, PT ;  /* 0x000000200700720c */ /* 0x040fe20003f06270 */
[----:B------:R-:W-:Y:S02]  /*0950*/  IMAD.IADD R41, R7, 0x1, -R42 ;  /* 0x0000000107297824 */ /* 0x000fe400078e0a2a */
[----:B------:R-:W-:Y:S02]  /*0960*/  IMAD.IADD R33, R39, 0x1, R44 ;  /* 0x0000000127217824 */ /* 0x000fe400078e022c */
[----:B------:R-:W-:Y:S02]  /*0970*/  IMAD R32, R38, 0x8, R41 ;  /* 0x0000000826207824 */ /* 0x000fe400078e0229 */
[----:B0-----:R-:W-:Y:S01]  /*0980*/  FMUL.FTZ R39, R9, UR4 ;  /* 0x0000000409277c20 */ /* 0x001fe20008410000 */
[----:B------:R-:W-:Y:S01]  /*0990*/  FMUL.FTZ R9, R10, UR4 ;  /* 0x000000040a097c20 */ /* 0x000fe20008410000 */
[----:B------:R-:W-:Y:S01]  /*09a0*/  FMUL.FTZ R38, R11, UR4 ;  /* 0x000000040b267c20 */ /* 0x000fe20008410000 */
[----:B-1----:R-:W-:Y:S01]  /*09b0*/  FMUL.FTZ R10, R12, UR4 ;  /* 0x000000040c0a7c20 */ /* 0x002fe20008410000 */
[----:B------:R-:W-:Y:S01]  /*09c0*/  FMUL.FTZ R11, R14, UR4 ;  /* 0x000000040e0b7c20 */ /* 0x000fe20008410000 */
[----:B------:R-:W-:Y:S01]  /*09d0*/  FMUL.FTZ R14, R15, UR4 ;  /* 0x000000040f0e7c20 */ /* 0x000fe20008410000 */
[----:B------:R-:W-:Y:S01]  /*09e0*/  FMUL.FTZ R13, R13, UR4 ;  /* 0x000000040d0d7c20 */ /* 0x000fe20008410000 */
[----:B--2---:R-:W-:Y:S01]  /*09f0*/  FMUL.FTZ R12, R16, UR4 ;  /* 0x00000004100c7c20 */ /* 0x004fe20008410000 */
[----:B------:R-:W-:Y:S01]  /*0a00*/  FMUL.FTZ R15, R18, UR4 ;  /* 0x00000004120f7c20 */ /* 0x000fe20008410000 */
[----:B------:R-:W-:Y:S01]  /*0a10*/  FMUL.FTZ R18, R19, UR4 ;  /* 0x0000000413127c20 */ /* 0x000fe20008410000 */
[----:B------:R-:W-:Y:S01]  /*0a20*/  F2FP.F16.F32.PACK_AB R11, R14, R11 ;  /* 0x0000000b0e0b723e */ /* 0x000fe200000000ff */
[----:B---3--:R-:W-:Y:S01]  /*0a30*/  FMUL.FTZ R16, R20, UR4 ;  /* 0x0000000414107c20 */ /* 0x008fe20008410000 */
[----:B------:R-:W-:Y:S01]  /*0a40*/  FMUL.FTZ R21, R21, UR4 ;  /* 0x0000000415157c20 */ /* 0x000fe20008410000 */
[----:B------:R-:W-:Y:S01]  /*0a50*/  FMUL.FTZ R19, R22, UR4 ;  /* 0x0000000416137c20 */ /* 0x000fe20008410000 */
[----:B------:R-:W-:Y:S01]  /*0a60*/  FMUL.FTZ R40, R23, UR4 ;  /* 0x0000000417287c20 */ /* 0x000fe20008410000 */
[----:B------:R-:W-:Y:S01]  /*0a70*/  F2FP.F16.F32.PACK_AB R10, R13, R10 ;  /* 0x0000000a0d0a723e */ /* 0x000fe200000000ff */
[----:B------:R-:W-:Y:S01]  /*0a80*/  FMUL.FTZ R8, R8, UR4 ;  /* 0x0000000408087c20 */ /* 0x000fe20008410000 */
[----:B------:R-:W-:Y:S01]  /*0a90*/  F2FP.F16.F32.PACK_AB R14, R21, R16 ;  /* 0x00000010150e723e */ /* 0x000fe200000000ff */
[----:B----4-:R-:W-:Y:S01]  /*0aa0*/  FMUL.FTZ R20, R24, UR4 ;  /* 0x0000000418147c20 */ /* 0x010fe20008410000 */
[----:B------:R-:W-:Y:S01]  /*0ab0*/  LEA.HI R16, R36, R36, RZ, 0x1 ;  /* 0x0000002424107211 */ /* 0x000fe200078f08ff */
[----:B------:R-:W-:Y:S01]  /*0ac0*/  FMUL.FTZ R25, R25, UR4 ;  /* 0x0000000419197c20 */ /* 0x000fe20008410000 */
[----:B------:R-:W-:Y:S01]  /*0ad0*/  F2FP.F16.F32.PACK_AB R13, R18, R15 ;  /* 0x0000000f120d723e */ /* 0x000fe200000000ff */
[----:B------:R-:W-:Y:S01]  /*0ae0*/  FMUL.FTZ R17, R17, UR4 ;  /* 0x0000000411117c20 */ /* 0x000fe20008410000 */
[----:B------:R-:W-:Y:S01]  /*0af0*/  FMUL.FTZ R23, R28, UR4 ;  /* 0x000000041c177c20 */ /* 0x000fe20008410000 */
[----:B------:R-:W-:Y:S01]  /*0b00*/  F2FP.F16.F32.PACK_AB R15, R40, R19 ;  /* 0x00000013280f723e */ /* 0x000fe200000000ff */
[----:B------:R-:W-:-:S02]  /*0b10*/  IMAD.SHL.U32 R36, R36, 0x8, RZ ;  /* 0x0000000824247824 */ /* 0x000fc400078e00ff */
[----:B------:R-:W-:Y:S01]  /*0b20*/  FMUL.FTZ R22, R26, UR4 ;  /* 0x000000041a167c20 */ /* 0x000fe20008410000 */
[----:B------:R-:W-:Y:S02]  /*0b30*/  IMAD.SHL.U32 R18, R16, 0x200, RZ ;  /* 0x0000020010127824 */ /* 0x000fe400078e00ff */
[----:B------:R-:W-:Y:S01]  /*0b40*/  FMUL.FTZ R27, R27, UR4 ;  /* 0x000000041b1b7c20 */ /* 0x000fe20008410000 */
[----:B------:R-:W-:Y:S01]  /*0b50*/  FMUL.FTZ R28, R29, UR4 ;  /* 0x000000041d1c7c20 */ /* 0x000fe20008410000 */
[----:B------:R-:W-:Y:S01]  /*0b60*/  FMUL.FTZ R24, R30, UR4 ;  /* 0x000000041e187c20 */ /* 0x000fe20008410000 */
[----:B------:R-:W-:Y:S01]  /*0b70*/  FMUL.FTZ R31, R31, UR4 ;  /* 0x000000041f1f7c20 */ /* 0x000fe20008410000 */
[----:B------:R-:W-:Y:S01]  /*0b80*/  LOP3.LUT R19, R37, 0x40, RZ, 0xc0, !PT ;  /* 0x0000004025137812 */ /* 0x000fe200078ec0ff */
[----:B------:R-:W-:Y:S01]  /*0b90*/  IMAD R33, R33, 0x2, R6 ;  /* 0x0000000221217824 */ /* 0x000fe200078e0206 */
[----:B------:R-:W-:Y:S02]  /*0ba0*/  F2FP.F16.F32.PACK_AB R8, R39, R8 ;  /* 0x000000082708723e */ /* 0x000fe400000000ff */
[----:B------:R-:W-:-:S02]  /*0bb0*/  F2FP.F16.F32.PACK_AB R9, R38, R9 ;  /* 0x000000092609723e */ /* 0x000fc400000000ff */
[----:B------:R-:W-:Y:S02]  /*0bc0*/  F2FP.F16.F32.PACK_AB R16, R25, R20 ;  /* 0x000000141910723e */ /* 0x000fe400000000ff */
[----:B------:R-:W-:Y:S01]  /*0bd0*/  F2FP.F16.F32.PACK_AB R12, R17, R12 ;  /* 0x0000000c110c723e */ /* 0x000fe200000000ff */
[----:B------:R0:W-:Y:S01]  /*0be0*/  STSM.16.M88.4 [R33+0x6000], R8 ;  /* 0x0060000821007844 */ /* 0x0001e20000000200 */
[----:B------:R-:W-:Y:S02]  /*0bf0*/  LOP3.LUT R21, R18, 0xfffffc00, RZ, 0xc0, !PT ;  /* 0xfffffc0012157812 */ /* 0x000fe400078ec0ff */
[----:B------:R-:W-:Y:S01]  /*0c00*/  LOP3.LUT R20, R19, 0x8, R36, 0xf8, !PT ;  /* 0x0000000813147812 */ /* 0x000fe200078ef824 */
[----:B------:R0:W-:Y:S01]  /*0c10*/  STSM.16.M88.4 [R33+0x7000], R12 ;  /* 0x0070000c21007844 */ /* 0x0001e20000000200 */
[----:B------:R-:W-:Y:S01]  /*0c20*/  SHF.R.U32.HI R25, RZ, 0x3, R19 ;  /* 0x00000003ff197819 */ /* 0x000fe20000011613 */
[----:B------:R-:W-:Y:S01]  /*0c30*/  IMAD.U32 R21, R32, 0x10, R21 ;  /* 0x0000001020157824 */ /* 0x000fe200078e0015 */
[----:B------:R-:W-:-:S02]  /*0c40*/  F2FP.F16.F32.PACK_AB R17, R27, R22 ;  /* 0x000000161b11723e */ /* 0x000fc400000000ff */
[----:B------:R-:W-:Y:S02]  /*0c50*/  F2FP.F16.F32.PACK_AB R18, R28, R23 ;  /* 0x000000171c12723e */ /* 0x000fe400000000ff */
[----:B------:R-:W-:Y:S02]  /*0c60*/  F2FP.F16.F32.PACK_AB R19, R31, R24 ;  /* 0x000000181f13723e */ /* 0x000fe400000000ff */
[----:B------:R-:W-:-:S03]  /*0c70*/  LOP3.LUT R20, R20, R25, RZ, 0x3c, !PT ;  /* 0x0000001914147212 */ /* 0x000fc600078e3cff */
[----:B------:R0:W-:Y:S01]  /*0c80*/  STSM.16.M88.4 [R33+0x8000], R16 ;  /* 0x0080001021007844 */ /* 0x0001e20000000200 */
[----:B------:R-:W-:Y:S06]  /*0c90*/  BAR.SYNC.DEFER_BLOCKING 0x0 ;  /* 0x0000000000007b1d */ /* 0x000fec0000010000 */
[----:B------:R-:W-:Y:S05]  /*0ca0*/  @P0 EXIT ;  /* 0x000000000000094d */ /* 0x000fea0003800000 */
[----:B------:R-:W-:Y:S01]  /*0cb0*/  ULDC UR4, c[0x0][0x244] ;  /* 0x0000910000047ab9 */ /* 0x000fe20000000800 */
[----:B------:R-:W-:Y:S01]  /*0cc0*/  IMAD.IADD R21, R21, 0x1, R20 ;  /* 0x0000000115157824 */ /* 0x000fe200078e0214 */
[----:B------:R-:W-:Y:S01]  /*0cd0*/  ISETP.GE.AND P0, PT, R36, UR4, PT ;  /* 0x0000000424007c0c */ /* 0x000fe2000bf06270 */
[----:B------:R-:W-:Y:S01]  /*0ce0*/  ULDC.64 UR6, c[0x0][0x258] ;  /* 0x0000960000067ab9 */ /* 0x000fe20000000a00 */
[----:B------:R-:W-:Y:S01]  /*0cf0*/  SHF.R.S32.HI R37, RZ, 0x1f, R36 ;  /* 0x0000001fff257819 */ /* 0x000fe20000011424 */
[----:B------:R-:W-:Y:S02]  /*0d00*/  IMAD R21, R21, 0x2, R6 ;  /* 0x0000000215157824 */ /* 0x000fe400078e0206 */
[----:B------:R-:W-:Y:S02]  /*0d10*/  IMAD R5, R5, UR6, RZ ;  /* 0x0000000605057c24 */ /* 0x000fe4000f8e02ff */
[C---:B0-----:R-:W-:Y:S01]  /*0d20*/  IMAD.WIDE.U32 R16, R2.reuse, UR6, R36 ;  /* 0x0000000602107c25 */ /* 0x041fe2000f8e0024 */
[----:B------:R-:W0:Y:S03]  /*0d30*/  LDS.128 R8, [R21+0x7000] ;  /* 0x0070000015087984 */ /* 0x000e260000000c00 */
[----:B------:R-:W-:Y:S01]  /*0d40*/  IMAD R5, R2, UR7, R5 ;  /* 0x0000000702057c24 */ /* 0x000fe2000f8e0205 */
[----:B------:R-:W-:Y:S01]  /*0d50*/  IADD3 R2, P1, R7, R34, RZ ;  /* 0x0000002207027210 */ /* 0x000fe20007f3e0ff */
[----:B------:R-:W1:Y:S01]  /*0d60*/  @!P0 LDS.128 R12, [R21+0x6000] ;  /* 0x00600000150c8984 */ /* 0x000e620000000c00 */
[----:B------:R-:W-:Y:S01]  /*0d70*/  ULDC.64 UR6, c[0x0][0x260] ;  /* 0x0000980000067ab9 */ /* 0x000fe20000000a00 */
[----:B------:R-:W-:-:S02]  /*0d80*/  IMAD.IADD R17, R17, 0x1, R5 ;  /* 0x0000000111117824 */ /* 0x000fc400078e0205 */
[----:B------:R-:W-:Y:S01]  /*0d90*/  IMAD R5, R3, UR6, RZ ;  /* 0x0000000603057c24 */ /* 0x000fe2000f8e02ff */
[----:B------:R-:W-:Y:S01]  /*0da0*/  LEA.HI.X.SX32 R3, R7, R35, 0x1, P1 ;  /* 0x0000002307037211 */ /* 0x000fe200008f0eff */
[----:B------:R-:W-:-:S04]  /*0db0*/  IMAD.WIDE.U32 R6, R0, UR6, R16 ;  /* 0x0000000600067c25 */ /* 0x000fc8000f8e0010 */
[----:B------:R-:W-:Y:S01]  /*0dc0*/  IMAD R19, R0, UR7, R5 ;  /* 0x0000000700137c24 */ /* 0x000fe2000f8e0205 */
[----:B------:R-:W-:Y:S01]  /*0dd0*/  ULDC.64 UR6, c[0x0][0x250] ;  /* 0x0000940000067ab9 */ /* 0x000fe20000000a00 */
[----:B------:R-:W-:-:S04]  /*0de0*/  IMAD.WIDE R4, R4, 0x40, R2 ;  /* 0x0000004004047825 */ /* 0x000fc800078e0202 */
[----:B------:R-:W-:Y:S02]  /*0df0*/  IMAD R3, R5, UR6, RZ ;  /* 0x0000000605037c24 */ /* 0x000fe4000f8e02ff */
[----:B------:R-:W-:Y:S02]  /*0e00*/  IMAD.IADD R7, R7, 0x1, R19 ;  /* 0x0000000107077824 */ /* 0x000fe400078e0213 */
[C---:B------:R-:W-:Y:S02]  /*0e10*/  VIADD R0, R36.reuse, 0x20 ;  /* 0x0000002024007836 */ /* 0x040fe40000000000 */
[----:B------:R-:W-:Y:S02]  /*0e20*/  VIADD R36, R36, 0x40 ;  /* 0x0000004024247836 */ /* 0x000fe40000000000 */
[----:B------:R-:W-:Y:S01]  /*0e30*/  IMAD R3, R4, UR7, R3 ;  /* 0x0000000704037c24 */ /* 0x000fe2000f8e0203 */
[----:B------:R-:W-:Y:S01]  /*0e40*/  ISETP.GE.AND P1, PT, R0, UR4, PT ;  /* 0x0000000400007c0c */ /* 0x000fe2000bf26270 */
[----:B------:R-:W-:Y:S01]  /*0e50*/  IMAD.WIDE.U32 R4, R4, UR6, R6 ;  /* 0x0000000604047c25 */ /* 0x000fe2000f8e0006 */
[----:B------:R-:W-:Y:S01]  /*0e60*/  ISETP.GE.AND P2, PT, R36, UR4, PT ;  /* 0x0000000424007c0c */ /* 0x000fe2000bf46270 */
[----:B------:R-:W-:-:S02]  /*0e70*/  ULDC.64 UR6, c[0x0][0x238] ;  /* 0x00008e0000067ab9 */ /* 0x000fc40000000a00 */
[----:B------:R-:W-:Y:S01]  /*0e80*/  IMAD.IADD R3, R5, 0x1, R3 ;  /* 0x0000000105037824 */ /* 0x000fe200078e0203 */
[----:B------:R-:W-:-:S04]  /*0e90*/  LEA R2, P3, R4, UR6, 0x1 ;  /* 0x0000000604027c11 */ /* 0x000fc8000f8608ff */
[----:B------:R-:W-:-:S05]  /*0ea0*/  LEA.HI.X R3, R4, UR7, R3, 0x1, P3 ;  /* 0x0000000704037c11 */ /* 0x000fca00098f0c03 */
[----:B0-----:R0:W-:Y:S04]  /*0eb0*/  @!P1 STG.E.128 desc[UR8][R2.64+0x40], R8 ;  /* 0x0000400802009986 */ /* 0x0011e8000c101d08 */
[----:B-1----:R0:W-:Y:S01]  /*0ec0*/  @!P0 STG.E.128 desc[UR8][R2.64], R12 ;  /* 0x0000000c02008986 */ /* 0x0021e2000c101d08 */
[----:B------:R-:W-:Y:S05]  /*0ed0*/  @P2 EXIT ;  /* 0x000000000000294d */ /* 0x000fea0003800000 */
[----:B------:R-:W1:Y:S04]  /*0ee0*/  LDS.128 R4, [R21+0x8000] ;  /* 0x0080000015047984 */ /* 0x000e680000000c00 */
[----:B-1----:R-:W-:Y:S01]  /*0ef0*/  STG.E.128 desc[UR8][R2.64+0x80], R4 ;  /* 0x0000800402007986 */ /* 0x002fe2000c101d08 */
[----:B------:R-:W-:Y:S05]  /*0f00*/  EXIT ;  /* 0x000000000000794d */ /* 0x000fea0003800000 */
.L_x_3112:
        /* <DEDUP_REMOVED lines=15> */
.L_x_3320:


//--------------------- .text._ZN7cutlass13device_kernelIN5flash11enable_sm90INS1_16FlashAttnBwdSm90INS1_25CollectiveMainloopBwdSm90ILi2ELi2ELi2EN4cute5tupleIJNS5_1CILi1EEES8_S8_EEENS6_IJNS7_ILi64EEENS7_ILi128EEENS7_ILi96EEEEEENS_6half_tEfNS_4arch4Sm90ELb1ELb0ELb1ELb1ELb1ELb1ELb0ELb0ELi2ELi1ELi2ELi1ELb1EEENS1_24CollectiveEpilogueBwdGQAISD_fSG_Li256ELb1ELb1EEENS1_25SingleTileBwdLPTSchedulerILb1ELi128ELb1EEEEEEEEEvNT_6ParamsE --------------------------
	.section	.text._ZN7cutlass13device_kernelIN5flash11enable_sm90INS1_16FlashAttnBwdSm90INS1_25CollectiveMainloopBwdSm90ILi2ELi2ELi2EN4cute5tupleIJNS5_1CILi1EEES8_S8_EEENS6_IJNS7_ILi64EEENS7_ILi128EEENS7_ILi96EEEEEENS_6half_tEfNS_4arch4Sm90ELb1ELb0ELb1ELb1ELb1ELb1ELb0ELb0ELi2ELi1ELi2ELi1ELb1EEENS1_24CollectiveEpilogueBwdGQAISD_fSG_Li256ELb1ELb1EEENS1_25SingleTileBwdLPTSchedulerILb1ELi128ELb1EEEEEEEEEvNT_6ParamsE,"ax",@progbits
	.align	128
.text._ZN7cutlass13device_kernelIN5flash11enable_sm90INS1_16FlashAttnBwdSm90INS1_25CollectiveMainloopBwdSm90ILi2ELi2ELi2EN4cute5tupleIJNS5_1CILi1EEES8_S8_EEENS6_IJNS7_ILi64EEENS7_ILi128EEENS7_ILi96EEEEEENS_6half_tEfNS_4arch4Sm90ELb1ELb0ELb1ELb1ELb1ELb1ELb0ELb0ELi2ELi1ELi2ELi1ELb1EEENS1_24CollectiveEpilogueBwdGQAISD_fSG_Li256ELb1ELb1EEENS1_25SingleTileBwdLPTSchedulerILb1ELi128ELb1EEEEEEEEEvNT_6ParamsE:
        .type           _ZN7cutlass13device_kernelIN5flash11enable_sm90INS1_16FlashAttnBwdSm90INS1_25CollectiveMainloopBwdSm90ILi2ELi2ELi2EN4cute5tupleIJNS5_1CILi1EEES8_S8_EEENS6_IJNS7_ILi64EEENS7_ILi128EEENS7_ILi96EEEEEENS_6half_tEfNS_4arch4Sm90ELb1ELb0ELb1ELb1ELb1ELb1ELb0ELb0ELi2ELi1ELi2ELi1ELb1EEENS1_24CollectiveEpilogueBwdGQAISD_fSG_Li256ELb1ELb1EEENS1_25SingleTileBwdLPTSchedulerILb1ELi128ELb1EEEEEEEEEvNT_6ParamsE,@function
        .size           _ZN7cutlass13device_kernelIN5flash11enable_sm90INS1_16FlashAttnBwdSm90INS1_25CollectiveMainloopBwdSm90ILi2ELi2ELi2EN4cute5tupleIJNS5_1CILi1EEES8_S8_EEENS6_IJNS7_ILi64EEENS7_ILi128EEENS7_ILi96EEEEEENS_6half_tEfNS_4arch4Sm90ELb1ELb0ELb1ELb1ELb1ELb1ELb0ELb0ELi2ELi1ELi2ELi1ELb1EEENS1_24CollectiveEpilogueBwdGQAISD_fSG_Li256ELb1ELb1EEENS1_25SingleTileBwdLPTSchedulerILb1ELi128ELb1EEEEEEEEEvNT_6ParamsE,(.L_x_3321 - _ZN7cutlass13device_kernelIN5flash11enable_sm90INS1_16FlashAttnBwdSm90INS1_25CollectiveMainloopBwdSm90ILi2ELi2ELi2EN4cute5tupleIJNS5_1CILi1EEES8_S8_EEENS6_IJNS7_ILi64EEENS7_ILi128EEENS7_ILi96EEEEEENS_6half_tEfNS_4arch4Sm90ELb1ELb0ELb1ELb1ELb1ELb1ELb0ELb0ELi2ELi1ELi2ELi1ELb1EEENS1_24CollectiveEpilogueBwdGQAISD_fSG_Li256ELb1ELb1EEENS1_25SingleTileBwdLPTSchedulerILb1ELi128ELb1EEEEEEEEEvNT_6ParamsE)
        .other          _ZN7cutlass13device_kernelIN5flash11enable_sm90INS1_16FlashAttnBwdSm90INS1_25CollectiveMainloopBwdSm90ILi2ELi2ELi2EN4cute5tupleIJNS5_1CILi1EEES8_S8_EEENS6_IJNS7_ILi64EEENS7_ILi128EEENS7_ILi96EEEEEENS_6half_tEfNS_4arch4Sm90ELb1ELb0ELb1ELb1ELb1ELb1ELb0ELb0ELi2ELi1ELi2ELi1ELb1EEENS1_24CollectiveEpilogueBwdGQAISD_fSG_Li256ELb1ELb1EEENS1_25SingleTileBwdLPTSchedulerILb1ELi128ELb1EEEEEEEEEvNT_6ParamsE,@"STO_CUDA_ENTRY STV_DEFAULT"
_ZN7cutlass13device_kernelIN5flash11enable_sm90INS1_16FlashAttnBwdSm90INS1_25CollectiveMainloopBwdSm90ILi2ELi2ELi2EN4cute5tupleIJNS5_1CILi1EEES8_S8_EEENS6_IJNS7_ILi64EEENS7_ILi128EEENS7_ILi96EEEEEENS_6half_tEfNS_4arch4Sm90ELb1ELb0ELb1ELb1ELb1ELb1ELb0ELb0ELi2ELi1ELi2ELi1ELb1EEENS1_24CollectiveEpilogueBwdGQAISD_fSG_Li256ELb1ELb1EEENS1_25SingleTileBwdLPTSchedulerILb1ELi128ELb1EEEEEEEEEvNT_6ParamsE:
        /* <DEDUP_REMOVED lines=24> */
.L_x_3114:
[----:B------:R-:W-:Y:S05]  /*0180*/  BSYNC B0 ;  /* 0x0000000000007941 */ /* 0x000fea0003800000 */
.L_x_3113:
        /* <DEDUP_REMOVED lines=37> */
.L_x_3115:
        /* <DEDUP_REMOVED lines=22> */
.L_x_3116:
[----:B------:R-:W-:Y:S01]  /*0540*/  PLOP3.LUT P0, PT, PT, PT, UP0, 0x80, 0x0 ;  /* 0x000000000000781c */ /* 0x000fe20003f0f008 */
[----:B------:R-:W-:Y:S01]  /*0550*/  NOP ;  /* 0x0000000000007918 */ /* 0x000fe20000000000 */
[----:B------:R-:W-:Y:S01]  /*0560*/  ULDC.64 UR46, c[0x0][0x208] ;  /* 0x00008200002e7ab9 */ /* 0x000fe20000000a00 */
[----:B------:R-:W-:Y:S01]  /*0570*/  BSSY B6, `(.L_x_3117) ;  /* 0x0000a7c000067945 */ /* 0x000fe20003800000 */
[----:B-12-4-:R-:W-:Y:S09]  /*0580*/  BAR.SYNC.DEFER_BLOCKING 0x0 ;  /* 0x0000000000007b1d */ /* 0x016ff20000010000 */
[----:B------:R-:W-:Y:S05]  /*0590*/  @!P0 BRA `(.L_x_3118) ;  /* 0x0000005800b48947 */ /* 0x000fea0003800000 */
.L_x_3119:
        /* <DEDUP_REMOVED lines=32> */
.L_x_3120:
[----:B------:R-:W-:Y:S01]  /*07a0*/  ULDC UR8, c[0x0][0x8cc] ;  /* 0x0002330000087ab9 */ /* 0x000fe20000000800 */
[----:B------:R-:W-:Y:S01]  /*07b0*/  UMOV UR7, UR9 ;  /* 0x0000000900077c82 */ /* 0x000fe20008000000 */
[----:B------:R-:W-:-:S11]  /*07c0*/  UISETP.NE.AND UP0, UPT, UR8, 0x1, UPT ;  /* 0x000000010800788c */ /* 0x000fd6000bf05270 */
[----:B------:R-:W-:Y:S02]  /*07d0*/  @UP0 ULDC.64 UR10, c[0x0][0x8d0] ;  /* 0x00023400000a0ab9 */ /* 0x000fe40000000a00 */
[----:B------:R-:W-:-:S04]  /*07e0*/  UIMAD.WIDE.U32 UR4, UR9, UR10, URZ ;  /* 0x0000000a090472a5 */ /* 0x000fc8000f8e003f */
[----:B------:R-:W-:-:S04]  /*07f0*/  @UP0 USHF.R.U32.HI UR7, URZ, UR11, UR5 ;  /* 0x0000000b3f070299 */ /* 0x000fc80008011605 */
[----:B------:R-:W-:-:S12]  /*0800*/  UIMAD UR4, UR7, UR8, URZ ;  /* 0x00000008070472a4 */ /* 0x000fd8000f8e023f */
.L_x_3121:
        /* <DEDUP_REMOVED lines=23> */
.L_x_3122:
        /* <DEDUP_REMOVED lines=14> */
.L_x_3124:
[----:B------:R-:W-:-:S05]  /*0a60*/  ULDC UR4, c[0x0][0x8f4] ;  /* 0x00023d0000047ab9 */ /* 0x000fca0000000800 */
.L_x_3123:
        /* <DEDUP_REMOVED lines=24> */
.L_x_3126:
        /* <DEDUP_REMOVED lines=14> */
.L_x_3127:
        /* <DEDUP_REMOVED lines=11> */
.L_x_3128:
        /* <DEDUP_REMOVED lines=13> */
.L_x_3129:
        /* <DEDUP_REMOVED lines=84> */
.L_x_3132:
        /* <DEDUP_REMOVED lines=15> */
.L_x_3131:
        /* <DEDUP_REMOVED lines=22> */
.L_x_3134:
        /* <DEDUP_REMOVED lines=15> */
.L_x_3133:
[----:B------:R-:W-:Y:S01]  /*16d0*/  SHF.R.S32.HI R19, RZ, 0x1f, R18 ;  /* 0x0000001fff137819 */ /* 0x000fe20000011412 */
[----:B------:R-:W-:-:S03]  /*16e0*/  UMOV UR4, 0xffffffff ;  /* 0xffffffff00047882 */ /* 0x000fc60000000000 */
[----:B------:R-:W-:-:S04]  /*16f0*/  LEA.HI R0, R19, R18, RZ, 0x7 ;  /* 0x0000001213007211 */ /* 0x000fc800078f38ff */
[----:B------:R-:W-:Y:S01]  /*1700*/  SHF.R.S32.HI R17, RZ, 0x7, R0 ;  /* 0x00000007ff117819 */ /* 0x000fe20000011400 */
[----:B------:R-:W-:Y:S06]  /*1710*/  BRA.DIV UR4, `(.L_x_3135) ;  /* 0x00000096048c7947 */ /* 0x000fec000b800000 */
[----:B------:R1:W2:Y:S02]  /*1720*/  SHFL.IDX PT, R14, R17, RZ, 0x1f ;  /* 0x00001fff110e7589 */ /* 0x0002a400000e0000 */
.L_x_3251:
        /* <DEDUP_REMOVED lines=15> */
.L_x_3136:
        /* <DEDUP_REMOVED lines=19> */
.L_x_3138:
        /* <DEDUP_REMOVED lines=122> */
.L_x_3149:
[----:B------:R-:W-:-:S06]  /*20f0*/  UISETP.NE.AND UP0, UPT, UR9, 0x3, UPT ;  /* 0x000000030900788c */ /* 0x000fcc000bf05270 */
[----:B------:R-:W-:-:S13]  /*2100*/  PLOP3.LUT P0, PT, PT, PT, UP0, 0x80, 0x0 ;  /* 0x000000000000781c */ /* 0x000fda0003f0f008 */
[----:B-1----:R-:W-:Y:S05]  /*2110*/  @!P0 BRA `(.L_x_3139) ;  /* 0x0000000000048947 */ /* 0x002fea0003800000 */
[----:B------:R-:W-:Y:S01]  /*2120*/  BPT.TRAP 0x1 ;  /* 0x000000040000795c */ /* 0x000fe20000300000 */
.L_x_3139:
[----:B------:R-:W-:Y:S01]  /*2130*/  R2UR UR8, R235 ;  /* 0x00000000eb0872ca */ /* 0x000fe200000e0000 */
[----:B------:R-:W-:-:S05]  /*2140*/  IMAD.U32 R120, RZ, RZ, UR4 ;  /* 0x00000004ff787e24 */ /* 0x000fca000f8e00ff */
[----:B------:R-:W-:-:S07]  /*2150*/  SHF.L.U32 R120, R120, 0x1f, RZ ;  /* 0x0000001f78787819 */ /* 0x000fce00000006ff */
[----:B------:R-:W-:-:S09]  /*2160*/  ULEA UR8, UR5, UR8, 0x3 ;  /* 0x0000000805087291 */ /* 0x000fd2000f8e183f */
[----:B------:R1:W2:Y:S01]  /*2170*/  SYNCS.PHASECHK.TRANS64.TRYWAIT P1, [UR8+0x26810], R120 ;  /* 0x02681078ff0075a7 */ /* 0x0002a20008020148 */
[----:B------:R-:W-:Y:S05]  /*2180*/  @!P0 BRA `(.L_x_3140) ;  /* 0x0000000000048947 */ /* 0x000fea0003800000 */
[----:B------:R-:W-:Y:S01]  /*2190*/  BPT.TRAP 0x1 ;  /* 0x000000040000795c */ /* 0x000fe20000300000 */
.L_x_3140:
[----:B--2---:R-:W-:Y:S05]  /*21a0*/  @P1 BRA `(.L_x_3141) ;  /* 0x0000000000081947 */ /* 0x004fea0003800000 */
[----:B------:R-:W2:Y:S02]  /*21b0*/  SYNCS.PHASECHK.TRANS64.TRYWAIT P1, [UR8+0x26810], R120 ;  /* 0x02681078ff0075a7 */ /* 0x000ea40008020148 */
[----:B--2---:R-:W-:Y:S05]  /*21c0*/  @!P1 BRA `(.L_x_3142) ;  /* 0x0000008c00149947 */ /* 0x004fea0003800000 */
.L_x_3141:
        /* <DEDUP_REMOVED lines=66> */
.L_x_3143:
[----:B------:R1:W1:Y:S01]  /*25f0*/  SYNCS.PHASECHK.TRANS64.TRYWAIT P1, [UR8+0x26830], R120 ;  /* 0x02683078ff0075a7 */ /* 0x0002620008020148 */
[----:B------:R-:W-:Y:S05]  /*2600*/  @!P0 BRA `(.L_x_3144) ;  /* 0x0000000000048947 */ /* 0x000fea0003800000 */
[----:B------:R-:W-:Y:S01]  /*2610*/  BPT.TRAP 0x1 ;  /* 0x000000040000795c */ /* 0x000fe20000300000 */
.L_x_3144:
        /* <DEDUP_REMOVED lines=50> */
.L_x_3145:
        /* <DEDUP_REMOVED lines=555> */
.L_x_3147:
        /* <DEDUP_REMOVED lines=45> */
.L_x_3148:
        /* <DEDUP_REMOVED lines=62> */
.L_x_3130:
[----:B------:R-:W-:Y:S05]  /*52a0*/  @P0 BRA `(.L_x_3125) ;  /* 0x0000005800a00947 */ /* 0x000fea0003800000 */
[----:B------:R-:W-:Y:S01]  /*52b0*/  ULDC.64 UR4, c[0x0][0x878] ;  /* 0x00021e0000047ab9 */ /* 0x000fe20000000a00 */
[----:B-1----:R-:W1:Y:S01]  /*52c0*/  S2R R4, SR_TID.X ;  /* 0x0000000000047919 */ /* 0x002e620000002100 */
[----:B------:R-:W-:Y:S01]  /*52d0*/  UISETP.NE.U32.AND UP0, UPT, UR4, URZ, UPT ;  /* 0x0000003f0400728c */ /* 0x000fe2000bf05070 */
[----:B------:R-:W2:Y:S01]  /*52e0*/  S2UR UR15, SR_CgaCtaId ;  /* 0x00000000000f79c3 */ /* 0x000ea20000008800 */
[----:B------:R-:W-:Y:S01]  /*52f0*/  ULDC UR12, c[0x0][0x870] ;  /* 0x00021c00000c7ab9 */ /* 0x000fe20000000800 */
[----:B------:R-:W-:Y:S01]  /*5300*/  ULDC UR13, c[0x0][0x80c] ;  /* 0x00020300000d7ab9 */ /* 0x000fe20000000800 */
[----:B------:R-:W-:Y:S01]  /*5310*/  UISETP.NE.AND.EX UP0, UPT, UR5, URZ, UPT, UP0 ;  /* 0x0000003f0500728c */ /* 0x000fe2000bf05300 */
[----:B------:R-:W-:Y:S01]  /*5320*/  ULDC.64 UR10, c[0x0][0x868] ;  /* 0x00021a00000a7ab9 */ /* 0x000fe20000000a00 */
[----:B------:R-:W-:Y:S01]  /*5330*/  ULDC.64 UR18, c[0x0][0x818] ;  /* 0x0002060000127ab9 */ /* 0x000fe20000000a00 */
[----:B------:R-:W-:Y:S01]  /*5340*/  ULDC.64 UR20, c[0x0][0x840] ;  /* 0x0002100000147ab9 */ /* 0x000fe20000000a00 */
[----:B------:R-:W-:-:S02]  /*5350*/  ULDC.64 UR22, c[0x0][0x848] ;  /* 0x0002120000167ab9 */ /* 0x000fc40000000a00 */
[----:B------:R-:W-:-:S05]  /*5360*/  PLOP3.LUT P0, PT, PT, PT, UP0, 0x80, 0x0 ;  /* 0x000000000000781c */ /* 0x000fca0003f0f008 */
[----:B------:R-:W-:Y:S02]  /*5370*/  @UP0 ULDC.64 UR4, c[0x0][0x878] ;  /* 0x00021e0000040ab9 */ /* 0x000fe40000000a00 */
[----:B------:R-:W-:-:S06]  /*5380*/  @UP0 UIMAD.WIDE UR4, UR37, 0x4, UR4 ;  /* 0x00000004250408a5 */ /* 0x000fcc000f8e0204 */
[----:B------:R-:W-:Y:S01]  /*5390*/  IMAD.U32 R2, RZ, RZ, UR4 ;  /* 0x00000004ff027e24 */ /* 0x000fe2000f8e00ff */
[----:B------:R-:W-:Y:S01]  /*53a0*/  ULDC UR4, c[0x0][0x850] ;  /* 0x0002140000047ab9 */ /* 0x000fe20000000800 */
[----:B------:R-:W-:-:S05]  /*53b0*/  IMAD.U32 R3, RZ, RZ, UR5 ;  /* 0x00000005ff037e24 */ /* 0x000fca000f8e00ff */
[----:B------:R3:W4:Y:S01]  /*53c0*/  @P0 LDG.E R2, desc[UR46][R2.64] ;  /* 0x0000002e02020981 */ /* 0x000722000c1e1900 */
[----:B------:R-:W-:Y:S01]  /*53d0*/  UISETP.NE.AND UP1, UPT, UR4, 0x1, UPT ;  /* 0x000000010400788c */ /* 0x000fe2000bf25270 */
[----:B------:R-:W-:Y:S01]  /*53e0*/  BSSY B0, `(.L_x_3150) ;  /* 0x000005c000007945 */ /* 0x000fe20003800000 */
[----:B------:R-:W-:Y:S01]  /*53f0*/  UIMAD UR12, UR39, UR12, URZ ;  /* 0x0000000c270c72a4 */ /* 0x000fe2000f8e023f */
[C---:B-1----:R-:W-:Y:S01]  /*5400*/  ISETP.NE.AND P1, PT, R4.reuse, 0x80, PT ;  /* 0x000000800400780c */ /* 0x042fe20003f25270 */
[----:B------:R-:W-:Y:S01]  /*5410*/  UMOV UR5, UR36 ;  /* 0x0000002400057c82 */ /* 0x000fe20008000000 */
[----:B------:R-:W-:Y:S02]  /*5420*/  UIMAD UR9, UR37, UR13, URZ ;  /* 0x0000000d250972a4 */ /* 0x000fe4000f8e023f */
[----:B------:R-:W-:Y:S01]  /*5430*/  UIMAD UR12, UR12, UR13, URZ ;  /* 0x0000000d0c0c72a4 */ /* 0x000fe2000f8e023f */
[----:B---3--:R-:W-:Y:S01]  /*5440*/  VIADD R3, R4, 0xffffff80 ;  /* 0xffffff8004037836 */ /* 0x008fe20000000000 */
[----:B------:R-:W-:-:S02]  /*5450*/  UIMAD UR39, UR39, 0x3000, URZ ;  /* 0x00003000272778a4 */ /* 0x000fc4000f8e023f */
[----:B------:R-:W-:Y:S01]  /*5460*/  @UP1 ULDC UR6, c[0x0][0x854] ;  /* 0x0002150000061ab9 */ /* 0x000fe20000000800 */
[----:B------:R-:W-:Y:S01]  /*5470*/  @UP1 ULDC UR14, c[0x0][0x858] ;  /* 0x00021600000e1ab9 */ /* 0x000fe20000000800 */
[----:B------:R-:W-:Y:S01]  /*5480*/  SHF.R.S32.HI R0, RZ, 0x1f, R3 ;  /* 0x0000001fff007819 */ /* 0x000fe20000011403 */
[----:B------:R-:W-:Y:S02]  /*5490*/  UIMAD.WIDE.U32 UR6, UR36, UR6, URZ ;  /* 0x00000006240672a5 */ /* 0x000fe4000f8e003f */
[----:B------:R-:W-:Y:S02]  /*54a0*/  USHF.R.S32.HI UR13, URZ, 0x1f, UR12 ;  /* 0x0000001f3f0d7899 */ /* 0x000fe4000801140c */
[----:B------:R-:W-:Y:S02]  /*54b0*/  @UP1 USHF.R.U32.HI UR5, URZ, UR14, UR7 ;  /* 0x0000000e3f051299 */ /* 0x000fe40008011607 */
[----:B------:R-:W-:Y:S02]  /*54c0*/  USHF.R.S32.HI UR7, URZ, 0x1f, UR9 ;  /* 0x0000001f3f077899 */ /* 0x000fe40008011409 */
[----:B------:R-:W-:-:S02]  /*54d0*/  USHF.R.S32.HI UR16, URZ, 0x1f, UR5 ;  /* 0x0000001f3f107899 */ /* 0x000fc40008011405 */
[----:B------:R-:W-:Y:S02]  /*54e0*/  UIADD3 UR9, UP1, UP2, UR12, UR9, UR5 ;  /* 0x000000090c097290 */ /* 0x000fe4000fa3e005 */
[----:B------:R-:W-:Y:S02]  /*54f0*/  UIMAD UR17, UR16, UR20, URZ ;  /* 0x00000014101172a4 */ /* 0x000fe4000f8e023f */
[----:B------:R-:W-:-:S04]  /*5500*/  UIADD3.X UR7, UR13, UR7, UR16, UP1, UP2 ;  /* 0x000000070d077290 */ /* 0x000fc80008fe4410 */
[----:B------:R-:W-:Y:S01]  /*5510*/  USHF.L.U64.HI UR7, UR9, 0x2, UR7 ;  /* 0x0000000209077899 */ /* 0x000fe20008010207 */
        /* <DEDUP_REMOVED lines=14> */
[----:B------:R-:W-:Y:S02]  /*5600*/  UIADD3 UR9, UP1, UR6, UR10, URZ ;  /* 0x0000000a06097290 */ /* 0x000fe4000ff3e03f */
[----:B------:R-:W-:Y:S02]  /*5610*/  @UP0 UIMAD UR12, UR8, 0x3000, URZ ;  /* 0x00003000080c08a4 */ /* 0x000fe4000f8e023f */
[----:B------:R-:W-:Y:S01]  /*5620*/  UIADD3.X UR11, UR7, UR11, URZ, UP1, !UPT ;  /* 0x0000000b070b7290 */ /* 0x000fe20008ffe43f */
[----:B------:R-:W-:Y:S01]  /*5630*/  UMOV UR8, 0x400 ;  /* 0x0000040000087882 */ /* 0x000fe20000000000 */
[----:B------:R-:W-:Y:S01]  /*5640*/  @UP0 USHF.R.S32.HI UR13, URZ, 0x1f, UR12 ;  /* 0x0000001f3f0d0899 */ /* 0x000fe2000801140c */
[----:B------:R-:W-:Y:S01]  /*5650*/  IMAD.U32 R2, RZ, RZ, UR9 ;  /* 0x00000009ff027e24 */ /* 0x000fe2000f8e00ff */
[----:B--2---:R-:W-:-:S02]  /*5660*/  ULEA UR8, UR15, UR8, 0x18 ;  /* 0x000000080f087291 */ /* 0x004fc4000f8ec03f */
[----:B------:R-:W-:Y:S01]  /*5670*/  IMAD.U32 R3, RZ, RZ, UR11 ;  /* 0x0000000bff037e24 */ /* 0x000fe2000f8e00ff */
[----:B------:R-:W-:Y:S01]  /*5680*/  @!UP0 UMOV UR12, URZ ;  /* 0x0000003f000c8c82 */ /* 0x000fe20008000000 */
[----:B------:R-:W-:Y:S02]  /*5690*/  UIMAD UR10, UR16, UR18, URZ ;  /* 0x00000012100a72a4 */ /* 0x000fe4000f8e023f */
[----:B------:R-:W-:Y:S01]  /*56a0*/  UIADD3 UR14, UP1, UR39, UR12, URZ ;  /* 0x0000000c270e7290 */ /* 0x000fe2000ff3e03f */
[----:B------:R-:W-:Y:S01]  /*56b0*/  LEA R0, R0, UR8, 0x2 ;  /* 0x0000000800007c11 */ /* 0x000fe2000f8e10ff */
[----:B------:R-:W-:Y:S01]  /*56c0*/  @!UP0 UMOV UR13, URZ ;  /* 0x0000003f000d8c82 */ /* 0x000fe20008000000 */
[----:B------:R-:W-:Y:S02]  /*56d0*/  UIMAD UR16, UR5, UR19, UR10 ;  /* 0x00000013051072a4 */ /* 0x000fe4000f8e020a */
[----:B------:R-:W-:Y:S01]  /*56e0*/  ULEA.HI.X.SX32 UR15, UR39, UR13, 0x1, UP1 ;  /* 0x0000000d270f7291 */ /* 0x000fe200088f0e3f */
[----:B------:R1:W-:Y:S01]  /*56f0*/  STS.128 [R0], R24 ;  /* 0x0000001800007388 */ /* 0x0003e20000000c00 */
[----:B------:R-:W-:-:S02]  /*5700*/  USHF.R.S32.HI UR10, URZ, 0x1f, UR37 ;  /* 0x0000001f3f0a7899 */ /* 0x000fc40008011425 */
[----:B------:R-:W-:Y:S01]  /*5710*/  UIMAD.WIDE.U32 UR12, UR5, UR18, UR14 ;  /* 0x00000012050c72a5 */ /* 0x000fe2000f8e000e */
[----:B------:R1:W-:Y:S01]  /*5720*/  STS.128 [R0+0x800], R28 ;  /* 0x0008001c00007388 */ /* 0x0003e20000000c00 */
[----:B------:R-:W-:Y:S02]  /*5730*/  UIMAD UR18, UR5, UR21, UR17 ;  /* 0x00000015051272a4 */ /* 0x000fe4000f8e0211 */
[----:B------:R-:W-:Y:S01]  /*5740*/  UIMAD.WIDE.U32 UR14, UR5, UR20, UR14 ;  /* 0x00000014050e72a5 */ /* 0x000fe2000f8e000e */
[----:B------:R1:W-:Y:S01]  /*5750*/  STS.128 [R0+0x1000], R32 ;  /* 0x0010002000007388 */ /* 0x0003e20000000c00 */
[----:B------:R-:W-:Y:S01]  /*5760*/  USEL UR10, UR10, URZ, !UP0 ;  /* 0x0000003f0a0a7287 */ /* 0x000fe2000c000000 */
[----:B------:R-:W-:Y:S02]  /*5770*/  ULDC.64 UR20, c[0x0][0x820] ;  /* 0x0002080000147ab9 */ /* 0x000fe40000000a00 */
[----:B------:R1:W-:Y:S01]  /*5780*/  STS.128 [R0+0x1800], R36 ;  /* 0x0018002400007388 */ /* 0x0003e20000000c00 */
[----:B------:R-:W-:-:S02]  /*5790*/  UIADD3 UR13, UR13, UR16, URZ ;  /* 0x000000100d0d7290 */ /* 0x000fc4000fffe03f */
[----:B------:R-:W-:Y:S01]  /*57a0*/  USEL UR37, UR37, URZ, !UP0 ;  /* 0x0000003f25257287 */ /* 0x000fe2000c000000 */
[----:B------:R1:W-:Y:S01]  /*57b0*/  STS.128 [R0+0x2000], R40 ;  /* 0x0020002800007388 */ /* 0x0003e20000000c00 */
[----:B------:R-:W-:Y:S02]  /*57c0*/  UIMAD UR17, UR10, UR20, URZ ;  /* 0x000000140a1172a4 */ /* 0x000fe4000f8e023f */
        /* <DEDUP_REMOVED lines=15> */
[----:B------:R-:W-:Y:S01]  /*58c0*/  UIADD3 UR5, UR15, UR16, URZ ;  /* 0x000000100f057290 */ /* 0x000fe2000fffe03f */
[----:B------:R1:W-:Y:S01]  /*58d0*/  STS.128 [R0+0x5000], R64 ;  /* 0x0050004000007388 */ /* 0x0003e20000000c00 */
[----:B------:R-:W-:Y:S02]  /*58e0*/  ULEA UR18, UP0, UR12, UR18, 0x2 ;  /* 0x000000120c127291 */ /* 0x000fe4000f80103f */
[----:B------:R-:W-:Y:S01]  /*58f0*/  ULEA UR20, UP1, UR14, UR20, 0x2 ;  /* 0x000000140e147291 */ /* 0x000fe2000f82103f */
[----:B------:R1:W-:Y:S01]  /*5900*/  STS.128 [R0+0x5800], R68 ;  /* 0x0058004400007388 */ /* 0x0003e20000000c00 */
[----:B------:R-:W-:Y:S02]  /*5910*/  ULEA.HI.X UR19, UR12, UR19, UR10, 0x2, UP0 ;  /* 0x000000130c137291 */ /* 0x000fe400080f140a */
[----:B------:R-:W-:Y:S02]  /*5920*/  ULEA.HI.X UR5, UR14, UR21, UR5, 0x2, UP1 ;  /* 0x000000150e057291 */ /* 0x000fe400088f1405 */
[----:B------:R-:W-:Y:S01]  /*5930*/  UIMAD UR17, UR4, UR17, UR36 ;  /* 0x00000011041172a4 */ /* 0x000fe2000f8e0224 */
[----:B------:R-:W-:Y:S11]  /*5940*/  @P0 BRA `(.L_x_3151) ;  /* 0x0000000000140947 */ /* 0x000ff60003800000 */
.L_x_3152:
[----:B------:R-:W2:Y:S04]  /*5950*/  LDG.E.STRONG.GPU R4, desc[UR46][R2.64] ;  /* 0x0000002e02047981 */ /* 0x000ea8000c1ef900 */
[----:B--2---:R-:W-:Y:S01]  /*5960*/  CCTL.IVALL ;  /* 0x00000000ff00798f */ /* 0x004fe20002000000 */
[----:B------:R-:W-:Y:S05]  /*5970*/  YIELD ;  /* 0x0000000000007946 */ /* 0x000fea0003800000 */
[----:B------:R-:W-:-:S13]  /*5980*/  ISETP.NE.AND P0, PT, R4, UR17, PT ;  /* 0x0000001104007c0c */ /* 0x000fda000bf05270 */
[----:B------:R-:W-:Y:S05]  /*5990*/  @P0 BRA `(.L_x_3152) ;  /* 0xfffffffc00ec0947 */ /* 0x000fea000383ffff */
.L_x_3151:
[----:B------:R-:W-:Y:S05]  /*59a0*/  BSYNC B0 ;  /* 0x0000000000007941 */ /* 0x000fea0003800000 */
.L_x_3150:
[----:B------:R-:W-:-:S03]  /*59b0*/  UMOV UR4, 0xffffffff ;  /* 0xffffffff00047882 */ /* 0x000fc60000000000 */
[----:B------:R-:W-:Y:S05]  /*59c0*/  BRA.DIV UR4, `(.L_x_3153) ;  /* 0x0000005604447947 */ /* 0x000fea000b800000 */
[----:B------:R-:W-:Y:S01]  /*59d0*/  NOP ;  /* 0x0000000000007918 */ /* 0x000fe20000000000 */
.L_x_3254:
        /* <DEDUP_REMOVED lines=15> */
.L_x_3156:
[----:B------:R-:W-:Y:S01]  /*5ad0*/  @P0 ELECT P2, URZ, PT ;  /* 0x00000000003f082f */ /* 0x000fe20003840000 */
[----:B------:R2:W-:-:S12]  /*5ae0*/  UBLKRED.G.S.ADD.F32.RN [UR4], [UR8], UR9, desc[UR10] ;  /* 0x00000a04080073bb */ /* 0x0005d800080a1409 */
[----:B------:R-:W-:Y:S02]  /*5af0*/  @P2 PLOP3.LUT P0, PT, P2, PT, PT, 0x8, 0x0 ;  /* 0x000000000000281c */ /* 0x000fe4000170e170 */
[----:B------:R-:W-:-:S11]  /*5b00*/  PLOP3.LUT P2, PT, PT, PT, PT, 0x8, 0x0 ;  /* 0x000000000000781c */ /* 0x000fd60003f4e170 */
[----:B--2---:R-:W-:Y:S05]  /*5b10*/  @P0 BRA.U.ANY `(.L_x_3156) ;  /* 0xfffffffd00ec0947 */ /* 0x004fea000393ffff */
[----:B------:R0:W-:Y:S01]  /*5b20*/  UTMACMDFLUSH ;  /* 0x00000000000079b7 */ /* 0x0001e20000000000 */
[----:B------:R-:W-:-:S04]  /*5b30*/  DEPBAR.LE SB0, 0x0 ;  /* 0x000080000000791a */ /* 0x000fc80000000000 */
.L_x_3155:
[----:B------:R-:W-:Y:S05]  /*5b40*/  BSYNC B0 ;  /* 0x0000000000007941 */ /* 0x000fea0003800000 */
.L_x_3154:
        /* <DEDUP_REMOVED lines=14> */
.L_x_3158:
[----:B------:R-:W-:Y:S05]  /*5c30*/  BSYNC B0 ;  /* 0x0000000000007941 */ /* 0x000fea0003800000 */
.L_x_3157:
        /* <DEDUP_REMOVED lines=20> */
.L_x_3161:
[----:B-12---:R-:W2:Y:S04]  /*5d80*/  LDG.E.STRONG.GPU R0, desc[UR46][R2.64] ;  /* 0x0000002e02007981 */ /* 0x006ea8000c1ef900 */
[----:B--2---:R-:W-:Y:S01]  /*5d90*/  CCTL.IVALL ;  /* 0x00000000ff00798f */ /* 0x004fe20002000000 */
[----:B------:R-:W-:Y:S05]  /*5da0*/  YIELD ;  /* 0x0000000000007946 */ /* 0x000fea0003800000 */
[----:B------:R-:W-:-:S13]  /*5db0*/  ISETP.NE.AND P0, PT, R0, UR17, PT ;  /* 0x0000001100007c0c */ /* 0x000fda000bf05270 */
[----:B------:R-:W-:Y:S05]  /*5dc0*/  @P0 BRA `(.L_x_3161) ;  /* 0xfffffffc00ec0947 */ /* 0x000fea000383ffff */
.L_x_3160:
[----:B------:R-:W-:Y:S05]  /*5dd0*/  BSYNC B0 ;  /* 0x0000000000007941 */ /* 0x000fea0003800000 */
.L_x_3159:
[----:B------:R-:W-:-:S03]  /*5de0*/  UMOV UR4, 0xffffffff ;  /* 0xffffffff00047882 */ /* 0x000fc60000000000 */
[----:B------:R-:W-:Y:S05]  /*5df0*/  BRA.DIV UR4, `(.L_x_3162) ;  /* 0x0000005204547947 */ /* 0x000fea000b800000 */
[----:B------:R-:W-:Y:S01]  /*5e00*/  NOP ;  /* 0x0000000000007918 */ /* 0x000fe20000000000 */
.L_x_3257:
        /* <DEDUP_REMOVED lines=16> */
.L_x_3165:
[----:B------:R-:W-:Y:S01]  /*5f10*/  @P0 ELECT P2, URZ, PT ;  /* 0x00000000003f082f */ /* 0x000fe20003840000 */
[----:B------:R3:W-:-:S12]  /*5f20*/  UBLKRED.G.S.ADD.F32.RN [UR4], [UR8], UR6, desc[UR10] ;  /* 0x00000a04080073bb */ /* 0x0007d800080a1406 */
[----:B------:R-:W-:Y:S02]  /*5f30*/  @P2 PLOP3.LUT P0, PT, P2, PT, PT, 0x8, 0x0 ;  /* 0x000000000000281c */ /* 0x000fe4000170e170 */
[----:B------:R-:W-:-:S11]  /*5f40*/  PLOP3.LUT P2, PT, PT, PT, PT, 0x8, 0x0 ;  /* 0x000000000000781c */ /* 0x000fd60003f4e170 */
[----:B---3--:R-:W-:Y:S05]  /*5f50*/  @P0 BRA.U.ANY `(.L_x_3165) ;  /* 0xfffffffd00ec0947 */ /* 0x008fea000393ffff */
[----:B------:R0:W-:Y:S01]  /*5f60*/  UTMACMDFLUSH ;  /* 0x00000000000079b7 */ /* 0x0001e20000000000 */
[----:B------:R-:W-:-:S04]  /*5f70*/  DEPBAR.LE SB0, 0x0 ;  /* 0x000080000000791a */ /* 0x000fc80000000000 */
.L_x_3164:
[----:B------:R-:W-:Y:S05]  /*5f80*/  BSYNC B0 ;  /* 0x0000000000007941 */ /* 0x000fea0003800000 */
.L_x_3163:
        /* <DEDUP_REMOVED lines=14> */
.L_x_3118:
        /* <DEDUP_REMOVED lines=29> */
.L_x_3167:
[----:B------:R-:W-:Y:S01]  /*6240*/  ULDC UR9, c[0x0][0x8cc] ;  /* 0x0002330000097ab9 */ /* 0x000fe20000000800 */
[----:B------:R-:W-:Y:S01]  /*6250*/  UMOV UR7, UR8 ;  /* 0x0000000800077c82 */ /* 0x000fe20008000000 */
[----:B------:R-:W-:-:S11]  /*6260*/  UISETP.NE.AND UP0, UPT, UR9, 0x1, UPT ;  /* 0x000000010900788c */ /* 0x000fd6000bf05270 */
[----:B------:R-:W-:Y:S02]  /*6270*/  @UP0 ULDC.64 UR10, c[0x0][0x8d0] ;  /* 0x00023400000a0ab9 */ /* 0x000fe40000000a00 */
[----:B------:R-:W-:-:S04]  /*6280*/  UIMAD.WIDE.U32 UR4, UR8, UR10, URZ ;  /* 0x0000000a080472a5 */ /* 0x000fc8000f8e003f */
[----:B------:R-:W-:-:S04]  /*6290*/  @UP0 USHF.R.U32.HI UR7, URZ, UR11, UR5 ;  /* 0x0000000b3f070299 */ /* 0x000fc80008011605 */
[----:B------:R-:W-:-:S12]  /*62a0*/  UIMAD UR4, UR7, UR9, URZ ;  /* 0x00000009070472a4 */ /* 0x000fd8000f8e023f */
.L_x_3168:
        /* <DEDUP_REMOVED lines=23> */
.L_x_3169:
        /* <DEDUP_REMOVED lines=13> */
.L_x_3171:
[----:B------:R-:W-:-:S05]  /*64f0*/  ULDC UR4, c[0x0][0x8f4] ;  /* 0x00023d0000047ab9 */ /* 0x000fca0000000800 */
.L_x_3170:
        /* <DEDUP_REMOVED lines=48> */
.L_x_3172:
        /* <DEDUP_REMOVED lines=13> */
.L_x_3173:
        /* <DEDUP_REMOVED lines=12> */
.L_x_3174:
        /* <DEDUP_REMOVED lines=68> */
.L_x_3178:
[----:B------:R-:W2:Y:S04]  /*6dd0*/  LDG.E.STRONG.GPU R4, desc[UR46][R2.64] ;  /* 0x0000002e02047981 */ /* 0x000ea8000c1ef900 */
[----:B--2---:R-:W-:Y:S01]  /*6de0*/  CCTL.IVALL ;  /* 0x00000000ff00798f */ /* 0x004fe20002000000 */
[----:B------:R-:W-:Y:S05]  /*6df0*/  YIELD ;  /* 0x0000000000007946 */ /* 0x000fea0003800000 */
[----:B------:R-:W-:-:S13]  /*6e00*/  ISETP.NE.AND P1, PT, R4, R5, PT ;  /* 0x000000050400720c */ /* 0x000fda0003f25270 */
[----:B------:R-:W-:Y:S05]  /*6e10*/  @P1 BRA `(.L_x_3178) ;  /* 0xfffffffc00ec1947 */ /* 0x000fea000383ffff */
.L_x_3177:
[----:B------:R-:W-:Y:S05]  /*6e20*/  BSYNC B0 ;  /* 0x0000000000007941 */ /* 0x000fea0003800000 */
.L_x_3176:
[----:B------:R-:W-:-:S03]  /*6e30*/  UMOV UR6, 0xffffffff ;  /* 0xffffffff00067882 */ /* 0x000fc60000000000 */
[----:B------:R-:W-:Y:S05]  /*6e40*/  BRA.DIV UR6, `(.L_x_3179) ;  /* 0x00000042065c7947 */ /* 0x000fea000b800000 */
[----:B------:R-:W-:Y:S01]  /*6e50*/  NOP ;  /* 0x0000000000007918 */ /* 0x000fe20000000000 */
.L_x_3260:
        /* <DEDUP_REMOVED lines=22> */
.L_x_3181:
[----:B------:R-:W-:Y:S05]  /*6fc0*/  BSYNC B0 ;  /* 0x0000000000007941 */ /* 0x000fea0003800000 */
.L_x_3180:
        /* <DEDUP_REMOVED lines=20> */
.L_x_3183:
[----:B------:R-:W-:Y:S05]  /*7110*/  BSYNC B0 ;  /* 0x0000000000007941 */ /* 0x000fea0003800000 */
.L_x_3182:
[----:B------:R-:W-:Y:S06]  /*7120*/  BAR.ARV 0xa, 0xa0 ;  /* 0x0282800000007b1d */ /* 0x000fec0000002000 */
[----:B------:R-:W-:Y:S04]  /*7130*/  BSSY B0, `(.L_x_3184) ;  /* 0x0000003000007945 */ /* 0x000fe80003800000 */
[----:B------:R-:W-:Y:S05]  /*7140*/  @!P0 BRA `(.L_x_3185) ;  /* 0x0000000000048947 */ /* 0x000fea0003800000 */
[----:B------:R-:W-:-:S04]  /*7150*/  DEPBAR.LE SB0, 0x0 ;  /* 0x000080000000791a */ /* 0x000fc80000000000 */
.L_x_3185:
[----:B------:R-:W-:Y:S05]  /*7160*/  BSYNC B0 ;  /* 0x0000000000007941 */ /* 0x000fea0003800000 */
.L_x_3184:
        /* <DEDUP_REMOVED lines=19> */
.L_x_3187:
[----:B------:R-:W-:Y:S05]  /*72a0*/  BSYNC B0 ;  /* 0x0000000000007941 */ /* 0x000fea0003800000 */
.L_x_3186:
[----:B------:R-:W-:Y:S01]  /*72b0*/  UIADD3 UR7, UR13, 0x1, URZ ;  /* 0x000000010d077890 */ /* 0x000fe2000fffe03f */
[----:B------:R-:W-:Y:S11]  /*72c0*/  BRA `(.L_x_3188) ;  /* 0x0000000000047947 */ /* 0x000ff60003800000 */
.L_x_3175:
[----:B------:R-:W-:-:S05]  /*72d0*/  UMOV UR7, UR13 ;  /* 0x0000000d00077c82 */ /* 0x000fca0008000000 */
.L_x_3188:
        /* <DEDUP_REMOVED lines=16> */
.L_x_3213:
        /* <DEDUP_REMOVED lines=18> */
.L_x_3191:
[----:B------:R-:W2:Y:S04]  /*7500*/  LDG.E.STRONG.GPU R4, desc[UR46][R2.64] ;  /* 0x0000002e02047981 */ /* 0x000ea8000c1ef900 */
[----:B--2---:R-:W-:Y:S01]  /*7510*/  CCTL.IVALL ;  /* 0x00000000ff00798f */ /* 0x004fe20002000000 */
[----:B------:R-:W-:Y:S05]  /*7520*/  YIELD ;  /* 0x0000000000007946 */ /* 0x000fea0003800000 */
[----:B------:R-:W-:-:S13]  /*7530*/  ISETP.NE.AND P1, PT, R4, R5, PT ;  /* 0x000000050400720c */ /* 0x000fda0003f25270 */
[----:B------:R-:W-:Y:S05]  /*7540*/  @P1 BRA `(.L_x_3191) ;  /* 0xfffffffc00ec1947 */ /* 0x000fea000383ffff */
.L_x_3190:
[----:B------:R-:W-:Y:S05]  /*7550*/  BSYNC B0 ;  /* 0x0000000000007941 */ /* 0x000fea0003800000 */
.L_x_3189:
[----:B------:R-:W-:-:S03]  /*7560*/  UMOV UR24, 0xffffffff ;  /* 0xffffffff00187882 */ /* 0x000fc60000000000 */
[----:B------:R-:W-:Y:S05]  /*7570*/  BRA.DIV UR24, `(.L_x_3192) ;  /* 0x0000003a18ac7947 */ /* 0x000fea000b800000 */
[----:B------:R-:W-:Y:S01]  /*7580*/  NOP ;  /* 0x0000000000007918 */ /* 0x000fe20000000000 */
.L_x_3263:
        /* <DEDUP_REMOVED lines=19> */
.L_x_3194:
[----:B------:R-:W-:Y:S05]  /*76c0*/  BSYNC B0 ;  /* 0x0000000000007941 */ /* 0x000fea0003800000 */
.L_x_3193:
        /* <DEDUP_REMOVED lines=15> */
.L_x_3196:
[----:B------:R-:W-:Y:S05]  /*77c0*/  BSYNC B0 ;  /* 0x0000000000007941 */ /* 0x000fea0003800000 */
.L_x_3195:
[----:B------:R-:W-:Y:S06]  /*77d0*/  BAR.ARV 0xa, 0xa0 ;  /* 0x0282800000007b1d */ /* 0x000fec0000002000 */
[----:B------:R-:W-:Y:S04]  /*77e0*/  BSSY B0, `(.L_x_3197) ;  /* 0x0000003000007945 */ /* 0x000fe80003800000 */
[----:B------:R-:W-:Y:S05]  /*77f0*/  @!P0 BRA `(.L_x_3198) ;  /* 0x0000000000048947 */ /* 0x000fea0003800000 */
[----:B------:R-:W-:-:S04]  /*7800*/  DEPBAR.LE SB0, 0x0 ;  /* 0x000080000000791a */ /* 0x000fc80000000000 */
.L_x_3198:
[----:B------:R-:W-:Y:S05]  /*7810*/  BSYNC B0 ;  /* 0x0000000000007941 */ /* 0x000fea0003800000 */
.L_x_3197:
        /* <DEDUP_REMOVED lines=19> */
.L_x_3200:
[----:B------:R-:W-:Y:S05]  /*7950*/  BSYNC B0 ;  /* 0x0000000000007941 */ /* 0x000fea0003800000 */
.L_x_3199:
        /* <DEDUP_REMOVED lines=16> */
.L_x_3203:
[----:B------:R-:W2:Y:S04]  /*7a60*/  LDG.E.STRONG.GPU R4, desc[UR46][R2.64] ;  /* 0x0000002e02047981 */ /* 0x000ea8000c1ef900 */
[----:B--2---:R-:W-:Y:S01]  /*7a70*/  CCTL.IVALL ;  /* 0x00000000ff00798f */ /* 0x004fe20002000000 */
[----:B------:R-:W-:Y:S05]  /*7a80*/  YIELD ;  /* 0x0000000000007946 */ /* 0x000fea0003800000 */
[----:B------:R-:W-:-:S13]  /*7a90*/  ISETP.NE.AND P1, PT, R4, R5, PT ;  /* 0x000000050400720c */ /* 0x000fda0003f25270 */
[----:B------:R-:W-:Y:S05]  /*7aa0*/  @P1 BRA `(.L_x_3203) ;  /* 0xfffffffc00ec1947 */ /* 0x000fea000383ffff */
.L_x_3202:
[----:B------:R-:W-:Y:S05]  /*7ab0*/  BSYNC B0 ;  /* 0x0000000000007941 */ /* 0x000fea0003800000 */
.L_x_3201:
[----:B------:R-:W-:-:S03]  /*7ac0*/  UMOV UR18, 0xffffffff ;  /* 0xffffffff00127882 */ /* 0x000fc60000000000 */
[----:B------:R-:W-:Y:S05]  /*7ad0*/  BRA.DIV UR18, `(.L_x_3204) ;  /* 0x0000003612707947 */ /* 0x000fea000b800000 */
[----:B------:R-:W-:Y:S01]  /*7ae0*/  NOP ;  /* 0x0000000000007918 */ /* 0x000fe20000000000 */
.L_x_3266:
        /* <DEDUP_REMOVED lines=15> */
.L_x_3206:
[----:B------:R-:W-:Y:S05]  /*7be0*/  BSYNC B0 ;  /* 0x0000000000007941 */ /* 0x000fea0003800000 */
.L_x_3205:
        /* <DEDUP_REMOVED lines=15> */
.L_x_3208:
[----:B------:R-:W-:Y:S05]  /*7ce0*/  BSYNC B0 ;  /* 0x0000000000007941 */ /* 0x000fea0003800000 */
.L_x_3207:
[----:B------:R-:W-:Y:S06]  /*7cf0*/  BAR.ARV 0xa, 0xa0 ;  /* 0x0282800000007b1d */ /* 0x000fec0000002000 */
[----:B------:R-:W-:Y:S04]  /*7d00*/  BSSY B0, `(.L_x_3209) ;  /* 0x0000003000007945 */ /* 0x000fe80003800000 */
[----:B------:R-:W-:Y:S05]  /*7d10*/  @!P0 BRA `(.L_x_3210) ;  /* 0x0000000000048947 */ /* 0x000fea0003800000 */
[----:B------:R-:W-:-:S04]  /*7d20*/  DEPBAR.LE SB0, 0x0 ;  /* 0x000080000000791a */ /* 0x000fc80000000000 */
.L_x_3210:
[----:B------:R-:W-:Y:S05]  /*7d30*/  BSYNC B0 ;  /* 0x0000000000007941 */ /* 0x000fea0003800000 */
.L_x_3209:
        /* <DEDUP_REMOVED lines=19> */
.L_x_3212:
[----:B------:R-:W-:Y:S05]  /*7e70*/  BSYNC B0 ;  /* 0x0000000000007941 */ /* 0x000fea0003800000 */
.L_x_3211:
[----:B------:R-:W-:Y:S02]  /*7e80*/  UIADD3 UR7, UR7, 0x2, URZ ;  /* 0x0000000207077890 */ /* 0x000fe4000fffe03f */
[----:B------:R-:W-:Y:S02]  /*7e90*/  UIADD3 UR6, UR6, 0x3000, URZ ;  /* 0x0000300006067890 */ /* 0x000fe4000fffe03f */
[----:B------:R-:W-:-:S06]  /*7ea0*/  UISETP.GE.AND UP0, UPT, UR7, UR12, UPT ;  /* 0x0000000c0700728c */ /* 0x000fcc000bf06270 */
[----:B------:R-:W-:-:S13]  /*7eb0*/  PLOP3.LUT P1, PT, PT, PT, UP0, 0x80, 0x0 ;  /* 0x000000000000781c */ /* 0x000fda0003f2f008 */
[----:B------:R-:W-:Y:S05]  /*7ec0*/  @!P1 BRA `(.L_x_3213) ;  /* 0xfffffff400449947 */ /* 0x000fea000383ffff */
[----:B------:R-:W-:Y:S05]  /*7ed0*/  BRA `(.L_x_3125) ;  /* 0x0000002c00947947 */ /* 0x000fea0003800000 */
.L_x_3166:
        /* <DEDUP_REMOVED lines=21> */
.L_x_3214:
[----:B------:R-:W1:Y:S01]  /*8030*/  LDC R3, c[0x0][0x8cc] ;  /* 0x00023300ff037b82 */ /* 0x000e620000000800 */
[----:B------:R-:W-:Y:S01]  /*8040*/  IMAD.MOV.U32 R0, RZ, RZ, R5 ;  /* 0x000000ffff007224 */ /* 0x000fe200078e0005 */
[----:B-1----:R-:W-:-:S13]  /*8050*/  ISETP.NE.AND P0, PT, R3, 0x1, PT ;  /* 0x000000010300780c */ /* 0x002fda0003f05270 */
[----:B------:R-:W1:Y:S02]  /*8060*/  @P0 LDC.64 R6, c[0x0][0x8d0] ;  /* 0x00023400ff060b82 */ /* 0x000e640000000a00 */
[----:B-1----:R-:W-:-:S05]  /*8070*/  @P0 IMAD.HI.U32 R4, R5, R6, RZ ;  /* 0x0000000605040227 */ /* 0x002fca00078e00ff */
[----:B------:R-:W-:-:S05]  /*8080*/  @P0 SHF.R.U32.HI R0, RZ, R7, R4 ;  /* 0x00000007ff000219 */ /* 0x000fca0000011604 */
[----:B------:R-:W-:-:S07]  /*8090*/  IMAD R3, R0, R3, RZ ;  /* 0x0000000300037224 */ /* 0x000fce00078e02ff */
.L_x_3215:
        /* <DEDUP_REMOVED lines=23> */
.L_x_3216:
        /* <DEDUP_REMOVED lines=10> */
.L_x_3218:
[----:B------:R-:W2:Y:S02]  /*82b0*/  LDC R4, c[0x0][0x8f4] ;  /* 0x00023d00ff047b82 */ /* 0x000ea40000000800 */
.L_x_3217:
[----:B--2--5:R-:W-:Y:S01]  /*82c0*/  VIADD R4, R4, 0x7f ;  /* 0x0000007f04047836 */ /* 0x024fe20000000000 */
[----:B------:R-:W-:Y:S01]  /*82d0*/  LOP3.LUT R12, R0, 0x1ffffff, RZ, 0x3c, !PT ;  /* 0x01ffffff000c7812 */ /* 0x000fe200078e3cff */
[----:B------:R-:W-:Y:S02]  /*82e0*/  IMAD.MOV.U32 R10, RZ, RZ, 0x1 ;  /* 0x00000001ff0a7424 */ /* 0x000fe400078e00ff */
[----:B-1----:R-:W-:Y:S01]  /*82f0*/  IMAD.MOV.U32 R2, RZ, RZ, RZ ;  /* 0x000000ffff027224 */ /* 0x002fe200078e00ff */
        /* <DEDUP_REMOVED lines=38> */
.L_x_3220:
        /* <DEDUP_REMOVED lines=20> */
.L_x_3221:
[----:B------:R-:W-:Y:S05]  /*86a0*/  @!P0 BRA `(.L_x_3222) ;  /* 0x00000000000c8947 */ /* 0x000fea0003800000 */
[----:B------:R-:W2:Y:S04]  /*86b0*/  LDG.E R5, desc[UR46][R2.64] ;  /* 0x0000002e02057981 */ /* 0x000ea8000c1e1900 */
[----:B------:R-:W2:Y:S02]  /*86c0*/  LDG.E R0, desc[UR46][R2.64+0x4] ;  /* 0x0000042e02007981 */ /* 0x000ea4000c1e1900 */
[----:B--2---:R-:W-:-:S07]  /*86d0*/  IMAD.IADD R0, R0, 0x1, -R5 ;  /* 0x0000000100007824 */ /* 0x004fce00078e0a05 */
.L_x_3222:
        /* <DEDUP_REMOVED lines=66> */
.L_x_3267:
        /* <DEDUP_REMOVED lines=15> */
.L_x_3225:
        /* <DEDUP_REMOVED lines=122> */
.L_x_3236:
[----:B-123--:R-:W-:-:S04]  /*9390*/  SHF.L.U32 R18, R10, 0x1f, RZ ;  /* 0x0000001f0a127819 */ /* 0x00efc800000006ff */
[----:B------:R-:W2:Y:S02]  /*93a0*/  SYNCS.PHASECHK.TRANS64.TRYWAIT P1, [R15+URZ+0x26840], R18 ;  /* 0x026840120f0075a7 */ /* 0x000ea4000802017f */
[----:B--2---:R-:W-:Y:S05]  /*93b0*/  @!P1 BRA `(.L_x_3228) ;  /* 0x0000001c00689947 */ /* 0x004fea0003800000 */
.L_x_3268:
        /* <DEDUP_REMOVED lines=8> */
.L_x_3229:
        /* <DEDUP_REMOVED lines=44> */
.L_x_3269:
        /* <DEDUP_REMOVED lines=8> */
.L_x_3231:
        /* <DEDUP_REMOVED lines=44> */
.L_x_3270:
        /* <DEDUP_REMOVED lines=8> */
.L_x_3233:
        /* <DEDUP_REMOVED lines=38> */
.L_x_3272:
        /* <DEDUP_REMOVED lines=8> */
.L_x_3235:
        /* <DEDUP_REMOVED lines=44> */
.L_x_3227:
[----:B------:R-:W4:Y:S02]  /*a060*/  LDL.LU R4, [R1+0x4] ;  /* 0x0000040001047983 */ /* 0x000f240000300800 */
[----:B----4-:R-:W-:Y:S02]  /*a070*/  ISETP.NE.AND P1, PT, R4, RZ, PT ;  /* 0x000000ff0400720c */ /* 0x010fe40003f25270 */
[----:B------:R4:W5:Y:S11]  /*a080*/  LDL R4, [R1] ;  /* 0x0000000001047983 */ /* 0x0009760000100800 */
[----:B----4-:R-:W-:Y:S05]  /*a090*/  @!P1 BRA `(.L_x_3226) ;  /* 0x0000000400949947 */ /* 0x010fea0003800000 */
[----:B------:R-:W-:-:S04]  /*a0a0*/  SHF.L.U32 R12, R10, 0x1f, RZ ;  /* 0x0000001f0a0c7819 */ /* 0x000fc800000006ff */
[----:B------:R-:W4:Y:S02]  /*a0b0*/  SYNCS.PHASECHK.TRANS64.TRYWAIT P1, [R15+URZ+0x26840], R12 ;  /* 0x0268400c0f0075a7 */ /* 0x000f24000802017f */
[----:B----4-:R-:W-:Y:S05]  /*a0c0*/  @!P1 BRA `(.L_x_3237) ;  /* 0x0000001000789947 */ /* 0x010fea0003800000 */
.L_x_3273:
        /* <DEDUP_REMOVED lines=8> */
.L_x_3238:
        /* <DEDUP_REMOVED lines=41> */
.L_x_3274:
        /* <DEDUP_REMOVED lines=8> */
.L_x_3240:
        /* <DEDUP_REMOVED lines=41> */
.L_x_3226:
[----:B------:R-:W1:Y:S01]  /*a6f0*/  S2R R0, SR_TID.X ;  /* 0x0000000000007919 */ /* 0x000e620000002100 */
[----:B------:R-:W-:Y:S01]  /*a700*/  IMAD R3, R16, 0x8, R15 ;  /* 0x0000000810037824 */ /* 0x000fe200078e020f */
[----:B-1----:R-:W-:Y:S02]  /*a710*/  LOP3.LUT R2, R0, 0x7f, RZ, 0xc0, !PT ;  /* 0x0000007f00027812 */ /* 0x002fe400078ec0ff */
[----:B------:R-:W-:Y:S02]  /*a720*/  SHF.L.U32 R0, R10, 0x1f, RZ ;  /* 0x0000001f0a007819 */ /* 0x000fe400000006ff */
[----:B------:R-:W-:Y:S02]  /*a730*/  ISETP.NE.AND P1, PT, R2, RZ, PT ;  /* 0x000000ff0200720c */ /* 0x000fe40003f25270 */
[----:B------:R-:W1:Y:S02]  /*a740*/  SYNCS.PHASECHK.TRANS64.TRYWAIT P0, [R3+URZ+0x26840], R0 ;  /* 0x02684000030075a7 */ /* 0x000e64000800017f */
[----:B-1----:R-:W-:Y:S09]  /*a750*/  @!P0 BRA `(.L_x_3241) ;  /* 0x0000000800fc8947 */ /* 0x002ff20003800000 */
.L_x_3275:
[----:B------:R-:W-:Y:S05]  /*a760*/  @P1 BRA `(.L_x_3242) ;  /* 0x0000000000181947 */ /* 0x000fea0003800000 */
[----:B------:R-:W1:Y:S01]  /*a770*/  S2R R2, SR_TID.X ;  /* 0x0000000000027919 */ /* 0x000e620000002100 */
[----:B------:R-:W-:-:S04]  /*a780*/  IMAD.MOV.U32 R0, RZ, RZ, 0x3100 ;  /* 0x00003100ff007424 */ /* 0x000fc800078e00ff */
[----:B------:R1:W-:Y:S02]  /*a790*/  SYNCS.ARRIVE.TRANS64 RZ, [R3+URZ+0x26830], R0 ;  /* 0x0268300003ff79a7 */ /* 0x0003e4000800003f */
[----:B-1----:R-:W-:-:S13]  /*a7a0*/  LOP3.LUT P0, RZ, R2, 0x1f, RZ, 0xc0, !PT ;  /* 0x0000001f02ff7812 */ /* 0x002fda000780c0ff */
[----:B------:R-:W-:Y:S05]  /*a7b0*/  @!P0 BRA `(.L_x_3242) ;  /* 0x0000000000048947 */ /* 0x000fea0003800000 */
[----:B------:R-:W-:Y:S01]  /*a7c0*/  BPT.TRAP 0x1 ;  /* 0x000000040000795c */ /* 0x000fe20000300000 */
.L_x_3242:
        /* <DEDUP_REMOVED lines=48> */
.L_x_3223:
[----:B------:R-:W-:Y:S05]  /*aad0*/  BSYNC B0 ;  /* 0x0000000000007941 */ /* 0x000fea0003800000 */
.L_x_3219:
[----:B------:R-:W-:-:S03]  /*aae0*/  UMOV UR7, 0xffffffff ;  /* 0xffffffff00077882 */ /* 0x000fc60000000000 */
[----:B------:R-:W-:Y:S05]  /*aaf0*/  BRA.DIV UR7, `(.L_x_3243) ;  /* 0x0000000a07287947 */ /* 0x000fea000b800000 */
[----:B------:R-:W-:-:S13]  /*ab00*/  ELECT P6, URZ, PT ;  /* 0x00000000003f782f */ /* 0x000fda00038c0000 */
.L_x_3278:
[----:B------:R-:W-:Y:S05]  /*ab10*/  @!P6 BRA `(.L_x_3125) ;  /* 0x000000000084e947 */ /* 0x000fea0003800000 */
[----:B------:R-:W-:-:S06]  /*ab20*/  ULOP3.LUT UR7, UR38, 0x2, URZ, 0xfc, !UPT ;  /* 0x0000000226077892 */ /* 0x000fcc000f8efc3f */
[----:B------:R-:W-:-:S05]  /*ab30*/  IMAD.U32 R0, RZ, RZ, UR7 ;  /* 0x00000007ff007e24 */ /* 0x000fca000f8e00ff */
[----:B------:R-:W-:-:S13]  /*ab40*/  ISETP.NE.AND P2, PT, R0, 0x3, PT ;  /* 0x000000030000780c */ /* 0x000fda0003f45270 */
[----:B------:R-:W-:Y:S05]  /*ab50*/  @!P2 BRA `(.L_x_3244) ;  /* 0x000000000004a947 */ /* 0x000fea0003800000 */
[----:B------:R-:W-:Y:S01]  /*ab60*/  BPT.TRAP 0x1 ;  /* 0x000000040000795c */ /* 0x000fe20000300000 */
.L_x_3244:
        /* <DEDUP_REMOVED lines=15> */
.L_x_3279:
[----:B------:R-:W2:Y:S02]  /*ac60*/  SYNCS.PHASECHK.TRANS64.TRYWAIT P0, [R3+URZ], R0 ;  /* 0x00000000030075a7 */ /* 0x000ea4000800017f */
[----:B--2---:R-:W-:Y:S05]  /*ac70*/  @!P0 BRA `(.L_x_3246) ;  /* 0x0000000400fc8947 */ /* 0x004fea0003800000 */
.L_x_3280:
[----:B------:R-:W-:Y:S05]  /*ac80*/  @!P2 BRA `(.L_x_3247) ;  /* 0x000000000004a947 */ /* 0x000fea0003800000 */
[----:B------:R-:W-:Y:S01]  /*ac90*/  BPT.TRAP 0x1 ;  /* 0x000000040000795c */ /* 0x000fe20000300000 */
.L_x_3247:
[----:B--2---:R-:W-:-:S04]  /*aca0*/  VIADD R3, R8, 0x26840 ;  /* 0x0002684008037836 */ /* 0x004fc80000000000 */
[----:B------:R-:W-:-:S04]  /*acb0*/  IMAD R5, R2, 0x8, R3 ;  /* 0x0000000802057824 */ /* 0x000fc800078e0203 */
[----:B------:R-:W2:Y:S02]  /*acc0*/  SYNCS.PHASECHK.TRANS64.TRYWAIT P0, [R5+URZ], R4 ;  /* 0x00000004050075a7 */ /* 0x000ea4000800017f */
[----:B--2---:R-:W-:Y:S05]  /*acd0*/  @!P0 BRA `(.L_x_3248) ;  /* 0x0000000400f88947 */ /* 0x004fea0003800000 */
.L_x_3281:
[----:B------:R-:W-:-:S07]  /*ace0*/  IMAD R3, R6, 0x8, R3 ;  /* 0x0000000806037824 */ /* 0x000fce00078e0203 */
.L_x_3249:
[----:B---3--:R3:W4:Y:S02]  /*acf0*/  SYNCS.PHASECHK.TRANS64.TRYWAIT P0, [R3+URZ], R0 ;  /* 0x00000000030075a7 */ /* 0x008724000800017f */
[----:B----4-:R-:W-:Y:S05]  /*ad00*/  @!P0 NANOSLEEP.SYNCS 0x989680 ;  /* 0x009896800000895d */ /* 0x010fea0003900000 */
[----:B------:R-:W4:Y:S02]  /*ad10*/  @!P0 SYNCS.PHASECHK.TRANS64 P0, [R3+URZ], R0 ;  /* 0x00000000030085a7 */ /* 0x000f24000800007f */
[----:B----4-:R-:W-:Y:S05]  /*ad20*/  @!P0 BRA `(.L_x_3249) ;  /* 0xfffffffc00f08947 */ /* 0x010fea000383ffff */
.L_x_3125:
[----:B------:R-:W-:Y:S05]  /*ad30*/  BSYNC B6 ;  /* 0x0000000000067941 */ /* 0x000fea0003800000 */
.L_x_3117:
[----:B------:R-:W-:Y:S05]  /*ad40*/  EXIT ;  /* 0x000000000000794d */ /* 0x000fea0003800000 */
.L_x_3135:
[----:B------:R-:W-:Y:S02]  /*ad50*/  IMAD.MOV.U32 R13, RZ, RZ, R17 ;  /* 0x000000ffff0d7224 */ /* 0x000fe400078e0011 */
[----:B------:R-:W-:Y:S02]  /*ad60*/  IMAD.MOV.U32 R12, RZ, RZ, RZ ;  /* 0x000000ffff0c7224 */ /* 0x000fe400078e00ff */
[----:B------:R-:W-:Y:S02]  /*ad70*/  IMAD.MOV.U32 R11, RZ, RZ, 0x1f ;  /* 0x0000001fff0b7424 */ /* 0x000fe400078e00ff */
[----:B------:R-:W-:-:S07]  /*ad80*/  IMAD.MOV.U32 R15, RZ, RZ, -0x1 ;  /* 0xffffffffff0f7424 */ /* 0x000fce00078e00ff */
[----:B------:R-:W-:Y:S05]  /*ad90*/  WARPSYNC.COLLECTIVE R15, `(.L_x_3250) ;  /* 0x000000000f087348 */ /* 0x000fea0003c00000 */
[----:B------:R1:W2:Y:S02]  /*ada0*/  SHFL.IDX P6, R14, R13, R12, R11 ;  /* 0x0000000c0d0e7389 */ /* 0x0002a400000c000b */
[----:B-12---:R-:W-:Y:S01]  /*adb0*/  ENDCOLLECTIVE ;  /* 0x000000000000791b */ /* 0x006fe20003800000 */
.L_x_3250:
[----:B------:R-:W-:Y:S05]  /*adc0*/  BRA `(.L_x_3251) ;  /* 0xffffff6800587947 */ /* 0x000fea000383ffff */
.L_x_3137:
[----:B--2---:R2:W3:Y:S02]  /*add0*/  SYNCS.PHASECHK.TRANS64.TRYWAIT P0, [R235+URZ+0x26800], R4 ;  /* 0x02680004eb0075a7 */ /* 0x0044e4000800017f */
[----:B---3--:R-:W-:Y:S05]  /*ade0*/  @!P0 NANOSLEEP.SYNCS 0x989680 ;  /* 0x009896800000895d */ /* 0x008fea0003900000 */
[----:B------:R-:W3:Y:S02]  /*adf0*/  @!P0 SYNCS.PHASECHK.TRANS64 P0, [R235+URZ+0x26800], R4 ;  /* 0x02680004eb0085a7 */ /* 0x000ee4000800007f */
[----:B---3--:R-:W-:Y:S05]  /*ae00*/  @!P0 BRA `(.L_x_3137) ;  /* 0xfffffffc00f08947 */ /* 0x008fea000383ffff */
[----:B------:R-:W-:Y:S05]  /*ae10*/  BRA `(.L_x_3136) ;  /* 0xffffff6800807947 */ /* 0x000fea000383ffff */
.L_x_3142:
[----:B--2---:R-:W-:-:S04]  /*ae20*/  IMAD.U32 R5, RZ, RZ, UR8 ;  /* 0x00000008ff057e24 */ /* 0x004fc8000f8e00ff */
[----:B------:R2:W3:Y:S03]  /*ae30*/  SYNCS.PHASECHK.TRANS64.TRYWAIT P1, [R5+URZ+0x26810], R120 ;  /* 0x02681078050075a7 */ /* 0x0004e6000802017f */
[----:B---3--:R-:W-:Y:S05]  /*ae40*/  @!P1 NANOSLEEP.SYNCS 0x989680 ;  /* 0x009896800000995d */ /* 0x008fea0003900000 */
[----:B------:R-:W3:Y:S02]  /*ae50*/  @!P1 SYNCS.PHASECHK.TRANS64 P1, [R5+URZ+0x26810], R120 ;  /* 0x02681078050095a7 */ /* 0x000ee4000802007f */
[----:B---3--:R-:W-:Y:S05]  /*ae60*/  @!P1 BRA `(.L_x_3142) ;  /* 0xfffffffc00ec9947 */ /* 0x008fea000383ffff */
[----:B------:R-:W-:Y:S05]  /*ae70*/  BRA `(.L_x_3141) ;  /* 0xffffff7000d47947 */ /* 0x000fea000383ffff */
.L_x_3146:
[----:B------:R-:W-:-:S04]  /*ae80*/  IMAD.U32 R121, RZ, RZ, UR8 ;  /* 0x00000008ff797e24 */ /* 0x000fc8000f8e00ff */
[----:B------:R1:W1:Y:S03]  /*ae90*/  SYNCS.PHASECHK.TRANS64.TRYWAIT P1, [R121+URZ+0x26830], R120 ;  /* 0x02683078790075a7 */ /* 0x000266000802017f */
[----:B-1----:R-:W-:Y:S05]  /*aea0*/  @!P1 NANOSLEEP.SYNCS 0x989680 ;  /* 0x009896800000995d */ /* 0x002fea0003900000 */
[----:B------:R-:W1:Y:S02]  /*aeb0*/  @!P1 SYNCS.PHASECHK.TRANS64 P1, [R121+URZ+0x26830], R120 ;  /* 0x02683078790095a7 */ /* 0x000e64000802007f */
[----:B-1----:R-:W-:Y:S05]  /*aec0*/  @!P1 BRA `(.L_x_3146) ;  /* 0xfffffffc00ec9947 */ /* 0x002fea000383ffff */
[----:B------:R-:W-:Y:S05]  /*aed0*/  BRA `(.L_x_3145) ;  /* 0xffffff7800987947 */ /* 0x000fea000383ffff */
.L_x_3153:
[----:B------:R-:W-:Y:S01]  /*aee0*/  BSSY B0, `(.L_x_3252) ;  /* 0x0000005000007945 */ /* 0x000fe20003800000 */
[----:B------:R-:W-:-:S07]  /*aef0*/  IMAD.MOV.U32 R15, RZ, RZ, -0x1 ;  /* 0xffffffffff0f7424 */ /* 0x000fce00078e00ff */
[----:B-1----:R-:W-:Y:S05]  /*af00*/  WARPSYNC.COLLECTIVE R15, `(.L_x_3253) ;  /* 0x000000000f087348 */ /* 0x002fea0003c00000 */
[----:B------:R-:W-:Y:S01]  /*af10*/  NOP ;  /* 0x0000000000007918 */ /* 0x000fe20000000000 */
[----:B-1----:R-:W-:Y:S01]  /*af20*/  ENDCOLLECTIVE ;  /* 0x000000000000791b */ /* 0x002fe20003800000 */
.L_x_3253:
[----:B------:R-:W-:Y:S05]  /*af30*/  BSYNC B0 ;  /* 0x0000000000007941 */ /* 0x000fea0003800000 */
.L_x_3252:
[----:B------:R-:W-:Y:S05]  /*af40*/  BRA `(.L_x_3254) ;  /* 0xffffffa800a47947 */ /* 0x000fea000383ffff */
.L_x_3162:
[----:B------:R-:W-:Y:S01]  /*af50*/  BSSY B0, `(.L_x_3255) ;  /* 0x0000005000007945 */ /* 0x000fe20003800000 */
[----:B------:R-:W-:-:S07]  /*af60*/  IMAD.MOV.U32 R15, RZ, RZ, -0x1 ;  /* 0xffffffffff0f7424 */ /* 0x000fce00078e00ff */
[----:B-12---:R-:W-:Y:S05]  /*af70*/  WARPSYNC.COLLECTIVE R15, `(.L_x_3256) ;  /* 0x000000000f087348 */ /* 0x006fea0003c00000 */
[----:B------:R-:W-:Y:S01]  /*af80*/  NOP ;  /* 0x0000000000007918 */ /* 0x000fe20000000000 */
[----:B-12---:R-:W-:Y:S01]  /*af90*/  ENDCOLLECTIVE ;  /* 0x000000000000791b */ /* 0x006fe20003800000 */
.L_x_3256:
[----:B------:R-:W-:Y:S05]  /*afa0*/  BSYNC B0 ;  /* 0x0000000000007941 */ /* 0x000fea0003800000 */
.L_x_3255:
[----:B------:R-:W-:Y:S05]  /*afb0*/  BRA `(.L_x_3257) ;  /* 0xffffffac00947947 */ /* 0x000fea000383ffff */
.L_x_3179:
[----:B------:R-:W-:Y:S01]  /*afc0*/  BSSY B0, `(.L_x_3258) ;  /* 0x0000005000007945 */ /* 0x000fe20003800000 */
[----:B------:R-:W-:-:S07]  /*afd0*/  IMAD.MOV.U32 R15, RZ, RZ, -0x1 ;  /* 0xffffffffff0f7424 */ /* 0x000fce00078e00ff */
[----:B------:R-:W-:Y:S05]  /*afe0*/  WARPSYNC.COLLECTIVE R15, `(.L_x_3259) ;  /* 0x000000000f087348 */ /* 0x000fea0003c00000 */
[----:B------:R-:W-:Y:S01]  /*aff0*/  NOP ;  /* 0x0000000000007918 */ /* 0x000fe20000000000 */
[----:B------:R-:W-:Y:S01]  /*b000*/  ENDCOLLECTIVE ;  /* 0x000000000000791b */ /* 0x000fe20003800000 */
.L_x_3259:
[----:B------:R-:W-:Y:S05]  /*b010*/  BSYNC B0 ;  /* 0x0000000000007941 */ /* 0x000fea0003800000 */
.L_x_3258:
[----:B------:R-:W-:Y:S05]  /*b020*/  BRA `(.L_x_3260) ;  /* 0xffffffbc008c7947 */ /* 0x000fea000383ffff */
.L_x_3192:
[----:B------:R-:W-:Y:S01]  /*b030*/  BSSY B0, `(.L_x_3261) ;  /* 0x0000005000007945 */ /* 0x000fe20003800000 */
[----:B------:R-:W-:-:S07]  /*b040*/  IMAD.MOV.U32 R15, RZ, RZ, -0x1 ;  /* 0xffffffffff0f7424 */ /* 0x000fce00078e00ff */
[----:B------:R-:W-:Y:S05]  /*b050*/  WARPSYNC.COLLECTIVE R15, `(.L_x_3262) ;  /* 0x000000000f087348 */ /* 0x000fea0003c00000 */
[----:B------:R-:W-:Y:S01]  /*b060*/  NOP ;  /* 0x0000000000007918 */ /* 0x000fe20000000000 */
[----:B------:R-:W-:Y:S01]  /*b070*/  ENDCOLLECTIVE ;  /* 0x000000000000791b */ /* 0x000fe20003800000 */
.L_x_3262:
[----:B------:R-:W-:Y:S05]  /*b080*/  BSYNC B0 ;  /* 0x0000000000007941 */ /* 0x000fea0003800000 */
.L_x_3261:
[----:B------:R-:W-:Y:S05]  /*b090*/  BRA `(.L_x_3263) ;  /* 0xffffffc4003c7947 */ /* 0x000fea000383ffff */
.L_x_3204:
[----:B------:R-:W-:Y:S01]  /*b0a0*/  BSSY B0, `(.L_x_3264) ;  /* 0x0000005000007945 */ /* 0x000fe20003800000 */
[----:B------:R-:W-:-:S07]  /*b0b0*/  IMAD.MOV.U32 R15, RZ, RZ, -0x1 ;  /* 0xffffffffff0f7424 */ /* 0x000fce00078e00ff */
[----:B------:R-:W-:Y:S05]  /*b0c0*/  WARPSYNC.COLLECTIVE R15, `(.L_x_3265) ;  /* 0x000000000f087348 */ /* 0x000fea0003c00000 */
[----:B------:R-:W-:Y:S01]  /*b0d0*/  NOP ;  /* 0x0000000000007918 */ /* 0x000fe20000000000 */
[----:B------:R-:W-:Y:S01]  /*b0e0*/  ENDCOLLECTIVE ;  /* 0x000000000000791b */ /* 0x000fe20003800000 */
.L_x_3265:
[----:B------:R-:W-:Y:S05]  /*b0f0*/  BSYNC B0 ;  /* 0x0000000000007941 */ /* 0x000fea0003800000 */
.L_x_3264:
[----:B------:R-:W-:Y:S05]  /*b100*/  BRA `(.L_x_3266) ;  /* 0xffffffc800787947 */ /* 0x000fea000383ffff */
.L_x_3224:
[----:B-1----:R1:W2:Y:S02]  /*b110*/  SYNCS.PHASECHK.TRANS64.TRYWAIT P0, [R15+URZ+0x26820], R2 ;  /* 0x026820020f0075a7 */ /* 0x0022a4000800017f */
[----:B--2---:R-:W-:Y:S05]  /*b120*/  @!P0 NANOSLEEP.SYNCS 0x989680 ;  /* 0x009896800000895d */ /* 0x004fea0003900000 */
[----:B------:R-:W2:Y:S02]  /*b130*/  @!P0 SYNCS.PHASECHK.TRANS64 P0, [R15+URZ+0x26820], R2 ;  /* 0x026820020f0085a7 */ /* 0x000ea4000800007f */
[----:B--2---:R-:W-:Y:S05]  /*b140*/  @!P0 BRA `(.L_x_3224) ;  /* 0xfffffffc00f08947 */ /* 0x004fea000383ffff */
[----:B------:R-:W-:Y:S05]  /*b150*/  BRA `(.L_x_3267) ;  /* 0xffffffd800687947 */ /* 0x000fea000383ffff */
.L_x_3228:
[----:B--2---:R2:W3:Y:S02]  /*b160*/  SYNCS.PHASECHK.TRANS64.TRYWAIT P1, [R15+URZ+0x26840], R18 ;  /* 0x026840120f0075a7 */ /* 0x0044e4000802017f */
[----:B---3--:R-:W-:Y:S05]  /*b170*/  @!P1 NANOSLEEP.SYNCS 0x989680 ;  /* 0x009896800000995d */ /* 0x008fea0003900000 */
[----:B------:R-:W3:Y:S02]  /*b180*/  @!P1 SYNCS.PHASECHK.TRANS64 P1, [R15+URZ+0x26840], R18 ;  /* 0x026840120f0095a7 */ /* 0x000ee4000802007f */
[----:B---3--:R-:W-:Y:S05]  /*b190*/  @!P1 BRA `(.L_x_3228) ;  /* 0xfffffffc00f09947 */ /* 0x008fea000383ffff */
[----:B------:R-:W-:Y:S05]  /*b1a0*/  BRA `(.L_x_3268) ;  /* 0xffffffe000847947 */ /* 0x000fea000383ffff */
.L_x_3230:
[----:B-1----:R1:W3:Y:S02]  /*b1b0*/  SYNCS.PHASECHK.TRANS64.TRYWAIT P1, [R15+URZ+0x26828], R18 ;  /* 0x026828120f0075a7 */ /* 0x0022e4000802017f */
[----:B---3--:R-:W-:Y:S05]  /*b1c0*/  @!P1 NANOSLEEP.SYNCS 0x989680 ;  /* 0x009896800000995d */ /* 0x008fea0003900000 */
[----:B------:R-:W3:Y:S02]  /*b1d0*/  @!P1 SYNCS.PHASECHK.TRANS64 P1, [R15+URZ+0x26828], R18 ;  /* 0x026828120f0095a7 */ /* 0x000ee4000802007f */
[----:B---3--:R-:W-:Y:S05]  /*b1e0*/  @!P1 BRA `(.L_x_3230) ;  /* 0xfffffffc00f09947 */ /* 0x008fea000383ffff */
[----:B------:R-:W-:Y:S05]  /*b1f0*/  BRA `(.L_x_3269) ;  /* 0xffffffe400407947 */ /* 0x000fea000383ffff */
.L_x_3232:
[----:B---3--:R3:W4:Y:S02]  /*b200*/  SYNCS.PHASECHK.TRANS64.TRYWAIT P1, [R15+URZ+0x26848], R18 ;  /* 0x026848120f0075a7 */ /* 0x008724000802017f */
[----:B----4-:R-:W-:Y:S05]  /*b210*/  @!P1 NANOSLEEP.SYNCS 0x989680 ;  /* 0x009896800000995d */ /* 0x010fea0003900000 */
[----:B------:R-:W4:Y:S02]  /*b220*/  @!P1 SYNCS.PHASECHK.TRANS64 P1, [R15+URZ+0x26848], R18 ;  /* 0x026848120f0095a7 */ /* 0x000f24000802007f */
[----:B----4-:R-:W-:Y:S05]  /*b230*/  @!P1 BRA `(.L_x_3232) ;  /* 0xfffffffc00f09947 */ /* 0x010fea000383ffff */
[----:B------:R-:W-:Y:S05]  /*b240*/  BRA `(.L_x_3270) ;  /* 0xffffffe400fc7947 */ /* 0x000fea000383ffff */
.L_x_3234:
[----:B------:R-:W-:-:S07]  /*b250*/  SHF.L.U32 R4, R10, 0x1f, RZ ;  /* 0x0000001f0a047819 */ /* 0x000fce00000006ff */
.L_x_3271:
[----:B----4-:R4:W1:Y:S02]  /*b260*/  SYNCS.PHASECHK.TRANS64.TRYWAIT P1, [R15+URZ+0x26820], R4 ;  /* 0x026820040f0075a7 */ /* 0x010864000802017f */
[----:B-1----:R-:W-:Y:S05]  /*b270*/  @!P1 NANOSLEEP.SYNCS 0x989680 ;  /* 0x009896800000995d */ /* 0x002fea0003900000 */
[----:B------:R-:W1:Y:S02]  /*b280*/  @!P1 SYNCS.PHASECHK.TRANS64 P1, [R15+URZ+0x26820], R4 ;  /* 0x026820040f0095a7 */ /* 0x000e64000802007f */
[----:B-1----:R-:W-:Y:S05]  /*b290*/  @!P1 BRA `(.L_x_3271) ;  /* 0xfffffffc00f09947 */ /* 0x002fea000383ffff */
[----:B------:R-:W-:Y:S05]  /*b2a0*/  BRA `(.L_x_3272) ;  /* 0xffffffe8009c7947 */ /* 0x000fea000383ffff */
.L_x_3237:
[----:B----4-:R4:W1:Y:S02]  /*b2b0*/  SYNCS.PHASECHK.TRANS64.TRYWAIT P1, [R15+URZ+0x26840], R12 ;  /* 0x0268400c0f0075a7 */ /* 0x010864000802017f */
[----:B-1----:R-:W-:Y:S05]  /*b2c0*/  @!P1 NANOSLEEP.SYNCS 0x989680 ;  /* 0x009896800000995d */ /* 0x002fea0003900000 */
[----:B------:R-:W1:Y:S02]  /*b2d0*/  @!P1 SYNCS.PHASECHK.TRANS64 P1, [R15+URZ+0x26840], R12 ;  /* 0x0268400c0f0095a7 */ /* 0x000e64000802007f */
[----:B-1----:R-:W-:Y:S05]  /*b2e0*/  @!P1 BRA `(.L_x_3237) ;  /* 0xfffffffc00f09947 */ /* 0x002fea000383ffff */
[----:B------:R-:W-:Y:S05]  /*b2f0*/  BRA `(.L_x_3273) ;  /* 0xffffffec00747947 */ /* 0x000fea000383ffff */
.L_x_3239:
[----:B-1----:R1:W2:Y:S02]  /*b300*/  SYNCS.PHASECHK.TRANS64.TRYWAIT P1, [R15+URZ+0x26828], R12 ;  /* 0x0268280c0f0075a7 */ /* 0x0022a4000802017f */
[----:B--2---:R-:W-:Y:S05]  /*b310*/  @!P1 NANOSLEEP.SYNCS 0x989680 ;  /* 0x009896800000995d */ /* 0x004fea0003900000 */
[----:B------:R-:W2:Y:S02]  /*b320*/  @!P1 SYNCS.PHASECHK.TRANS64 P1, [R15+URZ+0x26828], R12 ;  /* 0x0268280c0f0095a7 */ /* 0x000ea4000802007f */
[----:B--2---:R-:W-:Y:S05]  /*b330*/  @!P1 BRA `(.L_x_3239) ;  /* 0xfffffffc00f09947 */ /* 0x004fea000383ffff */
[----:B------:R-:W-:Y:S05]  /*b340*/  BRA `(.L_x_3274) ;  /* 0xfffffff000247947 */ /* 0x000fea000383ffff */
.L_x_3241:
[----:B------:R1:W1:Y:S02]  /*b350*/  SYNCS.PHASECHK.TRANS64.TRYWAIT P0, [R3+URZ+0x26840], R0 ;  /* 0x02684000030075a7 */ /* 0x000264000800017f */
[----:B-1----:R-:W-:Y:S05]  /*b360*/  @!P0 NANOSLEEP.SYNCS 0x989680 ;  /* 0x009896800000895d */ /* 0x002fea0003900000 */
[----:B------:R-:W1:Y:S02]  /*b370*/  @!P0 SYNCS.PHASECHK.TRANS64 P0, [R3+URZ+0x26840], R0 ;  /* 0x02684000030085a7 */ /* 0x000e64000800007f */
[----:B-1----:R-:W-:Y:S05]  /*b380*/  @!P0 BRA `(.L_x_3241) ;  /* 0xfffffffc00f08947 */ /* 0x002fea000383ffff */
[----:B------:R-:W-:Y:S05]  /*b390*/  BRA `(.L_x_3275) ;  /* 0xfffffff000f07947 */ /* 0x000fea000383ffff */
.L_x_3243:
[----:B------:R-:W-:Y:S01]  /*b3a0*/  BSSY B0, `(.L_x_3276) ;  /* 0x0000006000007945 */ /* 0x000fe20003800000 */
[----:B------:R-:W-:-:S07]  /*b3b0*/  IMAD.MOV.U32 R15, RZ, RZ, -0x1 ;  /* 0xffffffffff0f7424 */ /* 0x000fce00078e00ff */
[----:B------:R-:W-:Y:S05]  /*b3c0*/  WARPSYNC.COLLECTIVE R15, `(.L_x_3277) ;  /* 0x000000000f0c7348 */ /* 0x000fea0003c00000 */
[----:B------:R-:W-:Y:S02]  /*b3d0*/  ELECT P6, UR62, PT ;  /* 0x00000000003e782f */ /* 0x000fe400038c0000 */
[----:B------:R-:W-:Y:S01]  /*b3e0*/  MOV R14, UR62 ;  /* 0x0000003e000e7c02 */ /* 0x000fe20008000f00 */
[----:B------:R-:W-:Y:S10]  /*b3f0*/  ENDCOLLECTIVE ;  /* 0x000000000000791b */ /* 0x000ff40003800000 */
.L_x_3277:
[----:B------:R-:W-:Y:S05]  /*b400*/  BSYNC B0 ;  /* 0x0000000000007941 */ /* 0x000fea0003800000 */
.L_x_3276:
[----:B------:R-:W-:Y:S05]  /*b410*/  BRA `(.L_x_3278) ;  /* 0xfffffff400bc7947 */ /* 0x000fea000383ffff */
.L_x_3245:
[----:B-1----:R1:W2:Y:S02]  /*b420*/  SYNCS.PHASECHK.TRANS64.TRYWAIT P0, [R7+URZ], R4 ;  /* 0x00000004070075a7 */ /* 0x0022a4000800017f */
[----:B--2---:R-:W-:Y:S05]  /*b430*/  @!P0 NANOSLEEP.SYNCS 0x989680 ;  /* 0x009896800000895d */ /* 0x004fea0003900000 */
[----:B------:R-:W2:Y:S02]  /*b440*/  @!P0 SYNCS.PHASECHK.TRANS64 P0, [R7+URZ], R4 ;  /* 0x00000004070085a7 */ /* 0x000ea4000800007f */
[----:B--2---:R-:W-:Y:S05]  /*b450*/  @!P0 BRA `(.L_x_3245) ;  /* 0xfffffffc00f08947 */ /* 0x004fea000383ffff */
[----:B------:R-:W-:Y:S05]  /*b460*/  BRA `(.L_x_3279) ;  /* 0xfffffff400fc7947 */ /* 0x000fea000383ffff */
.L_x_3246:
[----:B--2---:R2:W3:Y:S02]  /*b470*/  SYNCS.PHASECHK.TRANS64.TRYWAIT P0, [R3+URZ], R0 ;  /* 0x00000000030075a7 */ /* 0x0044e4000800017f */
[----:B---3--:R-:W-:Y:S05]  /*b480*/  @!P0 NANOSLEEP.SYNCS 0x989680 ;  /* 0x009896800000895d */ /* 0x008fea0003900000 */
[----:B------:R-:W3:Y:S02]  /*b490*/  @!P0 SYNCS.PHASECHK.TRANS64 P0, [R3+URZ], R0 ;  /* 0x00000000030085a7 */ /* 0x000ee4000800007f */
[----:B---3--:R-:W-:Y:S05]  /*b4a0*/  @!P0 BRA `(.L_x_3246) ;  /* 0xfffffffc00f08947 */ /* 0x008fea000383ffff */
[----:B------:R-:W-:Y:S05]  /*b4b0*/  BRA `(.L_x_3280) ;  /* 0xfffffff400f07947 */ /* 0x000fea000383ffff */
.L_x_3248:
[----:B--2---:R2:W3:Y:S02]  /*b4c0*/  SYNCS.PHASECHK.TRANS64.TRYWAIT P0, [R5+URZ], R4 ;  /* 0x00000004050075a7 */ /* 0x0044e4000800017f */
[----:B---3--:R-:W-:Y:S05]  /*b4d0*/  @!P0 NANOSLEEP.SYNCS 0x989680 ;  /* 0x009896800000895d */ /* 0x008fea0003900000 */
[----:B------:R-:W3:Y:S02]  /*b4e0*/  @!P0 SYNCS.PHASECHK.TRANS64 P0, [R5+URZ], R4 ;  /* 0x00000004050085a7 */ /* 0x000ee4000800007f */
[----:B---3--:R-:W-:Y:S05]  /*b4f0*/  @!P0 BRA `(.L_x_3248) ;  /* 0xfffffffc00f08947 */ /* 0x008fea000383ffff */
[----:B------:R-:W-:Y:S05]  /*b500*/  BRA `(.L_x_3281) ;  /* 0xfffffff400f47947 */ /* 0x000fea000383ffff */
.L_x_3282:
        /* <DEDUP_REMOVED lines=15> */
.L_x_3321:


//--------------------- .text._ZN7cutlass13device_kernelIN5flash22FlashAttnBwdPreprocessIN4cute5tupleIJNS3_1CILi64EEENS5_ILi96EEEEEENS_6half_tEfNS_4arch4Sm90ELb1ELb1EEEEEvNT_6ParamsE --------------------------
	.section	.text._ZN7cutlass13device_kernelIN5flash22FlashAttnBwdPreprocessIN4cute5tupleIJNS3_1CILi64EEENS5_ILi96EEEEEENS_6half_tEfNS_4arch4Sm90ELb1ELb1EEEEEvNT_6ParamsE,"ax",@progbits
	.align	128
.text._ZN7cutlass13device_kernelIN5flash22FlashAttnBwdPreprocessIN4cute5tupleIJNS3_1CILi64EEENS5_ILi96EEEEEENS_6half_tEfNS_4arch4Sm90ELb1ELb1EEEEEvNT_6ParamsE:
        .type           _ZN7cutlass13device_kernelIN5flash22FlashAttnBwdPreprocessIN4cute5tupleIJNS3_1CILi64EEENS5_ILi96EEEEEENS_6half_tEfNS_4arch4Sm90ELb1ELb1EEEEEvNT_6ParamsE,@function
        .size           _ZN7cutlass13device_kernelIN5flash22FlashAttnBwdPreprocessIN4cute5tupleIJNS3_1CILi64EEENS5_ILi96EEEEEENS_6half_tEfNS_4arch4Sm90ELb1ELb1EEEEEvNT_6ParamsE,(.L_x_3322 - _ZN7cutlass13device_kernelIN5flash22FlashAttnBwdPreprocessIN4cute5tupleIJNS3_1CILi64EEENS5_ILi96EEEEEENS_6half_tEfNS_4arch4Sm90ELb1ELb1EEEEEvNT_6ParamsE)
        .other          _ZN7cutlass13device_kernelIN5flash22FlashAttnBwdPreprocessIN4cute5tupleIJNS3_1CILi64EEENS5_ILi96EEEEEENS_6half_tEfNS_4arch4Sm90ELb1ELb1EEEEEvNT_6ParamsE,@"STO_CUDA_ENTRY STV_DEFAULT"
_ZN7cutlass13device_kernelIN5flash22FlashAttnBwdPreprocessIN4cute5tupleIJNS3_1CILi64EEENS5_ILi96EEEEEENS_6half_tEfNS_4arch4Sm90ELb1ELb1EEEEEvNT_6ParamsE:
[----:B------:R-:W-:Y:S08]  /*0000*/  LDC R1, c[0x0][0x28] ;  /* 0x00000a00ff017b82 */ /* 0x000ff00000000800 */
[----:B------:R-:W0:Y:S01]  /*0010*/  LDC.64 R4, c[0x0][0x2f8] ;  /* 0x0000be00ff047b82 */ /* 0x000e220000000a00 */
[----:B------:R-:W1:Y:S01]  /*0020*/  S2R R32, SR_CTAID.Z ;  /* 0x0000000000207919 */ /* 0x000e620000002700 */
[----:B------:R-:W-:Y:S01]  /*0030*/  ULDC.64 UR8, c[0x0][0x2f0] ;  /* 0x0000bc0000087ab9 */ /* 0x000fe20000000a00 */
[----:B------:R-:W-:Y:S01]  /*0040*/  ULDC.64 UR4, c[0x0][0x208] ;  /* 0x0000820000047ab9 */ /* 0x000fe20000000a00 */
[----:B------:R-:W-:-:S04]  /*0050*/  ISETP.NE.U32.AND P0, PT, RZ, UR8, PT ;  /* 0x00000008ff007c0c */ /* 0x000fc8000bf05070 */
[----:B------:R-:W1:Y:S01]  /*0060*/  LDC.64 R2, c[0x0][0x2f0] ;  /* 0x0000bc00ff027b82 */ /* 0x000e620000000a00 */
[----:B------:R-:W-:Y:S02]  /*0070*/  ISETP.NE.AND.EX P0, PT, RZ, UR9, PT, P0 ;  /* 0x00000009ff007c0c */ /* 0x000fe4000bf05300 */
[----:B0-----:R-:W-:-:S04]  /*0080*/  ISETP.NE.U32.AND P1, PT, R4, RZ, PT ;  /* 0x000000ff0400720c */ /* 0x001fc80003f25070 */
[----:B------:R-:W-:Y:S01]  /*0090*/  ISETP.NE.AND.EX P1, PT, R5, RZ, PT, P1 ;  /* 0x000000ff0500720c */ /* 0x000fe20003f25310 */
[----:B------:R-:W-:Y:S01]  /*00a0*/  ULDC UR6, c[0x0][0x218] ;  /* 0x0000860000067ab9 */ /* 0x000fe20000000800 */
[----:B-1----:R-:W-:-:S11]  /*00b0*/  IMAD.WIDE R2, R32, 0x4, R2 ;  /* 0x0000000420027825 */ /* 0x002fd600078e0202 */
[----:B------:R-:W0:Y:S01]  /*00c0*/  @P1 LDC.64 R8, c[0x0][0x2f8] ;  /* 0x0000be00ff081b82 */ /* 0x000e220000000a00 */
[----:B------:R-:W-:Y:S01]  /*00d0*/  MOV R5, UR6 ;  /* 0x0000000600057c02 */ /* 0x000fe20008000f00 */
[----:B------:R1:W5:Y:S01]  /*00e0*/  @P0 LDG.E R7, desc[UR4][R2.64] ;  /* 0x0000000402070981 */ /* 0x000362000c1e1900 */
[----:B------:R-:W2:Y:S01]  /*00f0*/  S2R R6, SR_CTAID.X ;  /* 0x0000000000067919 */ /* 0x000ea20000002500 */
[----:B0-----:R-:W-:-:S05]  /*0100*/  @P1 IMAD.WIDE R8, R32, 0x4, R8 ;  /* 0x0000000420081825 */ /* 0x001fca00078e0208 */
[----:B------:R1:W5:Y:S01]  /*0110*/  @P1 LDG.E R5, desc[UR4][R8.64] ;  /* 0x0000000408051981 */ /* 0x000362000c1e1900 */
[----:B------:R-:W0:Y:S01]  /*0120*/  S2UR UR6, SR_CTAID.Y ;  /* 0x00000000000679c3 */ /* 0x000e220000002600 */
[----:B--2---:R-:W-:Y:S01]  /*0130*/  SHF.L.U32 R4, R6, 0x6, RZ ;  /* 0x0000000606047819 */ /* 0x004fe200000006ff */
[----:B------:R-:W-:Y:S06]  /*0140*/  @P1 BRA `(.L_x_3283) ;  /* 0x0000000000101947 */ /* 0x000fec0003800000 */
[----:B------:R-:W-:Y:S05]  /*0150*/  @!P0 BRA `(.L_x_3283) ;  /* 0x00000000000c8947 */ /* 0x000fea0003800000 */
[----:B------:R-:W2:Y:S04]  /*0160*/  LDG.E R0, desc[UR4][R2.64] ;  /* 0x0000000402007981 */ /* 0x000ea8000c1e1900 */
[----:B-----5:R-:W2:Y:S02]  /*0170*/  LDG.E R5, desc[UR4][R2.64+0x4] ;  /* 0x0000040402057981 */ /* 0x020ea4000c1e1900 */
[----:B--2---:R-:W-:-:S07]  /*0180*/  IADD3 R5, -R0, R5, RZ ;  /* 0x0000000500057210 */ /* 0x004fce0007ffe1ff */
.L_x_3283:
[----:B------:R-:W-:Y:S02]  /*0190*/  ISETP.NE.U32.AND P2, PT, RZ, UR8, PT ;  /* 0x00000008ff007c0c */ /* 0x000fe4000bf45070 */
[----:B-----5:R-:W-:Y:S02]  /*01a0*/  ISETP.LE.AND P1, PT, R5, R4, PT ;  /* 0x000000040500720c */ /* 0x020fe40003f23270 */
[----:B------:R-:W-:-:S13]  /*01b0*/  ISETP.NE.AND.EX P2, PT, RZ, UR9, PT, P2 ;  /* 0x00000009ff007c0c */ /* 0x000fda000bf45320 */
[----:B0-----:R-:W-:Y:S05]  /*01c0*/  @P2 EXIT P1 ;  /* 0x000000000000294d */ /* 0x001fea0000800000 */
[----:B-1----:R-:W0:Y:S01]  /*01d0*/  S2R R3, SR_TID.X ;  /* 0x0000000000037919 */ /* 0x002e220000002100 */
[----:B------:R-:W-:Y:S01]  /*01e0*/  IADD3 R2, -R4, R5, RZ ;  /* 0x0000000504027210 */ /* 0x000fe20007ffe1ff */
[----:B------:R-:W-:Y:S01]  /*01f0*/  USHF.R.S32.HI UR7, URZ, 0x1f, UR6 ;  /* 0x0000001f3f077899 */ /* 0x000fe20008011406 */
[----:B------:R-:W-:Y:S01]  /*0200*/  SHF.R.S32.HI R39, RZ, 0x1f, R32 ;  /* 0x0000001fff277819 */ /* 0x000fe20000011420 */
[----:B------:R-:W-:Y:S01]  /*0210*/  BSSY B0, `(.L_x_3284) ;  /* 0x000002e000007945 */ /* 0x000fe20003800000 */
[----:B------:R-:W-:Y:S01]  /*0220*/  CS2R R42, SRZ ;  /* 0x00000000002a7805 */ /* 0x000fe2000001ff00 */
[----:B------:R-:W-:Y:S01]  /*0230*/  HFMA2.MMA R30, -RZ, RZ, 0, 0 ;  /* 0x00000000ff1e7435 */ /* 0x000fe200000001ff */
[----:B------:R-:W-:Y:S02]  /*0240*/  @P0 SHF.R.S32.HI R43, RZ, 0x1f, R7 ;  /* 0x0000001fff2b0819 */ /* 0x000fe40000011407 */
[----:B------:R-:W-:Y:S02]  /*0250*/  CS2R R16, SRZ ;  /* 0x0000000000107805 */ /* 0x000fe4000001ff00 */
[----:B------:R-:W-:-:S02]  /*0260*/  @P0 MOV R42, R7 ;  /* 0x00000007002a0202 */ /* 0x000fc40000000f00 */
[----:B------:R-:W-:Y:S02]  /*0270*/  CS2R R8, SRZ ;  /* 0x0000000000087805 */ /* 0x000fe4000001ff00 */
[----:B------:R-:W-:Y:S02]  /*0280*/  SEL R0, R32, RZ, !P2 ;  /* 0x000000ff20007207 */ /* 0x000fe40005000000 */
[----:B------:R-:W-:Y:S02]  /*0290*/  CS2R R10, SRZ ;  /* 0x00000000000a7805 */ /* 0x000fe4000001ff00 */
[----:B------:R-:W-:Y:S02]  /*02a0*/  MOV R40, 0x7f800000 ;  /* 0x7f80000000287802 */ /* 0x000fe40000000f00 */
[----:B------:R-:W-:Y:S02]  /*02b0*/  CS2R R12, SRZ ;  /* 0x00000000000c7805 */ /* 0x000fe4000001ff00 */
[----:B------:R-:W-:-:S02]  /*02c0*/  CS2R R14, SRZ ;  /* 0x00000000000e7805 */ /* 0x000fc4000001ff00 */
[----:B------:R-:W-:Y:S02]  /*02d0*/  CS2R R18, SRZ ;  /* 0x0000000000127805 */ /* 0x000fe4000001ff00 */
[----:B------:R-:W-:Y:S02]  /*02e0*/  CS2R R20, SRZ ;  /* 0x0000000000147805 */ /* 0x000fe4000001ff00 */
[----:B------:R-:W-:Y:S02]  /*02f0*/  CS2R R28, SRZ ;  /* 0x00000000001c7805 */ /* 0x000fe4000001ff00 */
[----:B------:R-:W-:Y:S02]  /*0300*/  CS2R R24, SRZ ;  /* 0x0000000000187805 */ /* 0x000fe4000001ff00 */
[----:B------:R-:W-:Y:S02]  /*0310*/  SEL R39, R39, RZ, !P2 ;  /* 0x000000ff27277207 */ /* 0x000fe40005000000 */
[----:B0-----:R-:W-:-:S02]  /*0320*/  ISETP.GT.AND P1, PT, R3, 0x3f, PT ;  /* 0x0000003f0300780c */ /* 0x001fc40003f24270 */
[----:B------:R-:W-:Y:S02]  /*0330*/  SHF.R.S32.HI R22, RZ, 0x1f, R3 ;  /* 0x0000001fff167819 */ /* 0x000fe40000011403 */
[----:B------:R-:W-:Y:S02]  /*0340*/  ISETP.GE.OR P4, PT, R3, R2, P1 ;  /* 0x000000020300720c */ /* 0x000fe40000f86670 */
[----:B------:R-:W-:Y:S02]  /*0350*/  LEA.HI R27, R22, R3, RZ, 0x2 ;  /* 0x00000003161b7211 */ /* 0x000fe400078f10ff */
[----:B------:R-:W-:Y:S02]  /*0360*/  CS2R R22, SRZ ;  /* 0x0000000000167805 */ /* 0x000fe4000001ff00 */
[----:B------:R-:W-:Y:S02]  /*0370*/  SHF.R.S32.HI R33, RZ, 0x2, R27 ;  /* 0x00000002ff217819 */ /* 0x000fe4000001141b */
[----:B------:R-:W-:-:S02]  /*0380*/  LOP3.LUT R38, R27, 0xfffffffc, RZ, 0xc0, !PT ;  /* 0xfffffffc1b267812 */ /* 0x000fc400078ec0ff */
[----:B------:R-:W-:Y:S02]  /*0390*/  CS2R R26, SRZ ;  /* 0x00000000001a7805 */ /* 0x000fe4000001ff00 */
[----:B------:R-:W-:Y:S02]  /*03a0*/  ISETP.GE.AND P3, PT, R33, R2, PT ;  /* 0x000000022100720c */ /* 0x000fe40003f66270 */
[----:B------:R-:W-:Y:S01]  /*03b0*/  IADD3 R38, -R38, R3, RZ ;  /* 0x0000000326267210 */ /* 0x000fe20007ffe1ff */
[----:B------:R-:W-:Y:S10]  /*03c0*/  @P4 BRA `(.L_x_3285) ;  /* 0x0000000000484947 */ /* 0x000ff40003800000 */
[----:B------:R-:W0:Y:S01]  /*03d0*/  LDC.64 R34, c[0x0][0x290] ;  /* 0x0000a400ff227b82 */ /* 0x000e220000000a00 */
[----:B------:R-:W-:Y:S01]  /*03e0*/  SHF.R.S32.HI R31, RZ, 0x1f, R4 ;  /* 0x0000001fff1f7819 */ /* 0x000fe20000011404 */
[----:B------:R-:W-:Y:S01]  /*03f0*/  ULDC.64 UR8, c[0x0][0x298] ;  /* 0x0000a60000087ab9 */ /* 0x000fe20000000a00 */
[--C-:B------:R-:W-:Y:S02]  /*0400*/  SHF.R.S32.HI R37, RZ, 0x1f, R3.reuse ;  /* 0x0000001fff257819 */ /* 0x100fe40000011403 */
[----:B------:R-:W-:-:S04]  /*0410*/  IADD3 R36, P2, P4, R42, R4, R3 ;  /* 0x000000042a247210 */ /* 0x000fc80007c5e003 */
[----:B------:R-:W-:Y:S01]  /*0420*/  IADD3.X R37, R43, R31, R37, P2, P4 ;  /* 0x0000001f2b257210 */ /* 0x000fe200017e8425 */
[----:B0-----:R-:W-:-:S04]  /*0430*/  IMAD R40, R34, UR7, RZ ;  /* 0x0000000722287c24 */ /* 0x001fc8000f8e02ff */
[----:B------:R-:W-:Y:S02]  /*0440*/  IMAD R31, R35, UR6, R40 ;  /* 0x00000006231f7c24 */ /* 0x000fe4000f8e0228 */
[----:B------:R-:W-:-:S04]  /*0450*/  IMAD.WIDE.U32 R34, R34, UR6, R36 ;  /* 0x0000000622227c25 */ /* 0x000fc8000f8e0024 */
[----:B------:R-:W-:Y:S01]  /*0460*/  IMAD R37, R39, UR8, RZ ;  /* 0x0000000827257c24 */ /* 0x000fe2000f8e02ff */
[----:B------:R-:W-:-:S03]  /*0470*/  IADD3 R35, R35, R31, RZ ;  /* 0x0000001f23237210 */ /* 0x000fc60007ffe0ff */
[C---:B------:R-:W-:Y:S02]  /*0480*/  IMAD R31, R0.reuse, UR9, R37 ;  /* 0x00000009001f7c24 */ /* 0x040fe4000f8e0225 */
[----:B------:R-:W-:Y:S01]  /*0490*/  IMAD.WIDE.U32 R34, R0, UR8, R34 ;  /* 0x0000000800227c25 */ /* 0x000fe2000f8e0022 */
[----:B------:R-:W-:-:S04]  /*04a0*/  ULDC.64 UR8, c[0x0][0x288] ;  /* 0x0000a20000087ab9 */ /* 0x000fc80000000a00 */
[----:B------:R-:W-:Y:S02]  /*04b0*/  IADD3 R31, R35, R31, RZ ;  /* 0x0000001f231f7210 */ /* 0x000fe40007ffe0ff */
[----:B------:R-:W-:-:S04]  /*04c0*/  LEA R40, P2, R34, UR8, 0x2 ;  /* 0x0000000822287c11 */ /* 0x000fc8000f8410ff */
[----:B------:R-:W-:-:S05]  /*04d0*/  LEA.HI.X R41, R34, UR9, R31, 0x2, P2 ;  /* 0x0000000922297c11 */ /* 0x000fca00090f141f */
[----:B------:R0:W5:Y:S04]  /*04e0*/  LDG.E R40, desc[UR4][R40.64] ;  /* 0x0000000428287981 */ /* 0x000168000c1e1900 */
.L_x_3285:
[----:B------:R-:W-:Y:S05]  /*04f0*/  BSYNC B0 ;  /* 0x0000000000007941 */ /* 0x000fea0003800000 */
.L_x_3284:
[----:B------:R-:W-:Y:S04]  /*0500*/  BSSY B0, `(.L_x_3286) ;  /* 0x0000022000007945 */ /* 0x000fe80003800000 */
[----:B------:R-:W-:Y:S05]  /*0510*/  @P3 BRA `(.L_x_3287) ;  /* 0x0000000000803947 */ /* 0x000fea0003800000 */
[----:B------:R-:W1:Y:S01]  /*0520*/  LDC.64 R34, c[0x0][0x230] ;  /* 0x00008c00ff227b82 */ /* 0x000e620000000a00 */
[----:B------:R-:W-:Y:S01]  /*0530*/  SHF.L.U32 R36, R38, 0x3, RZ ;  /* 0x0000000326247819 */ /* 0x000fe200000006ff */
[----:B------:R-:W-:Y:S01]  /*0540*/  ULDC.64 UR8, c[0x0][0x238] ;  /* 0x00008e0000087ab9 */ /* 0x000fe20000000a00 */
[----:B------:R-:W-:Y:S02]  /*0550*/  ULDC.64 UR10, c[0x0][0x228] ;  /* 0x00008a00000a7ab9 */ /* 0x000fe40000000a00 */
[----:B------:R-:W-:Y:S02]  /*0560*/  SHF.R.S32.HI R37, RZ, 0x1f, R36 ;  /* 0x0000001fff257819 */ /* 0x000fe40000011424 */
[----:B0-----:R-:W-:Y:S01]  /*0570*/  IADD3 R41, R36, 0x40, RZ ;  /* 0x0000004024297810 */ /* 0x001fe20007ffe0ff */
[----:B-1----:R-:W-:-:S04]  /*0580*/  IMAD R44, R34, UR7, RZ ;  /* 0x00000007222c7c24 */ /* 0x002fc8000f8e02ff */
[----:B------:R-:W-:Y:S01]  /*0590*/  IMAD R31, R35, UR6, R44 ;  /* 0x00000006231f7c24 */ /* 0x000fe2000f8e022c */
[----:B------:R-:W-:Y:S01]  /*05a0*/  IADD3 R44, P2, R33, R42, RZ ;  /* 0x0000002a212c7210 */ /* 0x000fe20007f5e0ff */
[----:B------:R-:W-:-:S03]  /*05b0*/  IMAD.WIDE.U32 R34, R34, UR6, R36 ;  /* 0x0000000622227c25 */ /* 0x000fc6000f8e0024 */
[----:B------:R-:W-:Y:S01]  /*05c0*/  LEA.HI.X.SX32 R45, R33, R43, 0x1, P2 ;  /* 0x0000002b212d7211 */ /* 0x000fe200010f0eff */
[----:B------:R-:W-:Y:S01]  /*05d0*/  IMAD R37, R39, UR8, RZ ;  /* 0x0000000827257c24 */ /* 0x000fe2000f8e02ff */
[----:B------:R-:W-:-:S03]  /*05e0*/  IADD3 R35, R35, R31, RZ ;  /* 0x0000001f23237210 */ /* 0x000fc60007ffe0ff */
[----:B------:R-:W-:Y:S01]  /*05f0*/  IMAD R31, R0, UR9, R37 ;  /* 0x00000009001f7c24 */ /* 0x000fe2000f8e0225 */
[----:B------:R-:W-:Y:S01]  /*0600*/  IADD3 R37, R36, 0x20, RZ ;  /* 0x0000002024257810 */ /* 0x000fe20007ffe0ff */
[----:B------:R-:W-:Y:S01]  /*0610*/  IMAD.WIDE.U32 R34, R0, UR8, R34 ;  /* 0x0000000800227c25 */ /* 0x000fe2000f8e0022 */
[----:B------:R-:W-:Y:S02]  /*0620*/  ULDC UR8, c[0x0][0x21c] ;  /* 0x0000870000087ab9 */ /* 0x000fe40000000800 */
[----:B------:R-:W-:Y:S01]  /*0630*/  ISETP.GE.AND P2, PT, R36, UR8, PT ;  /* 0x0000000824007c0c */ /* 0x000fe2000bf46270 */
[----:B------:R-:W-:Y:S01]  /*0640*/  IMAD.WIDE R44, R6, 0x40, R44 ;  /* 0x00000040062c7825 */ /* 0x000fe200078e022c */
[----:B------:R-:W-:Y:S02]  /*0650*/  IADD3 R35, R35, R31, RZ ;  /* 0x0000001f23237210 */ /* 0x000fe40007ffe0ff */
[----:B------:R-:W-:Y:S01]  /*0660*/  ISETP.GE.AND P4, PT, R37, UR8, PT ;  /* 0x0000000825007c0c */ /* 0x000fe2000bf86270 */
[----:B------:R-:W-:Y:S01]  /*0670*/  IMAD R31, R45, UR10, RZ ;  /* 0x0000000a2d1f7c24 */ /* 0x000fe2000f8e02ff */
[----:B------:R-:W-:Y:S01]  /*0680*/  ISETP.GE.AND P5, PT, R41, UR8, PT ;  /* 0x0000000829007c0c */ /* 0x000fe2000bfa6270 */
[----:B------:R-:W-:Y:S01]  /*0690*/  IMAD.WIDE.U32 R34, R44, UR10, R34 ;  /* 0x0000000a2c227c25 */ /* 0x000fe2000f8e0022 */
[----:B------:R-:W-:-:S03]  /*06a0*/  ULDC.64 UR8, c[0x0][0x210] ;  /* 0x0000840000087ab9 */ /* 0x000fc60000000a00 */
[----:B------:R-:W-:Y:S01]  /*06b0*/  IMAD R31, R44, UR11, R31 ;  /* 0x0000000b2c1f7c24 */ /* 0x000fe2000f8e021f */
[----:B------:R-:W-:-:S04]  /*06c0*/  LEA R36, P6, R34, UR8, 0x1 ;  /* 0x0000000822247c11 */ /* 0x000fc8000f8c08ff */
[----:B------:R-:W-:-:S04]  /*06d0*/  IADD3 R31, R35, R31, RZ ;  /* 0x0000001f231f7210 */ /* 0x000fc80007ffe0ff */
[----:B------:R-:W-:-:S05]  /*06e0*/  LEA.HI.X R37, R34, UR9, R31, 0x1, P6 ;  /* 0x0000000922257c11 */ /* 0x000fca000b0f0c1f */
[----:B------:R1:W5:Y:S04]  /*06f0*/  @!P2 LDG.E.128 R8, desc[UR4][R36.64] ;  /* 0x000000042408a981 */ /* 0x000368000c1e1d00 */
[----:B------:R1:W5:Y:S04]  /*0700*/  @!P4 LDG.E.128 R12, desc[UR4][R36.64+0x40] ;  /* 0x00004004240cc981 */ /* 0x000368000c1e1d00 */
[----:B------:R1:W5:Y:S02]  /*0710*/  @!P5 LDG.E.128 R24, desc[UR4][R36.64+0x80] ;  /* 0x000080042418d981 */ /* 0x000364000c1e1d00 */
.L_x_3287:
[----:B------:R-:W-:Y:S05]  /*0720*/  BSYNC B0 ;  /* 0x0000000000007941 */ /* 0x000fea0003800000 */
.L_x_3286:
[----:B------:R-:W-:Y:S01]  /*0730*/  BSSY B0, `(.L_x_3288) ;  /* 0x0000024000007945 */ /* 0x000fe20003800000 */
[----:B------:R-:W-:Y:S01]  /*0740*/  HFMA2.MMA R31, -RZ, RZ, 0, 0 ;  /* 0x00000000ff1f7435 */ /* 0x000fe200000001ff */
[----:B0----5:R-:W-:Y:S02]  /*0750*/  MOV R41, R8 ;  /* 0x0000000800297202 */ /* 0x021fe40000000f00 */
[----:B------:R-:W-:Y:S08]  /*0760*/  @P3 BRA `(.L_x_3289) ;  /* 0x0000000000803947 */ /* 0x000ff00003800000 */
[----:B-1----:R-:W0:Y:S01]  /*0770*/  LDC.64 R36, c[0x0][0x250] ;  /* 0x00009400ff247b82 */ /* 0x002e220000000a00 */
[----:B------:R-:W-:Y:S01]  /*0780*/  SHF.L.U32 R34, R38, 0x3, RZ ;  /* 0x0000000326227819 */ /* 0x000fe200000006ff */
[----:B------:R-:W-:Y:S01]  /*0790*/  ULDC.64 UR8, c[0x0][0x258] ;  /* 0x0000960000087ab9 */ /* 0x000fe20000000a00 */
[C---:B------:R-:W-:Y:S01]  /*07a0*/  IADD3 R42, P2, R33.reuse, R42, RZ ;  /* 0x0000002a212a7210 */ /* 0x040fe20007f5e0ff */
[----:B------:R-:W-:Y:S01]  /*07b0*/  ULDC UR10, c[0x0][0x21c] ;  /* 0x00008700000a7ab9 */ /* 0x000fe20000000800 */
[----:B------:R-:W-:Y:S02]  /*07c0*/  SHF.R.S32.HI R35, RZ, 0x1f, R34 ;  /* 0x0000001fff237819 */ /* 0x000fe40000011422 */
[----:B------:R-:W-:Y:S02]  /*07d0*/  LEA.HI.X.SX32 R43, R33, R43, 0x1, P2 ;  /* 0x0000002b212b7211 */ /* 0x000fe400010f0eff */
[----:B------:R-:W-:Y:S01]  /*07e0*/  ISETP.GE.AND P3, PT, R34, UR10, PT ;  /* 0x0000000a22007c0c */ /* 0x000fe2000bf66270 */
[----:B0-----:R-:W-:-:S04]  /*07f0*/  IMAD R44, R36, UR7, RZ ;  /* 0x00000007242c7c24 */ /* 0x001fc8000f8e02ff */
[----:B------:R-:W-:Y:S02]  /*0800*/  IMAD R45, R37, UR6, R44 ;  /* 0x00000006252d7c24 */ /* 0x000fe4000f8e022c */
[----:B------:R-:W-:-:S04]  /*0810*/  IMAD.WIDE.U32 R36, R36, UR6, R34 ;  /* 0x0000000624247c25 */ /* 0x000fc8000f8e0022 */
[----:B------:R-:W-:Y:S01]  /*0820*/  IMAD R35, R39, UR8, RZ ;  /* 0x0000000827237c24 */ /* 0x000fe2000f8e02ff */
[----:B------:R-:W-:-:S03]  /*0830*/  IADD3 R37, R37, R45, RZ ;  /* 0x0000002d25257210 */ /* 0x000fc60007ffe0ff */
[C---:B------:R-:W-:Y:S02]  /*0840*/  IMAD R35, R0.reuse, UR9, R35 ;  /* 0x0000000900237c24 */ /* 0x040fe4000f8e0223 */
[----:B------:R-:W-:Y:S01]  /*0850*/  IMAD.WIDE.U32 R44, R0, UR8, R36 ;  /* 0x00000008002c7c25 */ /* 0x000fe2000f8e0024 */
[----:B------:R-:W-:-:S03]  /*0860*/  ULDC.64 UR8, c[0x0][0x248] ;  /* 0x0000920000087ab9 */ /* 0x000fc60000000a00 */
[----:B------:R-:W-:Y:S01]  /*0870*/  IMAD.WIDE R36, R6, 0x40, R42 ;  /* 0x0000004006247825 */ /* 0x000fe200078e022a */
[----:B------:R-:W-:Y:S02]  /*0880*/  IADD3 R45, R45, R35, RZ ;  /* 0x000000232d2d7210 */ /* 0x000fe40007ffe0ff */
[C---:B------:R-:W-:Y:S01]  /*0890*/  IADD3 R42, R34.reuse, 0x40, RZ ;  /* 0x00000040222a7810 */ /* 0x040fe20007ffe0ff */
[----:B------:R-:W-:Y:S01]  /*08a0*/  IMAD R35, R37, UR8, RZ ;  /* 0x0000000825237c24 */ /* 0x000fe2000f8e02ff */
[----:B------:R-:W-:Y:S01]  /*08b0*/  IADD3 R37, R34, 0x20, RZ ;  /* 0x0000002022257810 */ /* 0x000fe20007ffe0ff */
[----:B------:R-:W-:Y:S01]  /*08c0*/  IMAD.WIDE.U32 R44, R36, UR8, R44 ;  /* 0x00000008242c7c25 */ /* 0x000fe2000f8e002c */
[----:B------:R-:W-:Y:S02]  /*08d0*/  ISETP.GE.AND P5, PT, R42, UR10, PT ;  /* 0x0000000a2a007c0c */ /* 0x000fe4000bfa6270 */
[----:B------:R-:W-:Y:S01]  /*08e0*/  ISETP.GE.AND P4, PT, R37, UR10, PT ;  /* 0x0000000a25007c0c */ /* 0x000fe2000bf86270 */
[----:B------:R-:W-:Y:S01]  /*08f0*/  IMAD R35, R36, UR9, R35 ;  /* 0x0000000924237c24 */ /* 0x000fe2000f8e0223 */
[----:B------:R-:W-:-:S02]  /*0900*/  ULDC.64 UR8, c[0x0][0x240] ;  /* 0x0000900000087ab9 */ /* 0x000fc40000000a00 */
[----:B------:R-:W-:Y:S02]  /*0910*/  LEA R34, P2, R44, UR8, 0x1 ;  /* 0x000000082c227c11 */ /* 0x000fe4000f8408ff */
[----:B------:R-:W-:-:S04]  /*0920*/  IADD3 R35, R45, R35, RZ ;  /* 0x000000232d237210 */ /* 0x000fc80007ffe0ff */
[----:B------:R-:W-:-:S05]  /*0930*/  LEA.HI.X R35, R44, UR9, R35, 0x1, P2 ;  /* 0x000000092c237c11 */ /* 0x000fca00090f0c23 */
[----:B------:R0:W5:Y:S04]  /*0940*/  @!P3 LDG.E.128 R16, desc[UR4][R34.64] ;  /* 0x000000042210b981 */ /* 0x000168000c1e1d00 */
[----:B------:R0:W5:Y:S04]  /*0950*/  @!P4 LDG.E.128 R20, desc[UR4][R34.64+0x40] ;  /* 0x000040042214c981 */ /* 0x000168000c1e1d00 */
[----:B------:R0:W5:Y:S02]  /*0960*/  @!P5 LDG.E.128 R28, desc[UR4][R34.64+0x80] ;  /* 0x00008004221cd981 */ /* 0x000164000c1e1d00 */
.L_x_3289:
[----:B------:R-:W-:Y:S05]  /*0970*/  BSYNC B0 ;  /* 0x0000000000007941 */ /* 0x000fea0003800000 */
.L_x_3288:
[--C-:B------:R-:W-:Y:S01]  /*0980*/  HADD2.F32 R8, -RZ, R41.reuse.H1_H1 ;  /* 0x30000029ff087230 */ /* 0x100fe20000004100 */
[----:B------:R-:W-:Y:S01]  /*0990*/  @P0 LEA R7, R32, R7, 0x6 ;  /* 0x0000000720070211 */ /* 0x000fe200078e30ff */
[--C-:B0----5:R-:W-:Y:S01]  /*09a0*/  HADD2.F32 R35, -RZ, R16.reuse.H1_H1 ;  /* 0x30000010ff237230 */ /* 0x121fe20000004100 */
[----:B------:R-:W-:Y:S01]  /*09b0*/  ISETP.NE.AND P2, PT, R38, RZ, PT ;  /* 0x000000ff2600720c */ /* 0x000fe20003f45270 */
[----:B------:R-:W-:Y:S01]  /*09c0*/  HADD2.F32 R41, -RZ, R41.H0_H0 ;  /* 0x20000029ff297230 */ /* 0x000fe20000004100 */
[----:B------:R-:W-:Y:S01]  /*09d0*/  BSSY B0, `(.L_x_3290) ;  /* 0x0000067000007945 */ /* 0x000fe20003800000 */
[----:B------:R-:W-:Y:S02]  /*09e0*/  HADD2.F32 R16, -RZ, R16.H0_H0 ;  /* 0x20000010ff107230 */ /* 0x000fe40000004100 */
[----:B------:R-:W-:Y:S01]  /*09f0*/  FMUL.FTZ R34, R8, R35 ;  /* 0x0000002308227220 */ /* 0x000fe20000410000 */
        /* <DEDUP_REMOVED lines=13> */
[----:B------:R-:W-:Y:S02]  /*0ad0*/  HADD2.F32 R8, -RZ, R11.H0_H0 ;  /* 0x2000000bff087230 */ /* 0x000fe40000004100 */
[----:B------:R-:W-:Y:S02]  /*0ae0*/  HADD2.F32 R17, -RZ, R19.H0_H0 ;  /* 0x20000013ff117230 */ /* 0x000fe40000004100 */
[----:B------:R-:W-:Y:S01]  /*0af0*/  FFMA.FTZ R9, R10, R9, R35 ;  /* 0x000000090a097223 */ /* 0x000fe20000010023 */
[----:B------:R-:W-:Y:S02]  /*0b00*/  HADD2.F32 R11, -RZ, R11.H1_H1 ;  /* 0x3000000bff0b7230 */ /* 0x000fe40000004100 */
[----:B------:R-:W-:Y:S02]  /*0b10*/  HADD2.F32 R10, -RZ, R19.H1_H1 ;  /* 0x30000013ff0a7230 */ /* 0x000fe40000004100 */
[----:B------:R-:W-:Y:S01]  /*0b20*/  FFMA.FTZ R12, R8, R17, R9 ;  /* 0x00000011080c7223 */ /* 0x000fe20000010009 */
[----:B------:R-:W-:Y:S01]  /*0b30*/  MOV R17, R13 ;  /* 0x0000000d00117202 */ /* 0x000fe20000000f00 */
        /* <DEDUP_REMOVED lines=47> */
[----:B------:R-:W-:-:S04]  /*0e30*/  FFMA.FTZ R8, R8, R9, R11 ;  /* 0x0000000908087223 */ /* 0x000fc8000001000b */
[----:B------:R-:W-:Y:S01]  /*0e40*/  FFMA.FTZ R27, R27, R10, R8 ;  /* 0x0000000a1b1b7223 */ /* 0x000fe20000010008 */
[----:B------:R-:W-:-:S04]  /*0e50*/  @P0 SHF.R.S32.HI R10, RZ, 0x1f, R7 ;  /* 0x0000001fff0a0819 */ /* 0x000fc80000011407 */
[----:B------:R-:W0:Y:S01]  /*0e60*/  SHFL.BFLY PT, R8, R27, 0x2, 0x1f ;  /* 0x0c401f001b087f89 */ /* 0x000e2200000e0000 */
[----:B------:R-:W-:Y:S01]  /*0e70*/  @P0 LEA.HI R10, R10, R7, RZ, 0x6 ;  /* 0x000000070a0a0211 */ /* 0x000fe200078f30ff */
[----:B------:R-:W-:-:S06]  /*0e80*/  HFMA2.MMA R7, -RZ, RZ, 0, 0 ;  /* 0x00000000ff077435 */ /* 0x000fcc00000001ff */
[----:B------:R-:W-:Y:S01]  /*0e90*/  @P0 LOP3.LUT R7, R10, 0xffffffc0, RZ, 0xc0, !PT ;  /* 0xffffffc00a070812 */ /* 0x000fe200078ec0ff */
[----:B0-----:R-:W-:Y:S02]  /*0ea0*/  FADD.FTZ R11, R27, R8 ;  /* 0x000000081b0b7221 */ /* 0x001fe40000010000 */
[----:B------:R-:W0:Y:S03]  /*0eb0*/  LDC.64 R8, c[0x0][0x2d0] ;  /* 0x0000b400ff087b82 */ /* 0x000e260000000a00 */
[----:B------:R-:W2:Y:S02]  /*0ec0*/  SHFL.BFLY PT, R12, R11, 0x1, 0x1f ;  /* 0x0c201f000b0c7f89 */ /* 0x000ea400000e0000 */
[----:B--2---:R-:W-:Y:S01]  /*0ed0*/  FADD.FTZ R16, R11, R12 ;  /* 0x0000000c0b107221 */ /* 0x004fe20000010000 */
[----:B------:R-:W-:Y:S06]  /*0ee0*/  @P2 BRA `(.L_x_3291) ;  /* 0x0000000000542947 */ /* 0x000fec0003800000 */
[----:B------:R-:W2:Y:S01]  /*0ef0*/  LDC.64 R14, c[0x0][0x278] ;  /* 0x00009e00ff0e7b82 */ /* 0x000ea20000000a00 */
[----:B------:R-:W-:Y:S01]  /*0f00*/  SHF.R.S32.HI R12, RZ, 0x1f, R33 ;  /* 0x0000001fff0c7819 */ /* 0x000fe20000011421 */
[----:B------:R-:W-:Y:S01]  /*0f10*/  ULDC.64 UR8, c[0x0][0x280] ;  /* 0x0000a00000087ab9 */ /* 0x000fe20000000a00 */
[--C-:B------:R-:W-:Y:S02]  /*0f20*/  IADD3 R10, P0, P2, R7, R33, R4.reuse ;  /* 0x00000021070a7210 */ /* 0x100fe40007a1e004 */
[----:B------:R-:W-:Y:S02]  /*0f30*/  SHF.R.S32.HI R13, RZ, 0x1f, R4 ;  /* 0x0000001fff0d7819 */ /* 0x000fe40000011404 */
[----:B------:R-:W-:-:S04]  /*0f40*/  SHF.R.S32.HI R11, RZ, 0x1f, R7 ;  /* 0x0000001fff0b7819 */ /* 0x000fc80000011407 */
[----:B------:R-:W-:Y:S02]  /*0f50*/  IADD3.X R11, R11, R12, R13, P0, P2 ;  /* 0x0000000c0b0b7210 */ /* 0x000fe400007e440d */
[----:B------:R-:W-:Y:S01]  /*0f60*/  ISETP.GE.AND P0, PT, R33, R2, PT ;  /* 0x000000022100720c */ /* 0x000fe20003f06270 */
[C---:B--2---:R-:W-:Y:S02]  /*0f70*/  IMAD R12, R14.reuse, UR7, RZ ;  /* 0x000000070e0c7c24 */ /* 0x044fe4000f8e02ff */
[----:B------:R-:W-:-:S04]  /*0f80*/  IMAD.WIDE.U32 R10, R14, UR6, R10 ;  /* 0x000000060e0a7c25 */ /* 0x000fc8000f8e000a */
[----:B------:R-:W-:Y:S02]  /*0f90*/  IMAD R13, R15, UR6, R12 ;  /* 0x000000060f0d7c24 */ /* 0x000fe4000f8e020c */
[----:B------:R-:W-:-:S03]  /*0fa0*/  IMAD R15, R39, UR8, RZ ;  /* 0x00000008270f7c24 */ /* 0x000fc6000f8e02ff */
[----:B------:R-:W-:Y:S01]  /*0fb0*/  IADD3 R11, R11, R13, RZ ;  /* 0x0000000d0b0b7210 */ /* 0x000fe20007ffe0ff */
[C---:B------:R-:W-:Y:S02]  /*0fc0*/  IMAD R15, R0.reuse, UR9, R15 ;  /* 0x00000009000f7c24 */ /* 0x040fe4000f8e020f */
[----:B------:R-:W-:Y:S01]  /*0fd0*/  IMAD.WIDE.U32 R10, R0, UR8, R10 ;  /* 0x00000008000a7c25 */ /* 0x000fe2000f8e000a */
[----:B------:R-:W-:-:S04]  /*0fe0*/  ULDC.64 UR8, c[0x0][0x260] ;  /* 0x0000980000087ab9 */ /* 0x000fc80000000a00 */
[----:B------:R-:W-:Y:S02]  /*0ff0*/  IADD3 R11, R11, R15, RZ ;  /* 0x0000000f0b0b7210 */ /* 0x000fe40007ffe0ff */
[----:B------:R-:W-:-:S04]  /*1000*/  LEA R12, P2, R10, UR8, 0x2 ;  /* 0x000000080a0c7c11 */ /* 0x000fc8000f8410ff */
[----:B------:R-:W-:Y:S02]  /*1010*/  LEA.HI.X R13, R10, UR9, R11, 0x2, P2 ;  /* 0x000000090a0d7c11 */ /* 0x000fe400090f140b */
[----:B------:R-:W-:-:S05]  /*1020*/  FSEL R11, R16, RZ, !P0 ;  /* 0x000000ff100b7208 */ /* 0x000fca0004000000 */
[----:B------:R2:W-:Y:S02]  /*1030*/  STG.E desc[UR4][R12.64], R11 ;  /* 0x0000000b0c007986 */ /* 0x0005e4000c101904 */
.L_x_3291:
[----:B------:R-:W-:Y:S05]  /*1040*/  BSYNC B0 ;  /* 0x0000000000007941 */ /* 0x000fea0003800000 */
.L_x_3290:
[----:B------:R-:W-:Y:S01]  /*1050*/  IADD3 R5, R5, 0x3f, RZ ;  /* 0x0000003f05057810 */ /* 0x000fe20007ffe0ff */
[----:B------:R-:W-:Y:S01]  /*1060*/  IMAD R10, R7, 0x60, RZ ;  /* 0x00000060070a7824 */ /* 0x000fe200078e02ff */
[----:B--2---:R-:W-:Y:S01]  /*1070*/  SHF.L.U32 R12, R3, 0x2, RZ ;  /* 0x00000002030c7819 */ /* 0x004fe200000006ff */
[----:B------:R-:W-:Y:S01]  /*1080*/  IMAD R11, R6, 0x1800, RZ ;  /* 0x00001800060b7824 */ /* 0x000fe200078e02ff */
[----:B------:R-:W-:Y:S01]  /*1090*/  SHF.R.S32.HI R2, RZ, 0x1f, R5 ;  /* 0x0000001fff027819 */ /* 0x000fe20000011405 */
[----:B0-----:R-:W-:Y:S01]  /*10a0*/  IMAD R16, R8, UR7, RZ ;  /* 0x0000000708107c24 */ /* 0x001fe2000f8e02ff */
[----:B------:R-:W-:Y:S01]  /*10b0*/  SHF.R.S32.HI R13, RZ, 0x1f, R10 ;  /* 0x0000001fff0d7819 */ /* 0x000fe2000001140a */
[----:B------:R-:W-:Y:S01]  /*10c0*/  BSSY B0, `(.L_x_3292) ;  /* 0x0000023000007945 */ /* 0x000fe20003800000 */
[----:B------:R-:W-:Y:S02]  /*10d0*/  LEA.HI R2, R2, R5, RZ, 0x6 ;  /* 0x0000000502027211 */ /* 0x000fe400078f30ff */
[----:B------:R-:W-:-:S02]  /*10e0*/  IADD3 R10, P0, P2, R10, R12, R11 ;  /* 0x0000000c0a0a7210 */ /* 0x000fc40007a1e00b */
[----:B------:R-:W-:Y:S02]  /*10f0*/  LOP3.LUT R5, R2, 0xffffffc0, RZ, 0xc0, !PT ;  /* 0xffffffc002057812 */ /* 0x000fe400078ec0ff */
[----:B------:R-:W-:Y:S02]  /*1100*/  SHF.R.S32.HI R14, RZ, 0x1f, R11 ;  /* 0x0000001fff0e7819 */ /* 0x000fe4000001140b */
[----:B------:R-:W-:Y:S01]  /*1110*/  IADD3 R2, -R4, R5, RZ ;  /* 0x0000000504027210 */ /* 0x000fe20007ffe1ff */
[----:B------:R-:W-:Y:S01]  /*1120*/  IMAD R5, R9, UR6, R16 ;  /* 0x0000000609057c24 */ /* 0x000fe2000f8e0210 */
[----:B------:R-:W-:Y:S02]  /*1130*/  SHF.R.S32.HI R12, RZ, 0x1f, R12 ;  /* 0x0000001fff0c7819 */ /* 0x000fe4000001140c */
[----:B------:R-:W-:Y:S02]  /*1140*/  ISETP.GE.OR P1, PT, R3, R2, P1 ;  /* 0x000000020300720c */ /* 0x000fe40000f26670 */
[----:B------:R-:W-:-:S03]  /*1150*/  IADD3.X R11, R13, R12, R14, P0, P2 ;  /* 0x0000000c0d0b7210 */ /* 0x000fc600007e440e */
[----:B------:R-:W-:-:S05]  /*1160*/  IMAD.WIDE.U32 R8, R8, UR6, R10 ;  /* 0x0000000608087c25 */ /* 0x000fca000f8e000a */
[----:B------:R-:W-:-:S03]  /*1170*/  IADD3 R5, R9, R5, RZ ;  /* 0x0000000509057210 */ /* 0x000fc60007ffe0ff */
[----:B------:R-:W-:Y:S05]  /*1180*/  @P1 BRA `(.L_x_3293) ;  /* 0x0000000000581947 */ /* 0x000fea0003800000 */
[----:B------:R-:W0:Y:S01]  /*1190*/  LDC.64 R12, c[0x0][0x2a8] ;  /* 0x0000aa00ff0c7b82 */ /* 0x000e220000000a00 */
[----:B------:R-:W-:Y:S01]  /*11a0*/  IADD3 R10, P0, P1, R7, R4, R3 ;  /* 0x00000004070a7210 */ /* 0x000fe2000791e003 */
[----:B------:R-:W-:Y:S01]  /*11b0*/  ULDC.64 UR8, c[0x0][0x2b0] ;  /* 0x0000ac0000087ab9 */ /* 0x000fe20000000a00 */
[----:B------:R-:W-:Y:S02]  /*11c0*/  SHF.R.S32.HI R11, RZ, 0x1f, R7 ;  /* 0x0000001fff0b7819 */ /* 0x000fe40000011407 */
[----:B------:R-:W-:Y:S02]  /*11d0*/  SHF.R.S32.HI R2, RZ, 0x1f, R4 ;  /* 0x0000001fff027819 */ /* 0x000fe40000011404 */
[----:B------:R-:W-:-:S04]  /*11e0*/  SHF.R.S32.HI R7, RZ, 0x1f, R3 ;  /* 0x0000001fff077819 */ /* 0x000fc80000011403 */
[----:B------:R-:W-:Y:S02]  /*11f0*/  IADD3.X R11, R11, R2, R7, P0, P1 ;  /* 0x000000020b0b7210 */ /* 0x000fe400007e2407 */
[----:B------:R-:W-:Y:S01]  /*1200*/  FSETP.NEU.FTZ.AND P0, PT, R40, -INF , PT ;  /* 0xff8000002800780b */ /* 0x000fe20003f1d000 */
[C---:B0-----:R-:W-:Y:S02]  /*1210*/  IMAD R2, R12.reuse, UR7, RZ ;  /* 0x000000070c027c24 */ /* 0x041fe4000f8e02ff */
[----:B------:R-:W-:-:S04]  /*1220*/  IMAD.WIDE.U32 R10, R12, UR6, R10 ;  /* 0x000000060c0a7c25 */ /* 0x000fc8000f8e000a */
[----:B------:R-:W-:Y:S02]  /*1230*/  IMAD R7, R13, UR6, R2 ;  /* 0x000000060d077c24 */ /* 0x000fe4000f8e0202 */
[----:B------:R-:W-:Y:S01]  /*1240*/  FMUL.FTZ R2, R40, 1.4426950216293334961 ;  /* 0x3fb8aa3b28027820 */ /* 0x000fe20000410000 */
[----:B------:R-:W-:Y:S02]  /*1250*/  IMAD R13, R39, UR8, RZ ;  /* 0x00000008270d7c24 */ /* 0x000fe4000f8e02ff */
[----:B------:R-:W-:Y:S02]  /*1260*/  IADD3 R11, R11, R7, RZ ;  /* 0x000000070b0b7210 */ /* 0x000fe40007ffe0ff */
[C---:B------:R-:W-:Y:S02]  /*1270*/  IMAD R7, R0.reuse, UR9, R13 ;  /* 0x0000000900077c24 */ /* 0x040fe4000f8e020d */
[----:B------:R-:W-:Y:S01]  /*1280*/  IMAD.WIDE.U32 R10, R0, UR8, R10 ;  /* 0x00000008000a7c25 */ /* 0x000fe2000f8e000a */
[----:B------:R-:W-:-:S04]  /*1290*/  ULDC.64 UR8, c[0x0][0x2a0] ;  /* 0x0000a80000087ab9 */ /* 0x000fc80000000a00 */
[----:B------:R-:W-:Y:S02]  /*12a0*/  IADD3 R7, R11, R7, RZ ;  /* 0x000000070b077210 */ /* 0x000fe40007ffe0ff */
[----:B------:R-:W-:-:S04]  /*12b0*/  LEA R12, P1, R10, UR8, 0x2 ;  /* 0x000000080a0c7c11 */ /* 0x000fc8000f8210ff */
[----:B------:R-:W-:Y:S02]  /*12c0*/  LEA.HI.X R13, R10, UR9, R7, 0x2, P1 ;  /* 0x000000090a0d7c11 */ /* 0x000fe400088f1407 */
[----:B------:R-:W-:-:S05]  /*12d0*/  FSEL R7, R2, RZ, P0 ;  /* 0x000000ff02077208 */ /* 0x000fca0000000000 */
[----:B------:R0:W-:Y:S02]  /*12e0*/  STG.E desc[UR4][R12.64], R7 ;  /* 0x000000070c007986 */ /* 0x0001e4000c101904 */
.L_x_3293:
[----:B------:R-:W-:Y:S05]  /*12f0*/  BSYNC B0 ;  /* 0x0000000000007941 */ /* 0x000fea0003800000 */
.L_x_3292:
[----:B------:R-:W-:Y:S01]  /*1300*/  ULDC.64 UR10, c[0x0][0x2e8] ;  /* 0x0000ba00000a7ab9 */ /* 0x000fe20000000a00 */
[----:B------:R-:W-:Y:S01]  /*1310*/  ULDC.64 UR8, c[0x0][0x2d8] ;  /* 0x0000b60000087ab9 */ /* 0x000fe20000000a00 */
[----:B------:R-:W-:Y:S01]  /*1320*/  ISETP.NE.U32.AND P0, PT, RZ, UR10, PT ;  /* 0x0000000aff007c0c */ /* 0x000fe2000bf05070 */
[----:B------:R-:W-:Y:S01]  /*1330*/  IMAD R39, R39, UR8, RZ ;  /* 0x0000000827277c24 */ /* 0x000fe2000f8e02ff */
[----:B------:R-:W-:Y:S02]  /*1340*/  MOV R4, R8 ;  /* 0x0000000800047202 */ /* 0x000fe40000000f00 */
[----:B------:R-:W-:Y:S01]  /*1350*/  ISETP.NE.AND.EX P0, PT, RZ, UR11, PT, P0 ;  /* 0x0000000bff007c0c */ /* 0x000fe2000bf05300 */
[C---:B------:R-:W-:Y:S02]  /*1360*/  IMAD R39, R0.reuse, UR9, R39 ;  /* 0x0000000900277c24 */ /* 0x040fe4000f8e0227 */
[----:B------:R-:W-:Y:S01]  /*1370*/  IMAD.WIDE.U32 R4, R0, UR8, R4 ;  /* 0x0000000800047c25 */ /* 0x000fe2000f8e0004 */
[----:B------:R-:W-:Y:S01]  /*1380*/  ISETP.NE.OR P0, PT, R3, RZ, !P0 ;  /* 0x000000ff0300720c */ /* 0x000fe20004705670 */
[----:B------:R-:W-:-:S02]  /*1390*/  ULDC.64 UR8, c[0x0][0x2b8] ;  /* 0x0000ae0000087ab9 */ /* 0x000fc40000000a00 */
[----:B------:R-:W-:Y:S02]  /*13a0*/  LEA R8, P1, R4, UR8, 0x2 ;  /* 0x0000000804087c11 */ /* 0x000fe4000f8210ff */
[----:B------:R-:W-:-:S04]  /*13b0*/  IADD3 R5, R5, R39, RZ ;  /* 0x0000002705057210 */ /* 0x000fc80007ffe0ff */
        /* <DEDUP_REMOVED lines=8> */
[----:B------:R-:W3:Y:S01]  /*1440*/  LDC R5, c[0x0][0x220] ;  /* 0x00008800ff057b82 */ /* 0x000ee20000000800 */
[----:B------:R-:W-:Y:S02]  /*1450*/  ULDC UR7, c[0x0][0x2e0] ;  /* 0x0000b80000077ab9 */ /* 0x000fe40000000800 */
[----:B------:R-:W-:-:S05]  /*1460*/  IMAD R6, R6, UR7, R32 ;  /* 0x0000000706067c24 */ /* 0x000fca000f8e0220 */
[----:B------:R-:W4:Y:S01]  /*1470*/  LDC.64 R2, c[0x0][0x2e8] ;  /* 0x0000ba00ff027b82 */ /* 0x000f220000000a00 */
[----:B---3--:R-:W-:-:S04]  /*1480*/  IMAD R5, R6, R5, UR6 ;  /* 0x0000000606057e24 */ /* 0x008fc8000f8e0205 */
[----:B----4-:R-:W-:-:S05]  /*1490*/  IMAD.WIDE R2, R5, 0x4, R2 ;  /* 0x0000000405027825 */ /* 0x010fca00078e0202 */
[----:B------:R-:W-:Y:S01]  /*14a0*/  STG.E desc[UR4][R2.64], RZ ;  /* 0x000000ff02007986 */ /* 0x000fe2000c101904 */
[----:B------:R-:W-:Y:S05]  /*14b0*/  EXIT ;  /* 0x000000000000794d */ /* 0x000fea0003800000 */
.L_x_3294:
        /* <DEDUP_REMOVED lines=12> */
.L_x_3322:


//--------------------- .nv.global.init           --------------------------
	.section	.nv.global.init,"aw",@progbits
.nv.global.init:
	.type		$str$23,@object
	.size		$str$23,($str$24 - $str$23)
$str$23:
        /*0000*/ 	.byte	0x28, 0x61, 0x64, 0x64, 0x72, 0x65, 0x73, 0x73, 0x20, 0x26, 0x20, 0x6d, 0x61, 0x73, 0x6b, 0x29
        /*0010*/ 	.byte	0x20, 0x3d, 0x3d, 0x20, 0x30, 0x00
	.type		$str$24,@object
	.size		$str$24,(__unnamed_5 - $str$24)
$str$24:
        /*0016*/ 	.byte	0x2f, 0x74, 0x6d, 0x70, 0x2f, 0x6f, 0x73, 0x73, 0x5f, 0x6b, 0x65, 0x72, 0x6e, 0x65, 0x6c, 0x73
        /*0026*/ 	.byte	0x5f, 0x73, 0x72, 0x63, 0x2f, 0x66, 0x6c, 0x61, 0x73, 0x68, 0x5f, 0x61, 0x74, 0x74, 0x65, 0x6e
        /*0036*/ 	.byte	0x74, 0x69, 0x6f, 0x6e, 0x2f, 0x63, 0x73, 0x72, 0x63, 0x2f, 0x63, 0x75, 0x74, 0x6c, 0x61, 0x73
        /*0046*/ 	.byte	0x73, 0x2f, 0x69, 0x6e, 0x63, 0x6c, 0x75, 0x64, 0x65, 0x2f, 0x63, 0x75, 0x74, 0x65, 0x2f, 0x70
        /*0056*/ 	.byte	0x6f, 0x69, 0x6e, 0x74, 0x65, 0x72, 0x5f, 0x66, 0x6c, 0x61, 0x67, 0x67, 0x65, 0x64, 0x2e, 0x68
        /*0066*/ 	.byte	0x70, 0x70, 0x00
	.type		__unnamed_5,@object
	.size		__unnamed_5,(__unnamed_2 - __unnamed_5)
__unnamed_5:
        /*0069*/ 	.byte	0x61, 0x75, 0x74, 0x6f, 0x20, 0x63, 0x75, 0x74, 0x65, 0x3a, 0x3a, 0x61, 0x73, 0x5f, 0x70, 0x6f
        /* <DEDUP_REMOVED lines=19> */
        /*01a9*/ 	.byte	0x3a, 0x43, 0x3c, 0x33, 0x32, 0x3e, 0x3e, 0x3e, 0x3e, 0x5d, 0x00
	.type		__unnamed_2,@object
	.size		__unnamed_2,(__unnamed_4 - __unnamed_2)
__unnamed_2:
        /* <DEDUP_REMOVED lines=22> */
        /*0314*/ 	.byte	0x3e, 0x3e, 0x3e, 0x20, 0x26, 0x5d, 0x00
	.type		__unnamed_4,@object
	.size		__unnamed_4,(__unnamed_3 - __unnamed_4)
__unnamed_4:
        /* <DEDUP_REMOVED lines=23> */
        /*048b*/ 	.byte	0x3a, 0x43, 0x3c, 0x34, 0x30, 0x39, 0x36, 0x3e, 0x3e, 0x3e, 0x3e, 0x3e, 0x5d, 0x00
	.type		__unnamed_3,@object
	.size		__unnamed_3,(__unnamed_1 - __unnamed_3)
__unnamed_3:
        /* <DEDUP_REMOVED lines=24> */
	.type		__unnamed_1,@object
	.size		__unnamed_1,(.L_0 - __unnamed_1)
__unnamed_1:
        /* <DEDUP_REMOVED lines=28> */
        /*07d9*/ 	.byte	0x31, 0x39, 0x32, 0x3e, 0x3e, 0x3e, 0x3e, 0x3e, 0x20, 0x26, 0x5d, 0x00
.L_0:


//--------------------- .nv.shared._ZN7cutlass13device_kernelIN5flash11enable_sm90INS1_16FlashAttnBwdSm90INS1_25CollectiveMainloopBwdSm90ILi2ELi2ELi2EN4cute5tupleIJNS5_1CILi1EEES8_S8_EEENS6_IJNS7_ILi64EEENS7_ILi128EEENS7_ILi96EEEEEENS_6half_tEfNS_4arch4Sm90ELb0ELb0ELb1ELb0ELb0ELb1ELb0ELb0ELi2ELi1ELi2ELi1ELb1EEENS1_21CollectiveEpilogueBwdISD_SE_SG_Li256ELb0ELb0ELi1EEENS1_19SingleTileSchedulerILb0ELb0ELb0ELi128EEEEEEEEEvNT_6ParamsE --------------------------
	.section	.nv.shared._ZN7cutlass13device_kernelIN5flash11enable_sm90INS1_16FlashAttnBwdSm90INS1_25CollectiveMainloopBwdSm90ILi2ELi2ELi2EN4cute5tupleIJNS5_1CILi1EEES8_S8_EEENS6_IJNS7_ILi64EEENS7_ILi128EEENS7_ILi96EEEEEENS_6half_tEfNS_4arch4Sm90ELb0ELb0ELb1ELb0ELb0ELb1ELb0ELb0ELi2ELi1ELi2ELi1ELb1EEENS1_21CollectiveEpilogueBwdISD_SE_SG_Li256ELb0ELb0ELi1EEENS1_19SingleTileSchedulerILb0ELb0ELb0ELi128EEEEEEEEEvNT_6ParamsE,"aw",@nobits
	.sectionflags	@""
	.align	16
	.zero		1024


//--------------------- .nv.shared.reserved.0     --------------------------
	.section	.nv.shared.reserved.0,"aw",@nobits
	.weak		__nv_reservedSMEM_offset_0_alias
	.size		__nv_reservedSMEM_offset_0_alias, 0, 0
	.other		__nv_reservedSMEM_offset_0_alias,@"STO_CUDA_RESERVED_SHARED STV_DEFAULT"
__nv_reservedSMEM_offset_0_alias:
	.zero		0


//--------------------- .nv.global                --------------------------
	.section	.nv.global,"aw",@nobits
.nv.global:
	.type		_ZN73_INTERNAL_81be74fe_37_flash_bwd_hdim96_fp16_softcap_sm90_cu_1d5d5cfe_30174cute1_E,@object
	.size		_ZN73_INTERNAL_81be74fe_37_flash_bwd_hdim96_fp16_softcap_sm90_cu_1d5d5cfe_30174cute1_E,(_ZN73_INTERNAL_81be74fe_37_flash_bwd_hdim96_fp16_softcap_sm90_cu_1d5d5cfe_30174cuda3std3__45__cpo6cbeginE - _ZN73_INTERNAL_81be74fe_37_flash_bwd_hdim96_fp16_softcap_sm90_cu_1d5d5cfe_30174cute1_E)
_ZN73_INTERNAL_81be74fe_37_flash_bwd_hdim96_fp16_softcap_sm90_cu_1d5d5cfe_30174cute1_E:
	.zero		1
	.type		_ZN73_INTERNAL_81be74fe_37_flash_bwd_hdim96_fp16_softcap_sm90_cu_1d5d5cfe_30174cuda3std3__45__cpo6cbeginE,@object
	.size		_ZN73_INTERNAL_81be74fe_37_flash_bwd_hdim96_fp16_softcap_sm90_cu_1d5d5cfe_30174cuda3std3__45__cpo6cbeginE,(_ZN73_INTERNAL_81be74fe_37_flash_bwd_hdim96_fp16_softcap_sm90_cu_1d5d5cfe_30174cuda3std3__48in_placeE - _ZN73_INTERNAL_81be74fe_37_flash_bwd_hdim96_fp16_softcap_sm90_cu_1d5d5cfe_30174cuda3std3__45__cpo6cbeginE)
_ZN73_INTERNAL_81be74fe_37_flash_bwd_hdim96_fp16_softcap_sm90_cu_1d5d5cfe_30174cuda3std3__45__cpo6cbeginE:
	.zero		1
	.type		_ZN73_INTERNAL_81be74fe_37_flash_bwd_hdim96_fp16_softcap_sm90_cu_1d5d5cfe_30174cuda3std3__48in_placeE,@object
	.size		_ZN73_INTERNAL_81be74fe_37_flash_bwd_hdim96_fp16_softcap_sm90_cu_1d5d5cfe_30174cuda3std3__48in_placeE,(_ZN73_INTERNAL_81be74fe_37_flash_bwd_hdim96_fp16_softcap_sm90_cu_1d5d5cfe_30174cuda3std6ranges3__45__cpo9iter_moveE - _ZN73_INTERNAL_81be74fe_37_flash_bwd_hdim96_fp16_softcap_sm90_cu_1d5d5cfe_30174cuda3std3__48in_placeE)
_ZN73_INTERNAL_81be74fe_37_flash_bwd_hdim96_fp16_softcap_sm90_cu_1d5d5cfe_30174cuda3std3__48in_placeE:
	.zero		1
	.type		_ZN73_INTERNAL_81be74fe_37_flash_bwd_hdim96_fp16_softcap_sm90_cu_1d5d5cfe_30174cuda3std6ranges3__45__cpo9iter_moveE,@object
	.size		_ZN73_INTERNAL_81be74fe_37_flash_bwd_hdim96_fp16_softcap_sm90_cu_1d5d5cfe_30174cuda3std6ranges3__45__cpo9iter_moveE,(_ZN73_INTERNAL_81be74fe_37_flash_bwd_hdim96_fp16_softcap_sm90_cu_1d5d5cfe_30174cuda3std3__45__cpo5beginE - _ZN73_INTERNAL_81be74fe_37_flash_bwd_hdim96_fp16_softcap_sm90_cu_1d5d5cfe_30174cuda3std6ranges3__45__cpo9iter_moveE)
_ZN73_INTERNAL_81be74fe_37_flash_bwd_hdim96_fp16_softcap_sm90_cu_1d5d5cfe_30174cuda3std6ranges3__45__cpo9iter_moveE:
	.zero		1
	.type		_ZN73_INTERNAL_81be74fe_37_flash_bwd_hdim96_fp16_softcap_sm90_cu_1d5d5cfe_30174cuda3std3__45__cpo5beginE,@object
	.size		_ZN73_INTERNAL_81be74fe_37_flash_bwd_hdim96_fp16_softcap_sm90_cu_1d5d5cfe_30174cuda3std3__45__cpo5beginE,(_ZN73_INTERNAL_81be74fe_37_flash_bwd_hdim96_fp16_softcap_sm90_cu_1d5d5cfe_30174cuda3std3__475_GLOBAL__N__81be74fe_37_flash_bwd_hdim96_fp16_softcap_sm90_cu_1d5d5cfe_30176ignoreE - _ZN73_INTERNAL_81be74fe_37_flash_bwd_hdim96_fp16_softcap_sm90_cu_1d5d5cfe_30174cuda3std3__45__cpo5beginE)
_ZN73_INTERNAL_81be74fe_37_flash_bwd_hdim96_fp16_softcap_sm90_cu_1d5d5cfe_30174cuda3std3__45__cpo5beginE:
	.zero		1
	.type		_ZN73_INTERNAL_81be74fe_37_flash_bwd_hdim96_fp16_softcap_sm90_cu_1d5d5cfe_30174cuda3std3__475_GLOBAL__N__81be74fe_37_flash_bwd_hdim96_fp16_softcap_sm90_cu_1d5d5cfe_30176ignoreE,@object
	.size		_ZN73_INTERNAL_81be74fe_37_flash_bwd_hdim96_fp16_softcap_sm90_cu_1d5d5cfe_30174cuda3std3__475_GLOBAL__N__81be74fe_37_flash_bwd_hdim96_fp16_softcap_sm90_cu_1d5d5cfe_30176ignoreE,(_ZN73_INTERNAL_81be74fe_37_flash_bwd_hdim96_fp16_softcap_sm90_cu_1d5d5cfe_30174cute7productE - _ZN73_INTERNAL_81be74fe_37_flash_bwd_hdim96_fp16_softcap_sm90_cu_1d5d5cfe_30174cuda3std3__475_GLOBAL__N__81be74fe_37_flash_bwd_hdim96_fp16_softcap_sm90_cu_1d5d5cfe_30176ignoreE)
_ZN73_INTERNAL_81be74fe_37_flash_bwd_hdim96_fp16_softcap_sm90_cu_1d5d5cfe_30174cuda3std3__475_GLOBAL__N__81be74fe_37_flash_bwd_hdim96_fp16_softcap_sm90_cu_1d5d5cfe_30176ignoreE:
	.zero		1
	.type		_ZN73_INTERNAL_81be74fe_37_flash_bwd_hdim96_fp16_softcap_sm90_cu_1d5d5cfe_30174cute7productE,@object
	.size		_ZN73_INTERNAL_81be74fe_37_flash_bwd_hdim96_fp16_softcap_sm90_cu_1d5d5cfe_30174cute7productE,(_ZN73_INTERNAL_81be74fe_37_flash_bwd_hdim96_fp16_softcap_sm90_cu_1d5d5cfe_30174cuda3std3__45__cpo3endE - _ZN73_INTERNAL_81be74fe_37_flash_bwd_hdim96_fp16_softcap_sm90_cu_1d5d5cfe_30174cute7productE)
_ZN73_INTERNAL_81be74fe_37_flash_bwd_hdim96_fp16_softcap_sm90_cu_1d5d5cfe_30174cute7productE:
	.zero		1
	.type		_ZN73_INTERNAL_81be74fe_37_flash_bwd_hdim96_fp16_softcap_sm90_cu_1d5d5cfe_30174cuda3std3__45__cpo3endE,@object
	.size		_ZN73_INTERNAL_81be74fe_37_flash_bwd_hdim96_fp16_softcap_sm90_cu_1d5d5cfe_30174cuda3std3__45__cpo3endE,(_ZN73_INTERNAL_81be74fe_37_flash_bwd_hdim96_fp16_softcap_sm90_cu_1d5d5cfe_30174cuda3std3__419piecewise_constructE - _ZN73_INTERNAL_81be74fe_37_flash_bwd_hdim96_fp16_softcap_sm90_cu_1d5d5cfe_30174cuda3std3__45__cpo3endE)
_ZN73_INTERNAL_81be74fe_37_flash_bwd_hdim96_fp16_softcap_sm90_cu_1d5d5cfe_30174cuda3std3__45__cpo3endE:
	.zero		1
	.type		_ZN73_INTERNAL_81be74fe_37_flash_bwd_hdim96_fp16_softcap_sm90_cu_1d5d5cfe_30174cuda3std3__419piecewise_constructE,@object
	.size		_ZN73_INTERNAL_81be74fe_37_flash_bwd_hdim96_fp16_softcap_sm90_cu_1d5d5cfe_30174cuda3std3__419piecewise_constructE,(_ZN73_INTERNAL_81be74fe_37_flash_bwd_hdim96_fp16_softcap_sm90_cu_1d5d5cfe_30174cuda3std3__45__cpo4cendE - _ZN73_INTERNAL_81be74fe_37_flash_bwd_hdim96_fp16_softcap_sm90_cu_1d5d5cfe_30174cuda3std3__419piecewise_constructE)
_ZN73_INTERNAL_81be74fe_37_flash_bwd_hdim96_fp16_softcap_sm90_cu_1d5d5cfe_30174cuda3std3__419piecewise_constructE:
	.zero		1
	.type		_ZN73_INTERNAL_81be74fe_37_flash_bwd_hdim96_fp16_softcap_sm90_cu_1d5d5cfe_30174cuda3std3__45__cpo4cendE,@object
	.size		_ZN73_INTERNAL_81be74fe_37_flash_bwd_hdim96_fp16_softcap_sm90_cu_1d5d5cfe_30174cuda3std3__45__cpo4cendE,(_ZN73_INTERNAL_81be74fe_37_flash_bwd_hdim96_fp16_softcap_sm90_cu_1d5d5cfe_30174cuda3std6ranges3__45__cpo4swapE - _ZN73_INTERNAL_81be74fe_37_flash_bwd_hdim96_fp16_softcap_sm90_cu_1d5d5cfe_30174cuda3std3__45__cpo4cendE)
_ZN73_INTERNAL_81be74fe_37_flash_bwd_hdim96_fp16_softcap_sm90_cu_1d5d5cfe_30174cuda3std3__45__cpo4cendE:
	.zero		1
	.type		_ZN73_INTERNAL_81be74fe_37_flash_bwd_hdim96_fp16_softcap_sm90_cu_1d5d5cfe_30174cuda3std6ranges3__45__cpo4swapE,@object
	.size		_ZN73_INTERNAL_81be74fe_37_flash_bwd_hdim96_fp16_softcap_sm90_cu_1d5d5cfe_30174cuda3std6ranges3__45__cpo4swapE,(.L_12 - _ZN73_INTERNAL_81be74fe_37_flash_bwd_hdim96_fp16_softcap_sm90_cu_1d5d5cfe_30174cuda3std6ranges3__45__cpo4swapE)
_ZN73_INTERNAL_81be74fe_37_flash_bwd_hdim96_fp16_softcap_sm90_cu_1d5d5cfe_30174cuda3std6ranges3__45__cpo4swapE:
	.zero		1
.L_12:


//--------------------- .nv.shared._ZN7cutlass13device_kernelIN5flash11enable_sm90INS1_16FlashAttnBwdSm90INS1_25CollectiveMainloopBwdSm90ILi2ELi2ELi2EN4cute5tupleIJNS5_1CILi1EEES8_S8_EEENS6_IJNS7_ILi64EEENS7_ILi128EEENS7_ILi96EEEEEENS_6half_tEfNS_4arch4Sm90ELb0ELb0ELb1ELb0ELb1ELb1ELb0ELb0ELi2ELi1ELi2ELi1ELb1EEENS1_21CollectiveEpilogueBwdISD_SE_SG_Li256ELb0ELb0ELi1EEENS1_19SingleTileSchedulerILb0ELb0ELb0ELi128EEEEEEEEEvNT_6ParamsE --------------------------
	.section	.nv.shared._ZN7cutlass13device_kernelIN5flash11enable_sm90INS1_16FlashAttnBwdSm90INS1_25CollectiveMainloopBwdSm90ILi2ELi2ELi2EN4cute5tupleIJNS5_1CILi1EEES8_S8_EEENS6_IJNS7_ILi64EEENS7_ILi128EEENS7_ILi96EEEEEENS_6half_tEfNS_4arch4Sm90ELb0ELb0ELb1ELb0ELb1ELb1ELb0ELb0ELi2ELi1ELi2ELi1ELb1EEENS1_21CollectiveEpilogueBwdISD_SE_SG_Li256ELb0ELb0ELi1EEENS1_19SingleTileSchedulerILb0ELb0ELb0ELi128EEEEEEEEEvNT_6ParamsE,"aw",@nobits
	.sectionflags	@""
	.align	16
	.zero		1024


//--------------------- .nv.shared._ZN7cutlass13device_kernelIN5flash11enable_sm90INS1_16FlashAttnBwdSm90INS1_25CollectiveMainloopBwdSm90ILi2ELi2ELi2EN4cute5tupleIJNS5_1CILi1EEES8_S8_EEENS6_IJNS7_ILi64EEENS7_ILi128EEENS7_ILi96EEEEEENS_6half_tEfNS_4arch4Sm90ELb0ELb0ELb1ELb0ELb0ELb1ELb0ELb0ELi2ELi1ELi2ELi1ELb1EEENS1_24CollectiveEpilogueBwdGQAISD_fSG_Li256ELb0ELb0EEENS1_19SingleTileSchedulerILb0ELb0ELb0ELi128EEEEEEEEEvNT_6ParamsE --------------------------
	.section	.nv.shared._ZN7cutlass13device_kernelIN5flash11enable_sm90INS1_16FlashAttnBwdSm90INS1_25CollectiveMainloopBwdSm90ILi2ELi2ELi2EN4cute5tupleIJNS5_1CILi1EEES8_S8_EEENS6_IJNS7_ILi64EEENS7_ILi128EEENS7_ILi96EEEEEENS_6half_tEfNS_4arch4Sm90ELb0ELb0ELb1ELb0ELb0ELb1ELb0ELb0ELi2ELi1ELi2ELi1ELb1EEENS1_24CollectiveEpilogueBwdGQAISD_fSG_Li256ELb0ELb0EEENS1_19SingleTileSchedulerILb0ELb0ELb0ELi128EEEEEEEEEvNT_6ParamsE,"aw",@nobits
	.sectionflags	@""
	.align	16
	.zero		1024


//--------------------- .nv.shared._ZN7cutlass13device_kernelIN5flash11enable_sm90INS1_16FlashAttnBwdSm90INS1_25CollectiveMainloopBwdSm90ILi2ELi2ELi2EN4cute5tupleIJNS5_1CILi1EEES8_S8_EEENS6_IJNS7_ILi64EEENS7_ILi128EEENS7_ILi96EEEEEENS_6half_tEfNS_4arch4Sm90ELb0ELb0ELb1ELb0ELb1ELb1ELb0ELb0ELi2ELi1ELi2ELi1ELb1EEENS1_24CollectiveEpilogueBwdGQAISD_fSG_Li256ELb0ELb1EEENS1_19SingleTileSchedulerILb0ELb0ELb0ELi128EEEEEEEEEvNT_6ParamsE --------------------------
	.section	.nv.shared._ZN7cutlass13device_kernelIN5flash11enable_sm90INS1_16FlashAttnBwdSm90INS1_25CollectiveMainloopBwdSm90ILi2ELi2ELi2EN4cute5tupleIJNS5_1CILi1EEES8_S8_EEENS6_IJNS7_ILi64EEENS7_ILi128EEENS7_ILi96EEEEEENS_6half_tEfNS_4arch4Sm90ELb0ELb0ELb1ELb0ELb1ELb1ELb0ELb0ELi2ELi1ELi2ELi1ELb1EEENS1_24CollectiveEpilogueBwdGQAISD_fSG_Li256ELb0ELb1EEENS1_19SingleTileSchedulerILb0ELb0ELb0ELi128EEEEEEEEEvNT_6ParamsE,"aw",@nobits
	.sectionflags	@""
	.align	16
	.zero		1024


//--------------------- .nv.shared._ZN7cutlass13device_kernelIN5flash11enable_sm90INS1_16FlashAttnBwdSm90INS1_25CollectiveMainloopBwdSm90ILi2ELi2ELi2EN4cute5tupleIJNS5_1CILi1EEES8_S8_EEENS6_IJNS7_ILi64EEENS7_ILi128EEENS7_ILi96EEEEEENS_6half_tEfNS_4arch4Sm90ELb0ELb0ELb1ELb1ELb0ELb1ELb0ELb0ELi2ELi1ELi2ELi1ELb1EEENS1_21CollectiveEpilogueBwdISD_SE_SG_Li256ELb1ELb0ELi1EEENS1_19SingleTileSchedulerILb1ELb0ELb0ELi128EEEEEEEEEvNT_6ParamsE --------------------------
	.section	.nv.shared._ZN7cutlass13device_kernelIN5flash11enable_sm90INS1_16FlashAttnBwdSm90INS1_25CollectiveMainloopBwdSm90ILi2ELi2ELi2EN4cute5tupleIJNS5_1CILi1EEES8_S8_EEENS6_IJNS7_ILi64EEENS7_ILi128EEENS7_ILi96EEEEEENS_6half_tEfNS_4arch4Sm90ELb0ELb0ELb1ELb1ELb0ELb1ELb0ELb0ELi2ELi1ELi2ELi1ELb1EEENS1_21CollectiveEpilogueBwdISD_SE_SG_Li256ELb1ELb0ELi1EEENS1_19SingleTileSchedulerILb1ELb0ELb0ELi128EEEEEEEEEvNT_6ParamsE,"aw",@nobits
	.sectionflags	@""
	.align	16
	.zero		1024


//--------------------- .nv.shared._ZN7cutlass13device_kernelIN5flash11enable_sm90INS1_16FlashAttnBwdSm90INS1_25CollectiveMainloopBwdSm90ILi2ELi2ELi2EN4cute5tupleIJNS5_1CILi1EEES8_S8_EEENS6_IJNS7_ILi64EEENS7_ILi128EEENS7_ILi96EEEEEENS_6half_tEfNS_4arch4Sm90ELb0ELb0ELb1ELb1ELb1ELb1ELb0ELb0ELi2ELi1ELi2ELi1ELb1EEENS1_21CollectiveEpilogueBwdISD_SE_SG_Li256ELb1ELb0ELi1EEENS1_19SingleTileSchedulerILb1ELb0ELb0ELi128EEEEEEEEEvNT_6ParamsE --------------------------
	.section	.nv.shared._ZN7cutlass13device_kernelIN5flash11enable_sm90INS1_16FlashAttnBwdSm90INS1_25CollectiveMainloopBwdSm90ILi2ELi2ELi2EN4cute5tupleIJNS5_1CILi1EEES8_S8_EEENS6_IJNS7_ILi64EEENS7_ILi128EEENS7_ILi96EEEEEENS_6half_tEfNS_4arch4Sm90ELb0ELb0ELb1ELb1ELb1ELb1ELb0ELb0ELi2ELi1ELi2ELi1ELb1EEENS1_21CollectiveEpilogueBwdISD_SE_SG_Li256ELb1ELb0ELi1EEENS1_19SingleTileSchedulerILb1ELb0ELb0ELi128EEEEEEEEEvNT_6ParamsE,"aw",@nobits
	.sectionflags	@""
	.align	16
	.zero		1024


//--------------------- .nv.shared._ZN7cutlass13device_kernelIN5flash11enable_sm90INS1_16FlashAttnBwdSm90INS1_25CollectiveMainloopBwdSm90ILi2ELi2ELi2EN4cute5tupleIJNS5_1CILi1EEES8_S8_EEENS6_IJNS7_ILi64EEENS7_ILi128EEENS7_ILi96EEEEEENS_6half_tEfNS_4arch4Sm90ELb0ELb0ELb1ELb1ELb0ELb1ELb0ELb0ELi2ELi1ELi2ELi1ELb1EEENS1_24CollectiveEpilogueBwdGQAISD_fSG_Li256ELb1ELb0EEENS1_19SingleTileSchedulerILb1ELb0ELb0ELi128EEEEEEEEEvNT_6ParamsE --------------------------
	.section	.nv.shared._ZN7cutlass13device_kernelIN5flash11enable_sm90INS1_16FlashAttnBwdSm90INS1_25CollectiveMainloopBwdSm90ILi2ELi2ELi2EN4cute5tupleIJNS5_1CILi1EEES8_S8_EEENS6_IJNS7_ILi64EEENS7_ILi128EEENS7_ILi96EEEEEENS_6half_tEfNS_4arch4Sm90ELb0ELb0ELb1ELb1ELb0ELb1ELb0ELb0ELi2ELi1ELi2ELi1ELb1EEENS1_24CollectiveEpilogueBwdGQAISD_fSG_Li256ELb1ELb0EEENS1_19SingleTileSchedulerILb1ELb0ELb0ELi128EEEEEEEEEvNT_6ParamsE,"aw",@nobits
	.sectionflags	@""
	.align	16
	.zero		1024


//--------------------- .nv.shared._ZN7cutlass13device_kernelIN5flash11enable_sm90INS1_16FlashAttnBwdSm90INS1_25CollectiveMainloopBwdSm90ILi2ELi2ELi2EN4cute5tupleIJNS5_1CILi1EEES8_S8_EEENS6_IJNS7_ILi64EEENS7_ILi128EEENS7_ILi96EEEEEENS_6half_tEfNS_4arch4Sm90ELb0ELb0ELb1ELb1ELb1ELb1ELb0ELb0ELi2ELi1ELi2ELi1ELb1EEENS1_24CollectiveEpilogueBwdGQAISD_fSG_Li256ELb1ELb1EEENS1_19SingleTileSchedulerILb1ELb0ELb0ELi128EEEEEEEEEvNT_6ParamsE --------------------------
	.section	.nv.shared._ZN7cutlass13device_kernelIN5flash11enable_sm90INS1_16FlashAttnBwdSm90INS1_25CollectiveMainloopBwdSm90ILi2ELi2ELi2EN4cute5tupleIJNS5_1CILi1EEES8_S8_EEENS6_IJNS7_ILi64EEENS7_ILi128EEENS7_ILi96EEEEEENS_6half_tEfNS_4arch4Sm90ELb0ELb0ELb1ELb1ELb1ELb1ELb0ELb0ELi2ELi1ELi2ELi1ELb1EEENS1_24CollectiveEpilogueBwdGQAISD_fSG_Li256ELb1ELb1EEENS1_19SingleTileSchedulerILb1ELb0ELb0ELi128EEEEEEEEEvNT_6ParamsE,"aw",@nobits
	.sectionflags	@""
	.align	16
	.zero		1024


//--------------------- .nv.shared._ZN7cutlass13device_kernelIN5flash11enable_sm90INS1_16FlashAttnBwdSm90INS1_25CollectiveMainloopBwdSm90ILi2ELi2ELi2EN4cute5tupleIJNS5_1CILi1EEES8_S8_EEENS6_IJNS7_ILi64EEENS7_ILi128EEENS7_ILi96EEEEEENS_6half_tEfNS_4arch4Sm90ELb0ELb1ELb1ELb0ELb0ELb1ELb0ELb0ELi2ELi1ELi2ELi1ELb1EEENS1_21CollectiveEpilogueBwdISD_SE_SG_Li256ELb0ELb0ELi1EEENS1_19SingleTileSchedulerILb0ELb0ELb0ELi128EEEEEEEEEvNT_6ParamsE --------------------------
	.section	.nv.shared._ZN7cutlass13device_kernelIN5flash11enable_sm90INS1_16FlashAttnBwdSm90INS1_25CollectiveMainloopBwdSm90ILi2ELi2ELi2EN4cute5tupleIJNS5_1CILi1EEES8_S8_EEENS6_IJNS7_ILi64EEENS7_ILi128EEENS7_ILi96EEEEEENS_6half_tEfNS_4arch4Sm90ELb0ELb1ELb1ELb0ELb0ELb1ELb0ELb0ELi2ELi1ELi2ELi1ELb1EEENS1_21CollectiveEpilogueBwdISD_SE_SG_Li256ELb0ELb0ELi1EEENS1_19SingleTileSchedulerILb0ELb0ELb0ELi128EEEEEEEEEvNT_6ParamsE,"aw",@nobits
	.sectionflags	@""
	.align	16
	.zero		1024


//--------------------- .nv.shared._ZN7cutlass13device_kernelIN5flash11enable_sm90INS1_16FlashAttnBwdSm90INS1_25CollectiveMainloopBwdSm90ILi2ELi2ELi2EN4cute5tupleIJNS5_1CILi1EEES8_S8_EEENS6_IJNS7_ILi64EEENS7_ILi128EEENS7_ILi96EEEEEENS_6half_tEfNS_4arch4Sm90ELb0ELb1ELb1ELb0ELb1ELb1ELb0ELb0ELi2ELi1ELi2ELi1ELb1EEENS1_21CollectiveEpilogueBwdISD_SE_SG_Li256ELb0ELb0ELi1EEENS1_19SingleTileSchedulerILb0ELb0ELb0ELi128EEEEEEEEEvNT_6ParamsE --------------------------
	.section	.nv.shared._ZN7cutlass13device_kernelIN5flash11enable_sm90INS1_16FlashAttnBwdSm90INS1_25CollectiveMainloopBwdSm90ILi2ELi2ELi2EN4cute5tupleIJNS5_1CILi1EEES8_S8_EEENS6_IJNS7_ILi64EEENS7_ILi128EEENS7_ILi96EEEEEENS_6half_tEfNS_4arch4Sm90ELb0ELb1ELb1ELb0ELb1ELb1ELb0ELb0ELi2ELi1ELi2ELi1ELb1EEENS1_21CollectiveEpilogueBwdISD_SE_SG_Li256ELb0ELb0ELi1EEENS1_19SingleTileSchedulerILb0ELb0ELb0ELi128EEEEEEEEEvNT_6ParamsE,"aw",@nobits
	.sectionflags	@""
	.align	16
	.zero		1024


//--------------------- .nv.shared._ZN7cutlass13device_kernelIN5flash11enable_sm90INS1_16FlashAttnBwdSm90INS1_25CollectiveMainloopBwdSm90ILi2ELi2ELi2EN4cute5tupleIJNS5_1CILi1EEES8_S8_EEENS6_IJNS7_ILi64EEENS7_ILi128EEENS7_ILi96EEEEEENS_6half_tEfNS_4arch4Sm90ELb0ELb1ELb1ELb0ELb0ELb1ELb0ELb0ELi2ELi1ELi2ELi1ELb1EEENS1_24CollectiveEpilogueBwdGQAISD_fSG_Li256ELb0ELb0EEENS1_19SingleTileSchedulerILb0ELb0ELb0ELi128EEEEEEEEEvNT_6ParamsE --------------------------
	.section	.nv.shared._ZN7cutlass13device_kernelIN5flash11enable_sm90INS1_16FlashAttnBwdSm90INS1_25CollectiveMainloopBwdSm90ILi2ELi2ELi2EN4cute5tupleIJNS5_1CILi1EEES8_S8_EEENS6_IJNS7_ILi64EEENS7_ILi128EEENS7_ILi96EEEEEENS_6half_tEfNS_4arch4Sm90ELb0ELb1ELb1ELb0ELb0ELb1ELb0ELb0ELi2ELi1ELi2ELi1ELb1EEENS1_24CollectiveEpilogueBwdGQAISD_fSG_Li256ELb0ELb0EEENS1_19SingleTileSchedulerILb0ELb0ELb0ELi128EEEEEEEEEvNT_6ParamsE,"aw",@nobits
	.sectionflags	@""
	.align	16
	.zero		1024


//--------------------- .nv.shared._ZN7cutlass13device_kernelIN5flash11enable_sm90INS1_16FlashAttnBwdSm90INS1_25CollectiveMainloopBwdSm90ILi2ELi2ELi2EN4cute5tupleIJNS5_1CILi1EEES8_S8_EEENS6_IJNS7_ILi64EEENS7_ILi128EEENS7_ILi96EEEEEENS_6half_tEfNS_4arch4Sm90ELb0ELb1ELb1ELb0ELb1ELb1ELb0ELb0ELi2ELi1ELi2ELi1ELb1EEENS1_24CollectiveEpilogueBwdGQAISD_fSG_Li256ELb0ELb1EEENS1_19SingleTileSchedulerILb0ELb0ELb0ELi128EEEEEEEEEvNT_6ParamsE --------------------------
	.section	.nv.shared._ZN7cutlass13device_kernelIN5flash11enable_sm90INS1_16FlashAttnBwdSm90INS1_25CollectiveMainloopBwdSm90ILi2ELi2ELi2EN4cute5tupleIJNS5_1CILi1EEES8_S8_EEENS6_IJNS7_ILi64EEENS7_ILi128EEENS7_ILi96EEEEEENS_6half_tEfNS_4arch4Sm90ELb0ELb1ELb1ELb0ELb1ELb1ELb0ELb0ELi2ELi1ELi2ELi1ELb1EEENS1_24CollectiveEpilogueBwdGQAISD_fSG_Li256ELb0ELb1EEENS1_19SingleTileSchedulerILb0ELb0ELb0ELi128EEEEEEEEEvNT_6ParamsE,"aw",@nobits
	.sectionflags	@""
	.align	16
	.zero		1024


//--------------------- .nv.shared._ZN7cutlass13device_kernelIN5flash11enable_sm90INS1_16FlashAttnBwdSm90INS1_25CollectiveMainloopBwdSm90ILi2ELi2ELi2EN4cute5tupleIJNS5_1CILi1EEES8_S8_EEENS6_IJNS7_ILi64EEENS7_ILi128EEENS7_ILi96EEEEEENS_6half_tEfNS_4arch4Sm90ELb0ELb1ELb1ELb1ELb0ELb1ELb0ELb0ELi2ELi1ELi2ELi1ELb1EEENS1_21CollectiveEpilogueBwdISD_SE_SG_Li256ELb1ELb0ELi1EEENS1_19SingleTileSchedulerILb1ELb0ELb0ELi128EEEEEEEEEvNT_6ParamsE --------------------------
	.section	.nv.shared._ZN7cutlass13device_kernelIN5flash11enable_sm90INS1_16FlashAttnBwdSm90INS1_25CollectiveMainloopBwdSm90ILi2ELi2ELi2EN4cute5tupleIJNS5_1CILi1EEES8_S8_EEENS6_IJNS7_ILi64EEENS7_ILi128EEENS7_ILi96EEEEEENS_6half_tEfNS_4arch4Sm90ELb0ELb1ELb1ELb1ELb0ELb1ELb0ELb0ELi2ELi1ELi2ELi1ELb1EEENS1_21CollectiveEpilogueBwdISD_SE_SG_Li256ELb1ELb0ELi1EEENS1_19SingleTileSchedulerILb1ELb0ELb0ELi128EEEEEEEEEvNT_6ParamsE,"aw",@nobits
	.sectionflags	@""
	.align	16
	.zero		1024


//--------------------- .nv.shared._ZN7cutlass13device_kernelIN5flash11enable_sm90INS1_16FlashAttnBwdSm90INS1_25CollectiveMainloopBwdSm90ILi2ELi2ELi2EN4cute5tupleIJNS5_1CILi1EEES8_S8_EEENS6_IJNS7_ILi64EEENS7_ILi128EEENS7_ILi96EEEEEENS_6half_tEfNS_4arch4Sm90ELb0ELb1ELb1ELb1ELb1ELb1ELb0ELb0ELi2ELi1ELi2ELi1ELb1EEENS1_21CollectiveEpilogueBwdISD_SE_SG_Li256ELb1ELb0ELi1EEENS1_19SingleTileSchedulerILb1ELb0ELb0ELi128EEEEEEEEEvNT_6ParamsE --------------------------
	.section	.nv.shared._ZN7cutlass13device_kernelIN5flash11enable_sm90INS1_16FlashAttnBwdSm90INS1_25CollectiveMainloopBwdSm90ILi2ELi2ELi2EN4cute5tupleIJNS5_1CILi1EEES8_S8_EEENS6_IJNS7_ILi64EEENS7_ILi128EEENS7_ILi96EEEEEENS_6half_tEfNS_4arch4Sm90ELb0ELb1ELb1ELb1ELb1ELb1ELb0ELb0ELi2ELi1ELi2ELi1ELb1EEENS1_21CollectiveEpilogueBwdISD_SE_SG_Li256ELb1ELb0ELi1EEENS1_19SingleTileSchedulerILb1ELb0ELb0ELi128EEEEEEEEEvNT_6ParamsE,"aw",@nobits
	.sectionflags	@""
	.align	16
	.zero		1024


//--------------------- .nv.shared._ZN7cutlass13device_kernelIN5flash11enable_sm90INS1_16FlashAttnBwdSm90INS1_25CollectiveMainloopBwdSm90ILi2ELi2ELi2EN4cute5tupleIJNS5_1CILi1EEES8_S8_EEENS6_IJNS7_ILi64EEENS7_ILi128EEENS7_ILi96EEEEEENS_6half_tEfNS_4arch4Sm90ELb0ELb1ELb1ELb1ELb0ELb1ELb0ELb0ELi2ELi1ELi2ELi1ELb1EEENS1_24CollectiveEpilogueBwdGQAISD_fSG_Li256ELb1ELb0EEENS1_19SingleTileSchedulerILb1ELb0ELb0ELi128EEEEEEEEEvNT_6ParamsE --------------------------
	.section	.nv.shared._ZN7cutlass13device_kernelIN5flash11enable_sm90INS1_16FlashAttnBwdSm90INS1_25CollectiveMainloopBwdSm90ILi2ELi2ELi2EN4cute5tupleIJNS5_1CILi1EEES8_S8_EEENS6_IJNS7_ILi64EEENS7_ILi128EEENS7_ILi96EEEEEENS_6half_tEfNS_4arch4Sm90ELb0ELb1ELb1ELb1ELb0ELb1ELb0ELb0ELi2ELi1ELi2ELi1ELb1EEENS1_24CollectiveEpilogueBwdGQAISD_fSG_Li256ELb1ELb0EEENS1_19SingleTileSchedulerILb1ELb0ELb0ELi128EEEEEEEEEvNT_6ParamsE,"aw",@nobits
	.sectionflags	@""
	.align	16
	.zero		1024


//--------------------- .nv.shared._ZN7cutlass13device_kernelIN5flash11enable_sm90INS1_16FlashAttnBwdSm90INS1_25CollectiveMainloopBwdSm90ILi2ELi2ELi2EN4cute5tupleIJNS5_1CILi1EEES8_S8_EEENS6_IJNS7_ILi64EEENS7_ILi128EEENS7_ILi96EEEEEENS_6half_tEfNS_4arch4Sm90ELb0ELb1ELb1ELb1ELb1ELb1ELb0ELb0ELi2ELi1ELi2ELi1ELb1EEENS1_24CollectiveEpilogueBwdGQAISD_fSG_Li256ELb1ELb1EEENS1_19SingleTileSchedulerILb1ELb0ELb0ELi128EEEEEEEEEvNT_6ParamsE --------------------------
	.section	.nv.shared._ZN7cutlass13device_kernelIN5flash11enable_sm90INS1_16FlashAttnBwdSm90INS1_25CollectiveMainloopBwdSm90ILi2ELi2ELi2EN4cute5tupleIJNS5_1CILi1EEES8_S8_EEENS6_IJNS7_ILi64EEENS7_ILi128EEENS7_ILi96EEEEEENS_6half_tEfNS_4arch4Sm90ELb0ELb1ELb1ELb1ELb1ELb1ELb0ELb0ELi2ELi1ELi2ELi1ELb1EEENS1_24CollectiveEpilogueBwdGQAISD_fSG_Li256ELb1ELb1EEENS1_19SingleTileSchedulerILb1ELb0ELb0ELi128EEEEEEEEEvNT_6ParamsE,"aw",@nobits
	.sectionflags	@""
	.align	16
	.zero		1024


//--------------------- .nv.shared._ZN7cutlass13device_kernelIN5flash11enable_sm90INS1_16FlashAttnBwdSm90INS1_25CollectiveMainloopBwdSm90ILi2ELi2ELi2EN4cute5tupleIJNS5_1CILi1EEES8_S8_EEENS6_IJNS7_ILi64EEENS7_ILi128EEENS7_ILi96EEEEEENS_6half_tEfNS_4arch4Sm90ELb1ELb0ELb1ELb0ELb0ELb1ELb0ELb0ELi2ELi1ELi2ELi1ELb1EEENS1_21CollectiveEpilogueBwdISD_SE_SG_Li256ELb0ELb0ELi1EEENS1_25SingleTileBwdLPTSchedulerILb0ELi128ELb0EEEEEEEEEvNT_6ParamsE --------------------------
	.section	.nv.shared._ZN7cutlass13device_kernelIN5flash11enable_sm90INS1_16FlashAttnBwdSm90INS1_25CollectiveMainloopBwdSm90ILi2ELi2ELi2EN4cute5tupleIJNS5_1CILi1EEES8_S8_EEENS6_IJNS7_ILi64EEENS7_ILi128EEENS7_ILi96EEEEEENS_6half_tEfNS_4arch4Sm90ELb1ELb0ELb1ELb0ELb0ELb1ELb0ELb0ELi2ELi1ELi2ELi1ELb1EEENS1_21CollectiveEpilogueBwdISD_SE_SG_Li256ELb0ELb0ELi1EEENS1_25SingleTileBwdLPTSchedulerILb0ELi128ELb0EEEEEEEEEvNT_6ParamsE,"aw",@nobits
	.sectionflags	@""
	.align	16
	.zero		1024


//--------------------- .nv.shared._ZN7cutlass13device_kernelIN5flash11enable_sm90INS1_16FlashAttnBwdSm90INS1_25CollectiveMainloopBwdSm90ILi2ELi2ELi2EN4cute5tupleIJNS5_1CILi1EEES8_S8_EEENS6_IJNS7_ILi64EEENS7_ILi128EEENS7_ILi96EEEEEENS_6half_tEfNS_4arch4Sm90ELb1ELb0ELb1ELb0ELb1ELb1ELb0ELb0ELi2ELi1ELi2ELi1ELb1EEENS1_21CollectiveEpilogueBwdISD_SE_SG_Li256ELb0ELb0ELi1EEENS1_25SingleTileBwdLPTSchedulerILb0ELi128ELb1EEEEEEEEEvNT_6ParamsE --------------------------
	.section	.nv.shared._ZN7cutlass13device_kernelIN5flash11enable_sm90INS1_16FlashAttnBwdSm90INS1_25CollectiveMainloopBwdSm90ILi2ELi2ELi2EN4cute5tupleIJNS5_1CILi1EEES8_S8_EEENS6_IJNS7_ILi64EEENS7_ILi128EEENS7_ILi96EEEEEENS_6half_tEfNS_4arch4Sm90ELb1ELb0ELb1ELb0ELb1ELb1ELb0ELb0ELi2ELi1ELi2ELi1ELb1EEENS1_21CollectiveEpilogueBwdISD_SE_SG_Li256ELb0ELb0ELi1EEENS1_25SingleTileBwdLPTSchedulerILb0ELi128ELb1EEEEEEEEEvNT_6ParamsE,"aw",@nobits
	.sectionflags	@""
	.align	16
	.zero		1024


//--------------------- .nv.shared._ZN7cutlass13device_kernelIN5flash11enable_sm90INS1_16FlashAttnBwdSm90INS1_25CollectiveMainloopBwdSm90ILi2ELi2ELi2EN4cute5tupleIJNS5_1CILi1EEES8_S8_EEENS6_IJNS7_ILi64EEENS7_ILi128EEENS7_ILi96EEEEEENS_6half_tEfNS_4arch4Sm90ELb1ELb0ELb1ELb0ELb0ELb1ELb0ELb0ELi2ELi1ELi2ELi1ELb1EEENS1_24CollectiveEpilogueBwdGQAISD_fSG_Li256ELb0ELb0EEENS1_25SingleTileBwdLPTSchedulerILb0ELi128ELb0EEEEEEEEEvNT_6ParamsE --------------------------
	.section	.nv.shared._ZN7cutlass13device_kernelIN5flash11enable_sm90INS1_16FlashAttnBwdSm90INS1_25CollectiveMainloopBwdSm90ILi2ELi2ELi2EN4cute5tupleIJNS5_1CILi1EEES8_S8_EEENS6_IJNS7_ILi64EEENS7_ILi128EEENS7_ILi96EEEEEENS_6half_tEfNS_4arch4Sm90ELb1ELb0ELb1ELb0ELb0ELb1ELb0ELb0ELi2ELi1ELi2ELi1ELb1EEENS1_24CollectiveEpilogueBwdGQAISD_fSG_Li256ELb0ELb0EEENS1_25SingleTileBwdLPTSchedulerILb0ELi128ELb0EEEEEEEEEvNT_6ParamsE,"aw",@nobits
	.sectionflags	@""
	.align	16
	.zero		1024


//--------------------- .nv.shared._ZN7cutlass13device_kernelIN5flash11enable_sm90INS1_16FlashAttnBwdSm90INS1_25CollectiveMainloopBwdSm90ILi2ELi2ELi2EN4cute5tupleIJNS5_1CILi1EEES8_S8_EEENS6_IJNS7_ILi64EEENS7_ILi128EEENS7_ILi96EEEEEENS_6half_tEfNS_4arch4Sm90ELb1ELb0ELb1ELb0ELb1ELb1ELb0ELb0ELi2ELi1ELi2ELi1ELb1EEENS1_24CollectiveEpilogueBwdGQAISD_fSG_Li256ELb0ELb1EEENS1_25SingleTileBwdLPTSchedulerILb0ELi128ELb1EEEEEEEEEvNT_6ParamsE --------------------------
	.section	.nv.shared._ZN7cutlass13device_kernelIN5flash11enable_sm90INS1_16FlashAttnBwdSm90INS1_25CollectiveMainloopBwdSm90ILi2ELi2ELi2EN4cute5tupleIJNS5_1CILi1EEES8_S8_EEENS6_IJNS7_ILi64EEENS7_ILi128EEENS7_ILi96EEEEEENS_6half_tEfNS_4arch4Sm90ELb1ELb0ELb1ELb0ELb1ELb1ELb0ELb0ELi2ELi1ELi2ELi1ELb1EEENS1_24CollectiveEpilogueBwdGQAISD_fSG_Li256ELb0ELb1EEENS1_25SingleTileBwdLPTSchedulerILb0ELi128ELb1EEEEEEEEEvNT_6ParamsE,"aw",@nobits
	.sectionflags	@""
	.align	16
	.zero		1024


//--------------------- .nv.shared._ZN7cutlass13device_kernelIN5flash22FlashAttnBwdPreprocessIN4cute5tupleIJNS3_1CILi64EEENS5_ILi96EEEEEENS_6half_tEfNS_4arch4Sm90ELb1ELb0EEEEEvNT_6ParamsE --------------------------
	.section	.nv.shared._ZN7cutlass13device_kernelIN5flash22FlashAttnBwdPreprocessIN4cute5tupleIJNS3_1CILi64EEENS5_ILi96EEEEEENS_6half_tEfNS_4arch4Sm90ELb1ELb0EEEEEvNT_6ParamsE,"aw",@nobits
	.sectionflags	@""
	.align	16
	.zero		1024


//--------------------- .nv.shared._ZN7cutlass13device_kernelIN5flash11enable_sm90INS1_16FlashAttnBwdSm90INS1_25CollectiveMainloopBwdSm90ILi2ELi2ELi2EN4cute5tupleIJNS5_1CILi1EEES8_S8_EEENS6_IJNS7_ILi64EEENS7_ILi128EEENS7_ILi96EEEEEENS_6half_tEfNS_4arch4Sm90ELb1ELb0ELb1ELb1ELb0ELb1ELb0ELb0ELi2ELi1ELi2ELi1ELb1EEENS1_21CollectiveEpilogueBwdISD_SE_SG_Li256ELb1ELb0ELi1EEENS1_25SingleTileBwdLPTSchedulerILb1ELi128ELb0EEEEEEEEEvNT_6ParamsE --------------------------
	.section	.nv.shared._ZN7cutlass13device_kernelIN5flash11enable_sm90INS1_16FlashAttnBwdSm90INS1_25CollectiveMainloopBwdSm90ILi2ELi2ELi2EN4cute5tupleIJNS5_1CILi1EEES8_S8_EEENS6_IJNS7_ILi64EEENS7_ILi128EEENS7_ILi96EEEEEENS_6half_tEfNS_4arch4Sm90ELb1ELb0ELb1ELb1ELb0ELb1ELb0ELb0ELi2ELi1ELi2ELi1ELb1EEENS1_21CollectiveEpilogueBwdISD_SE_SG_Li256ELb1ELb0ELi1EEENS1_25SingleTileBwdLPTSchedulerILb1ELi128ELb0EEEEEEEEEvNT_6ParamsE,"aw",@nobits
	.sectionflags	@""
	.align	16
	.zero		1024


//--------------------- .nv.shared._ZN7cutlass13device_kernelIN5flash11enable_sm90INS1_16FlashAttnBwdSm90INS1_25CollectiveMainloopBwdSm90ILi2ELi2ELi2EN4cute5tupleIJNS5_1CILi1EEES8_S8_EEENS6_IJNS7_ILi64EEENS7_ILi128EEENS7_ILi96EEEEEENS_6half_tEfNS_4arch4Sm90ELb1ELb0ELb1ELb1ELb1ELb1ELb0ELb0ELi2ELi1ELi2ELi1ELb1EEENS1_21CollectiveEpilogueBwdISD_SE_SG_Li256ELb1ELb0ELi1EEENS1_25SingleTileBwdLPTSchedulerILb1ELi128ELb1EEEEEEEEEvNT_6ParamsE --------------------------
	.section	.nv.shared._ZN7cutlass13device_kernelIN5flash11enable_sm90INS1_16FlashAttnBwdSm90INS1_25CollectiveMainloopBwdSm90ILi2ELi2ELi2EN4cute5tupleIJNS5_1CILi1EEES8_S8_EEENS6_IJNS7_ILi64EEENS7_ILi128EEENS7_ILi96EEEEEENS_6half_tEfNS_4arch4Sm90ELb1ELb0ELb1ELb1ELb1ELb1ELb0ELb0ELi2ELi1ELi2ELi1ELb1EEENS1_21CollectiveEpilogueBwdISD_SE_SG_Li256ELb1ELb0ELi1EEENS1_25SingleTileBwdLPTSchedulerILb1ELi128ELb1EEEEEEEEEvNT_6ParamsE,"aw",@nobits
	.sectionflags	@""
	.align	16
	.zero		1024


//--------------------- .nv.shared._ZN7cutlass13device_kernelIN5flash11enable_sm90INS1_16FlashAttnBwdSm90INS1_25CollectiveMainloopBwdSm90ILi2ELi2ELi2EN4cute5tupleIJNS5_1CILi1EEES8_S8_EEENS6_IJNS7_ILi64EEENS7_ILi128EEENS7_ILi96EEEEEENS_6half_tEfNS_4arch4Sm90ELb1ELb0ELb1ELb1ELb0ELb1ELb0ELb0ELi2ELi1ELi2ELi1ELb1EEENS1_24CollectiveEpilogueBwdGQAISD_fSG_Li256ELb1ELb0EEENS1_25SingleTileBwdLPTSchedulerILb1ELi128ELb0EEEEEEEEEvNT_6ParamsE --------------------------
	.section	.nv.shared._ZN7cutlass13device_kernelIN5flash11enable_sm90INS1_16FlashAttnBwdSm90INS1_25CollectiveMainloopBwdSm90ILi2ELi2ELi2EN4cute5tupleIJNS5_1CILi1EEES8_S8_EEENS6_IJNS7_ILi64EEENS7_ILi128EEENS7_ILi96EEEEEENS_6half_tEfNS_4arch4Sm90ELb1ELb0ELb1ELb1ELb0ELb1ELb0ELb0ELi2ELi1ELi2ELi1ELb1EEENS1_24CollectiveEpilogueBwdGQAISD_fSG_Li256ELb1ELb0EEENS1_25SingleTileBwdLPTSchedulerILb1ELi128ELb0EEEEEEEEEvNT_6ParamsE,"aw",@nobits
	.sectionflags	@""
	.align	16
	.zero		1024


//--------------------- .nv.shared._ZN7cutlass13device_kernelIN5flash32FlashAttnBwdPostprocessConvertdQIN4cute5tupleIJNS3_1CILi128EEENS5_ILi96EEEEEENS_6half_tEfNS_4arch4Sm90ELi256ENS3_8TiledMMAINS3_8MMA_AtomIJNS3_4SM904GMMA25MMA_64x96x16_F32F16F16_RSILNSF_5MajorE0ELSH_1ELNSF_7ScaleInE1ELSI_1EEEEEENS3_6LayoutINS4_IJNS5_ILi2EEENS5_ILi1EEESN_EEENS4_IJSN_NS5_ILi0EEESP_EEEEENS4_IJNS3_10UnderscoreESS_SS_EEEEELb0EEEEEvNT_6ParamsE --------------------------
	.section	.nv.shared._ZN7cutlass13device_kernelIN5flash32FlashAttnBwdPostprocessConvertdQIN4cute5tupleIJNS3_1CILi128EEENS5_ILi96EEEEEENS_6half_tEfNS_4arch4Sm90ELi256ENS3_8TiledMMAINS3_8MMA_AtomIJNS3_4SM904GMMA25MMA_64x96x16_F32F16F16_RSILNSF_5MajorE0ELSH_1ELNSF_7ScaleInE1ELSI_1EEEEEENS3_6LayoutINS4_IJNS5_ILi2EEENS5_ILi1EEESN_EEENS4_IJSN_NS5_ILi0EEESP_EEEEENS4_IJNS3_10UnderscoreESS_SS_EEEEELb0EEEEEvNT_6ParamsE,"aw",@nobits
	.sectionflags	@""
	.align	16
	.zero		1024


//--------------------- .nv.shared._ZN7cutlass13device_kernelIN5flash32FlashAttnBwdPostprocessConvertdQIN4cute5tupleIJNS3_1CILi64EEENS5_ILi96EEEEEENS_6half_tEfNS_4arch4Sm90ELi256ENS3_8TiledMMAINS3_8MMA_AtomIJNS3_4SM904GMMA25MMA_64x16x16_F32F16F16_SSILNSF_5MajorE0ELSH_1ELNSF_7ScaleInE1ELSI_1EEEEEENS3_6LayoutINS4_IJNS5_ILi1EEENS5_ILi2EEESM_EEENS4_IJNS5_ILi0EEESM_SP_EEEEENS4_IJNS3_10UnderscoreESS_SS_EEEEELb0EEEEEvNT_6ParamsE --------------------------
	.section	.nv.shared._ZN7cutlass13device_kernelIN5flash32FlashAttnBwdPostprocessConvertdQIN4cute5tupleIJNS3_1CILi64EEENS5_ILi96EEEEEENS_6half_tEfNS_4arch4Sm90ELi256ENS3_8TiledMMAINS3_8MMA_AtomIJNS3_4SM904GMMA25MMA_64x16x16_F32F16F16_SSILNSF_5MajorE0ELSH_1ELNSF_7ScaleInE1ELSI_1EEEEEENS3_6LayoutINS4_IJNS5_ILi1EEENS5_ILi2EEESM_EEENS4_IJNS5_ILi0EEESM_SP_EEEEENS4_IJNS3_10UnderscoreESS_SS_EEEEELb0EEEEEvNT_6ParamsE,"aw",@nobits
	.sectionflags	@""
	.align	16
	.zero		1024


//--------------------- .nv.shared._ZN7cutlass13device_kernelIN5flash11enable_sm90INS1_16FlashAttnBwdSm90INS1_25CollectiveMainloopBwdSm90ILi2ELi2ELi2EN4cute5tupleIJNS5_1CILi1EEES8_S8_EEENS6_IJNS7_ILi64EEENS7_ILi128EEENS7_ILi96EEEEEENS_6half_tEfNS_4arch4Sm90ELb1ELb0ELb1ELb1ELb1ELb1ELb0ELb0ELi2ELi1ELi2ELi1ELb1EEENS1_24CollectiveEpilogueBwdGQAISD_fSG_Li256ELb1ELb1EEENS1_25SingleTileBwdLPTSchedulerILb1ELi128ELb1EEEEEEEEEvNT_6ParamsE --------------------------
	.section	.nv.shared._ZN7cutlass13device_kernelIN5flash11enable_sm90INS1_16FlashAttnBwdSm90INS1_25CollectiveMainloopBwdSm90ILi2ELi2ELi2EN4cute5tupleIJNS5_1CILi1EEES8_S8_EEENS6_IJNS7_ILi64EEENS7_ILi128EEENS7_ILi96EEEEEENS_6half_tEfNS_4arch4Sm90ELb1ELb0ELb1ELb1ELb1ELb1ELb0ELb0ELi2ELi1ELi2ELi1ELb1EEENS1_24CollectiveEpilogueBwdGQAISD_fSG_Li256ELb1ELb1EEENS1_25SingleTileBwdLPTSchedulerILb1ELi128ELb1EEEEEEEEEvNT_6ParamsE,"aw",@nobits
	.sectionflags	@""
	.align	16
	.zero		1024


//--------------------- .nv.shared._ZN7cutlass13device_kernelIN5flash22FlashAttnBwdPreprocessIN4cute5tupleIJNS3_1CILi64EEENS5_ILi96EEEEEENS_6half_tEfNS_4arch4Sm90ELb1ELb1EEEEEvNT_6ParamsE --------------------------
	.section	.nv.shared._ZN7cutlass13device_kernelIN5flash22FlashAttnBwdPreprocessIN4cute5tupleIJNS3_1CILi64EEENS5_ILi96EEEEEENS_6half_tEfNS_4arch4Sm90ELb1ELb1EEEEEvNT_6ParamsE,"aw",@nobits
	.sectionflags	@""
	.align	16
	.zero		1024


//--------------------- .nv.constant0._ZN7cutlass13device_kernelIN5flash11enable_sm90INS1_16FlashAttnBwdSm90INS1_25CollectiveMainloopBwdSm90ILi2ELi2ELi2EN4cute5tupleIJNS5_1CILi1EEES8_S8_EEENS6_IJNS7_ILi64EEENS7_ILi128EEENS7_ILi96EEEEEENS_6half_tEfNS_4arch4Sm90ELb0ELb0ELb1ELb0ELb0ELb1ELb0ELb0ELi2ELi1ELi2ELi1ELb1EEENS1_21CollectiveEpilogueBwdISD_SE_SG_Li256ELb0ELb0ELi1EEENS1_19SingleTileSchedulerILb0ELb0ELb0ELi128EEEEEEEEEvNT_6ParamsE --------------------------
	.section	.nv.constant0._ZN7cutlass13device_kernelIN5flash11enable_sm90INS1_16FlashAttnBwdSm90INS1_25CollectiveMainloopBwdSm90ILi2ELi2ELi2EN4cute5tupleIJNS5_1CILi1EEES8_S8_EEENS6_IJNS7_ILi64EEENS7_ILi128EEENS7_ILi96EEEEEENS_6half_tEfNS_4arch4Sm90ELb0ELb0ELb1ELb0ELb0ELb1ELb0ELb0ELi2ELi1ELi2ELi1ELb1EEENS1_21CollectiveEpilogueBwdISD_SE_SG_Li256ELb0ELb0ELi1EEENS1_19SingleTileSchedulerILb0ELb0ELb0ELi128EEEEEEEEEvNT_6ParamsE,"a",@progbits
	.sectionflags	@""
	.align	4
.nv.constant0._ZN7cutlass13device_kernelIN5flash11enable_sm90INS1_16FlashAttnBwdSm90INS1_25CollectiveMainloopBwdSm90ILi2ELi2ELi2EN4cute5tupleIJNS5_1CILi1EEES8_S8_EEENS6_IJNS7_ILi64EEENS7_ILi128EEENS7_ILi96EEEEEENS_6half_tEfNS_4arch4Sm90ELb0ELb0ELb1ELb0ELb0ELb1ELb0ELb0ELi2ELi1ELi2ELi1ELb1EEENS1_21CollectiveEpilogueBwdISD_SE_SG_Li256ELb0ELb0ELi1EEENS1_19SingleTileSchedulerILb0ELb0ELb0ELi128EEEEEEEEEvNT_6ParamsE:
	.zero		2944


//--------------------- .nv.constant0._ZN7cutlass13device_kernelIN5flash11enable_sm90INS1_16FlashAttnBwdSm90INS1_25CollectiveMainloopBwdSm90ILi2ELi2ELi2EN4cute5tupleIJNS5_1CILi1EEES8_S8_EEENS6_IJNS7_ILi64EEENS7_ILi128EEENS7_ILi96EEEEEENS_6half_tEfNS_4arch4Sm90ELb0ELb0ELb1ELb0ELb1ELb1ELb0ELb0ELi2ELi1ELi2ELi1ELb1EEENS1_21CollectiveEpilogueBwdISD_SE_SG_Li256ELb0ELb0ELi1EEENS1_19SingleTileSchedulerILb0ELb0ELb0ELi128EEEEEEEEEvNT_6ParamsE --------------------------
	.section	.nv.constant0._ZN7cutlass13device_kernelIN5flash11enable_sm90INS1_16FlashAttnBwdSm90INS1_25CollectiveMainloopBwdSm90ILi2ELi2ELi2EN4cute5tupleIJNS5_1CILi1EEES8_S8_EEENS6_IJNS7_ILi64EEENS7_ILi128EEENS7_ILi96EEEEEENS_6half_tEfNS_4arch4Sm90ELb0ELb0ELb1ELb0ELb1ELb1ELb0ELb0ELi2ELi1ELi2ELi1ELb1EEENS1_21CollectiveEpilogueBwdISD_SE_SG_Li256ELb0ELb0ELi1EEENS1_19SingleTileSchedulerILb0ELb0ELb0ELi128EEEEEEEEEvNT_6ParamsE,"a",@progbits
	.sectionflags	@""
	.align	4
.nv.constant0._ZN7cutlass13device_kernelIN5flash11enable_sm90INS1_16FlashAttnBwdSm90INS1_25CollectiveMainloopBwdSm90ILi2ELi2ELi2EN4cute5tupleIJNS5_1CILi1EEES8_S8_EEENS6_IJNS7_ILi64EEENS7_ILi128EEENS7_ILi96EEEEEENS_6half_tEfNS_4arch4Sm90ELb0ELb0ELb1ELb0ELb1ELb1ELb0ELb0ELi2ELi1ELi2ELi1ELb1EEENS1_21CollectiveEpilogueBwdISD_SE_SG_Li256ELb0ELb0ELi1EEENS1_19SingleTileSchedulerILb0ELb0ELb0ELi128EEEEEEEEEvNT_6ParamsE:
	.zero		2944


//--------------------- .nv.constant0._ZN7cutlass13device_kernelIN5flash11enable_sm90INS1_16FlashAttnBwdSm90INS1_25CollectiveMainloopBwdSm90ILi2ELi2ELi2EN4cute5tupleIJNS5_1CILi1EEES8_S8_EEENS6_IJNS7_ILi64EEENS7_ILi128EEENS7_ILi96EEEEEENS_6half_tEfNS_4arch4Sm90ELb0ELb0ELb1ELb0ELb0ELb1ELb0ELb0ELi2ELi1ELi2ELi1ELb1EEENS1_24CollectiveEpilogueBwdGQAISD_fSG_Li256ELb0ELb0EEENS1_19SingleTileSchedulerILb0ELb0ELb0ELi128EEEEEEEEEvNT_6ParamsE --------------------------
	.section	.nv.constant0._ZN7cutlass13device_kernelIN5flash11enable_sm90INS1_16FlashAttnBwdSm90INS1_25CollectiveMainloopBwdSm90ILi2ELi2ELi2EN4cute5tupleIJNS5_1CILi1EEES8_S8_EEENS6_IJNS7_ILi64EEENS7_ILi128EEENS7_ILi96EEEEEENS_6half_tEfNS_4arch4Sm90ELb0ELb0ELb1ELb0ELb0ELb1ELb0ELb0ELi2ELi1ELi2ELi1ELb1EEENS1_24CollectiveEpilogueBwdGQAISD_fSG_Li256ELb0ELb0EEENS1_19SingleTileSchedulerILb0ELb0ELb0ELi128EEEEEEEEEvNT_6ParamsE,"a",@progbits
	.sectionflags	@""
	.align	4
.nv.constant0._ZN7cutlass13device_kernelIN5flash11enable_sm90INS1_16FlashAttnBwdSm90INS1_25CollectiveMainloopBwdSm90ILi2ELi2ELi2EN4cute5tupleIJNS5_1CILi1EEES8_S8_EEENS6_IJNS7_ILi64EEENS7_ILi128EEENS7_ILi96EEEEEENS_6half_tEfNS_4arch4Sm90ELb0ELb0ELb1ELb0ELb0ELb1ELb0ELb0ELi2ELi1ELi2ELi1ELb1EEENS1_24CollectiveEpilogueBwdGQAISD_fSG_Li256ELb0ELb0EEENS1_19SingleTileSchedulerILb0ELb0ELb0ELi128EEEEEEEEEvNT_6ParamsE:
	.zero		2304


//--------------------- .nv.constant0._ZN7cutlass13device_kernelIN5flash11enable_sm90INS1_16FlashAttnBwdSm90INS1_25CollectiveMainloopBwdSm90ILi2ELi2ELi2EN4cute5tupleIJNS5_1CILi1EEES8_S8_EEENS6_IJNS7_ILi64EEENS7_ILi128EEENS7_ILi96EEEEEENS_6half_tEfNS_4arch4Sm90ELb0ELb0ELb1ELb0ELb1ELb1ELb0ELb0ELi2ELi1ELi2ELi1ELb1EEENS1_24CollectiveEpilogueBwdGQAISD_fSG_Li256ELb0ELb1EEENS1_19SingleTileSchedulerILb0ELb0ELb0ELi128EEEEEEEEEvNT_6ParamsE --------------------------
	.section	.nv.constant0._ZN7cutlass13device_kernelIN5flash11enable_sm90INS1_16FlashAttnBwdSm90INS1_25CollectiveMainloopBwdSm90ILi2ELi2ELi2EN4cute5tupleIJNS5_1CILi1EEES8_S8_EEENS6_IJNS7_ILi64EEENS7_ILi128EEENS7_ILi96EEEEEENS_6half_tEfNS_4arch4Sm90ELb0ELb0ELb1ELb0ELb1ELb1ELb0ELb0ELi2ELi1ELi2ELi1ELb1EEENS1_24CollectiveEpilogueBwdGQAISD_fSG_Li256ELb0ELb1EEENS1_19SingleTileSchedulerILb0ELb0ELb0ELi128EEEEEEEEEvNT_6ParamsE,"a",@progbits
	.sectionflags	@""
	.align	4
.nv.constant0._ZN7cutlass13device_kernelIN5flash11enable_sm90INS1_16FlashAttnBwdSm90INS1_25CollectiveMainloopBwdSm90ILi2ELi2ELi2EN4cute5tupleIJNS5_1CILi1EEES8_S8_EEENS6_IJNS7_ILi64EEENS7_ILi128EEENS7_ILi96EEEEEENS_6half_tEfNS_4arch4Sm90ELb0ELb0ELb1ELb0ELb1ELb1ELb0ELb0ELi2ELi1ELi2ELi1ELb1EEENS1_24CollectiveEpilogueBwdGQAISD_fSG_Li256ELb0ELb1EEENS1_19SingleTileSchedulerILb0ELb0ELb0ELi128EEEEEEEEEvNT_6ParamsE:
	.zero		2304


//--------------------- .nv.constant0._ZN7cutlass13device_kernelIN5flash11enable_sm90INS1_16FlashAttnBwdSm90INS1_25CollectiveMainloopBwdSm90ILi2ELi2ELi2EN4cute5tupleIJNS5_1CILi1EEES8_S8_EEENS6_IJNS7_ILi64EEENS7_ILi128EEENS7_ILi96EEEEEENS_6half_tEfNS_4arch4Sm90ELb0ELb0ELb1ELb1ELb0ELb1ELb0ELb0ELi2ELi1ELi2ELi1ELb1EEENS1_21CollectiveEpilogueBwdISD_SE_SG_Li256ELb1ELb0ELi1EEENS1_19SingleTileSchedulerILb1ELb0ELb0ELi128EEEEEEEEEvNT_6ParamsE --------------------------
	.section	.nv.constant0._ZN7cutlass13device_kernelIN5flash11enable_sm90INS1_16FlashAttnBwdSm90INS1_25CollectiveMainloopBwdSm90ILi2ELi2ELi2EN4cute5tupleIJNS5_1CILi1EEES8_S8_EEENS6_IJNS7_ILi64EEENS7_ILi128EEENS7_ILi96EEEEEENS_6half_tEfNS_4arch4Sm90ELb0ELb0ELb1ELb1ELb0ELb1ELb0ELb0ELi2ELi1ELi2ELi1ELb1EEENS1_21CollectiveEpilogueBwdISD_SE_SG_Li256ELb1ELb0ELi1EEENS1_19SingleTileSchedulerILb1ELb0ELb0ELi128EEEEEEEEEvNT_6ParamsE,"a",@progbits
	.sectionflags	@""
	.align	4
.nv.constant0._ZN7cutlass13device_kernelIN5flash11enable_sm90INS1_16FlashAttnBwdSm90INS1_25CollectiveMainloopBwdSm90ILi2ELi2ELi2EN4cute5tupleIJNS5_1CILi1EEES8_S8_EEENS6_IJNS7_ILi64EEENS7_ILi128EEENS7_ILi96EEEEEENS_6half_tEfNS_4arch4Sm90ELb0ELb0ELb1ELb1ELb0ELb1ELb0ELb0ELi2ELi1ELi2ELi1ELb1EEENS1_21CollectiveEpilogueBwdISD_SE_SG_Li256ELb1ELb0ELi1EEENS1_19SingleTileSchedulerILb1ELb0ELb0ELi128EEEEEEEEEvNT_6ParamsE:
	.zero		2304


//--------------------- .nv.constant0._ZN7cutlass13device_kernelIN5flash11enable_sm90INS1_16FlashAttnBwdSm90INS1_25CollectiveMainloopBwdSm90ILi2ELi2ELi2EN4cute5tupleIJNS5_1CILi1EEES8_S8_EEENS6_IJNS7_ILi64EEENS7_ILi128EEENS7_ILi96EEEEEENS_6half_tEfNS_4arch4Sm90ELb0ELb0ELb1ELb1ELb1ELb1ELb0ELb0ELi2ELi1ELi2ELi1ELb1EEENS1_21CollectiveEpilogueBwdISD_SE_SG_Li256ELb1ELb0ELi1EEENS1_19SingleTileSchedulerILb1ELb0ELb0ELi128EEEEEEEEEvNT_6ParamsE --------------------------
	.section	.nv.constant0._ZN7cutlass13device_kernelIN5flash11enable_sm90INS1_16FlashAttnBwdSm90INS1_25CollectiveMainloopBwdSm90ILi2ELi2ELi2EN4cute5tupleIJNS5_1CILi1EEES8_S8_EEENS6_IJNS7_ILi64EEENS7_ILi128EEENS7_ILi96EEEEEENS_6half_tEfNS_4arch4Sm90ELb0ELb0ELb1ELb1ELb1ELb1ELb0ELb0ELi2ELi1ELi2ELi1ELb1EEENS1_21CollectiveEpilogueBwdISD_SE_SG_Li256ELb1ELb0ELi1EEENS1_19SingleTileSchedulerILb1ELb0ELb0ELi128EEEEEEEEEvNT_6ParamsE,"a",@progbits
	.sectionflags	@""
	.align	4
.nv.constant0._ZN7cutlass13device_kernelIN5flash11enable_sm90INS1_16FlashAttnBwdSm90INS1_25CollectiveMainloopBwdSm90ILi2ELi2ELi2EN4cute5tupleIJNS5_1CILi1EEES8_S8_EEENS6_IJNS7_ILi64EEENS7_ILi128EEENS7_ILi96EEEEEENS_6half_tEfNS_4arch4Sm90ELb0ELb0ELb1ELb1ELb1ELb1ELb0ELb0ELi2ELi1ELi2ELi1ELb1EEENS1_21CollectiveEpilogueBwdISD_SE_SG_Li256ELb1ELb0ELi1EEENS1_19SingleTileSchedulerILb1ELb0ELb0ELi128EEEEEEEEEvNT_6ParamsE:
	.zero		2304


//--------------------- .nv.constant0._ZN7cutlass13device_kernelIN5flash11enable_sm90INS1_16FlashAttnBwdSm90INS1_25CollectiveMainloopBwdSm90ILi2ELi2ELi2EN4cute5tupleIJNS5_1CILi1EEES8_S8_EEENS6_IJNS7_ILi64EEENS7_ILi128EEENS7_ILi96EEEEEENS_6half_tEfNS_4arch4Sm90ELb0ELb0ELb1ELb1ELb0ELb1ELb0ELb0ELi2ELi1ELi2ELi1ELb1EEENS1_24CollectiveEpilogueBwdGQAISD_fSG_Li256ELb1ELb0EEENS1_19SingleTileSchedulerILb1ELb0ELb0ELi128EEEEEEEEEvNT_6ParamsE --------------------------
	.section	.nv.constant0._ZN7cutlass13device_kernelIN5flash11enable_sm90INS1_16FlashAttnBwdSm90INS1_25CollectiveMainloopBwdSm90ILi2ELi2ELi2EN4cute5tupleIJNS5_1CILi1EEES8_S8_EEENS6_IJNS7_ILi64EEENS7_ILi128EEENS7_ILi96EEEEEENS_6half_tEfNS_4arch4Sm90ELb0ELb0ELb1ELb1ELb0ELb1ELb0ELb0ELi2ELi1ELi2ELi1ELb1EEENS1_24CollectiveEpilogueBwdGQAISD_fSG_Li256ELb1ELb0EEENS1_19SingleTileSchedulerILb1ELb0ELb0ELi128EEEEEEEEEvNT_6ParamsE,"a",@progbits
	.sectionflags	@""
	.align	4
.nv.constant0._ZN7cutlass13device_kernelIN5flash11enable_sm90INS1_16FlashAttnBwdSm90INS1_25CollectiveMainloopBwdSm90ILi2ELi2ELi2EN4cute5tupleIJNS5_1CILi1EEES8_S8_EEENS6_IJNS7_ILi64EEENS7_ILi128EEENS7_ILi96EEEEEENS_6half_tEfNS_4arch4Sm90ELb0ELb0ELb1ELb1ELb0ELb1ELb0ELb0ELi2ELi1ELi2ELi1ELb1EEENS1_24CollectiveEpilogueBwdGQAISD_fSG_Li256ELb1ELb0EEENS1_19SingleTileSchedulerILb1ELb0ELb0ELi128EEEEEEEEEvNT_6ParamsE:
	.zero		2304


//--------------------- .nv.constant0._ZN7cutlass13device_kernelIN5flash11enable_sm90INS1_16FlashAttnBwdSm90INS1_25CollectiveMainloopBwdSm90ILi2ELi2ELi2EN4cute5tupleIJNS5_1CILi1EEES8_S8_EEENS6_IJNS7_ILi64EEENS7_ILi128EEENS7_ILi96EEEEEENS_6half_tEfNS_4arch4Sm90ELb0ELb0ELb1ELb1ELb1ELb1ELb0ELb0ELi2ELi1ELi2ELi1ELb1EEENS1_24CollectiveEpilogueBwdGQAISD_fSG_Li256ELb1ELb1EEENS1_19SingleTileSchedulerILb1ELb0ELb0ELi128EEEEEEEEEvNT_6ParamsE --------------------------
	.section	.nv.constant0._ZN7cutlass13device_kernelIN5flash11enable_sm90INS1_16FlashAttnBwdSm90INS1_25CollectiveMainloopBwdSm90ILi2ELi2ELi2EN4cute5tupleIJNS5_1CILi1EEES8_S8_EEENS6_IJNS7_ILi64EEENS7_ILi128EEENS7_ILi96EEEEEENS_6half_tEfNS_4arch4Sm90ELb0ELb0ELb1ELb1ELb1ELb1ELb0ELb0ELi2ELi1ELi2ELi1ELb1EEENS1_24CollectiveEpilogueBwdGQAISD_fSG_Li256ELb1ELb1EEENS1_19SingleTileSchedulerILb1ELb0ELb0ELi128EEEEEEEEEvNT_6ParamsE,"a",@progbits
	.sectionflags	@""
	.align	4
.nv.constant0._ZN7cutlass13device_kernelIN5flash11enable_sm90INS1_16FlashAttnBwdSm90INS1_25CollectiveMainloopBwdSm90ILi2ELi2ELi2EN4cute5tupleIJNS5_1CILi1EEES8_S8_EEENS6_IJNS7_ILi64EEENS7_ILi128EEENS7_ILi96EEEEEENS_6half_tEfNS_4arch4Sm90ELb0ELb0ELb1ELb1ELb1ELb1ELb0ELb0ELi2ELi1ELi2ELi1ELb1EEENS1_24CollectiveEpilogueBwdGQAISD_fSG_Li256ELb1ELb1EEENS1_19SingleTileSchedulerILb1ELb0ELb0ELi128EEEEEEEEEvNT_6ParamsE:
	.zero		2304


//--------------------- .nv.constant0._ZN7cutlass13device_kernelIN5flash11enable_sm90INS1_16FlashAttnBwdSm90INS1_25CollectiveMainloopBwdSm90ILi2ELi2ELi2EN4cute5tupleIJNS5_1CILi1EEES8_S8_EEENS6_IJNS7_ILi64EEENS7_ILi128EEENS7_ILi96EEEEEENS_6half_tEfNS_4arch4Sm90ELb0ELb1ELb1ELb0ELb0ELb1ELb0ELb0ELi2ELi1ELi2ELi1ELb1EEENS1_21CollectiveEpilogueBwdISD_SE_SG_Li256ELb0ELb0ELi1EEENS1_19SingleTileSchedulerILb0ELb0ELb0ELi128EEEEEEEEEvNT_6ParamsE --------------------------
	.section	.nv.constant0._ZN7cutlass13device_kernelIN5flash11enable_sm90INS1_16FlashAttnBwdSm90INS1_25CollectiveMainloopBwdSm90ILi2ELi2ELi2EN4cute5tupleIJNS5_1CILi1EEES8_S8_EEENS6_IJNS7_ILi64EEENS7_ILi128EEENS7_ILi96EEEEEENS_6half_tEfNS_4arch4Sm90ELb0ELb1ELb1ELb0ELb0ELb1ELb0ELb0ELi2ELi1ELi2ELi1ELb1EEENS1_21CollectiveEpilogueBwdISD_SE_SG_Li256ELb0ELb0ELi1EEENS1_19SingleTileSchedulerILb0ELb0ELb0ELi128EEEEEEEEEvNT_6ParamsE,"a",@progbits
	.sectionflags	@""
	.align	4
.nv.constant0._ZN7cutlass13device_kernelIN5flash11enable_sm90INS1_16FlashAttnBwdSm90INS1_25CollectiveMainloopBwdSm90ILi2ELi2ELi2EN4cute5tupleIJNS5_1CILi1EEES8_S8_EEENS6_IJNS7_ILi64EEENS7_ILi128EEENS7_ILi96EEEEEENS_6half_tEfNS_4arch4Sm90ELb0ELb1ELb1ELb0ELb0ELb1ELb0ELb0ELi2ELi1ELi2ELi1ELb1EEENS1_21CollectiveEpilogueBwdISD_SE_SG_Li256ELb0ELb0ELi1EEENS1_19SingleTileSchedulerILb0ELb0ELb0ELi128EEEEEEEEEvNT_6ParamsE:
	.zero		2944


//--------------------- .nv.constant0._ZN7cutlass13device_kernelIN5flash11enable_sm90INS1_16FlashAttnBwdSm90INS1_25CollectiveMainloopBwdSm90ILi2ELi2ELi2EN4cute5tupleIJNS5_1CILi1EEES8_S8_EEENS6_IJNS7_ILi64EEENS7_ILi128EEENS7_ILi96EEEEEENS_6half_tEfNS_4arch4Sm90ELb0ELb1ELb1ELb0ELb1ELb1ELb0ELb0ELi2ELi1ELi2ELi1ELb1EEENS1_21CollectiveEpilogueBwdISD_SE_SG_Li256ELb0ELb0ELi1EEENS1_19SingleTileSchedulerILb0ELb0ELb0ELi128EEEEEEEEEvNT_6ParamsE --------------------------
	.section	.nv.constant0._ZN7cutlass13device_kernelIN5flash11enable_sm90INS1_16FlashAttnBwdSm90INS1_25CollectiveMainloopBwdSm90ILi2ELi2ELi2EN4cute5tupleIJNS5_1CILi1EEES8_S8_EEENS6_IJNS7_ILi64EEENS7_ILi128EEENS7_ILi96EEEEEENS_6half_tEfNS_4arch4Sm90ELb0ELb1ELb1ELb0ELb1ELb1ELb0ELb0ELi2ELi1ELi2ELi1ELb1EEENS1_21CollectiveEpilogueBwdISD_SE_SG_Li256ELb0ELb0ELi1EEENS1_19SingleTileSchedulerILb0ELb0ELb0ELi128EEEEEEEEEvNT_6ParamsE,"a",@progbits
	.sectionflags	@""
	.align	4
.nv.constant0._ZN7cutlass13device_kernelIN5flash11enable_sm90INS1_16FlashAttnBwdSm90INS1_25CollectiveMainloopBwdSm90ILi2ELi2ELi2EN4cute5tupleIJNS5_1CILi1EEES8_S8_EEENS6_IJNS7_ILi64EEENS7_ILi128EEENS7_ILi96EEEEEENS_6half_tEfNS_4arch4Sm90ELb0ELb1ELb1ELb0ELb1ELb1ELb0ELb0ELi2ELi1ELi2ELi1ELb1EEENS1_21CollectiveEpilogueBwdISD_SE_SG_Li256ELb0ELb0ELi1EEENS1_19SingleTileSchedulerILb0ELb0ELb0ELi128EEEEEEEEEvNT_6ParamsE:
	.zero		2944


//--------------------- .nv.constant0._ZN7cutlass13device_kernelIN5flash11enable_sm90INS1_16FlashAttnBwdSm90INS1_25CollectiveMainloopBwdSm90ILi2ELi2ELi2EN4cute5tupleIJNS5_1CILi1EEES8_S8_EEENS6_IJNS7_ILi64EEENS7_ILi128EEENS7_ILi96EEEEEENS_6half_tEfNS_4arch4Sm90ELb0ELb1ELb1ELb0ELb0ELb1ELb0ELb0ELi2ELi1ELi2ELi1ELb1EEENS1_24CollectiveEpilogueBwdGQAISD_fSG_Li256ELb0ELb0EEENS1_19SingleTileSchedulerILb0ELb0ELb0ELi128EEEEEEEEEvNT_6ParamsE --------------------------
	.section	.nv.constant0._ZN7cutlass13device_kernelIN5flash11enable_sm90INS1_16FlashAttnBwdSm90INS1_25CollectiveMainloopBwdSm90ILi2ELi2ELi2EN4cute5tupleIJNS5_1CILi1EEES8_S8_EEENS6_IJNS7_ILi64EEENS7_ILi128EEENS7_ILi96EEEEEENS_6half_tEfNS_4arch4Sm90ELb0ELb1ELb1ELb0ELb0ELb1ELb0ELb0ELi2ELi1ELi2ELi1ELb1EEENS1_24CollectiveEpilogueBwdGQAISD_fSG_Li256ELb0ELb0EEENS1_19SingleTileSchedulerILb0ELb0ELb0ELi128EEEEEEEEEvNT_6ParamsE,"a",@progbits
	.sectionflags	@""
	.align	4
.nv.constant0._ZN7cutlass13device_kernelIN5flash11enable_sm90INS1_16FlashAttnBwdSm90INS1_25CollectiveMainloopBwdSm90ILi2ELi2ELi2EN4cute5tupleIJNS5_1CILi1EEES8_S8_EEENS6_IJNS7_ILi64EEENS7_ILi128EEENS7_ILi96EEEEEENS_6half_tEfNS_4arch4Sm90ELb0ELb1ELb1ELb0ELb0ELb1ELb0ELb0ELi2ELi1ELi2ELi1ELb1EEENS1_24CollectiveEpilogueBwdGQAISD_fSG_Li256ELb0ELb0EEENS1_19SingleTileSchedulerILb0ELb0ELb0ELi128EEEEEEEEEvNT_6ParamsE:
	.zero		2304


//--------------------- .nv.constant0._ZN7cutlass13device_kernelIN5flash11enable_sm90INS1_16FlashAttnBwdSm90INS1_25CollectiveMainloopBwdSm90ILi2ELi2ELi2EN4cute5tupleIJNS5_1CILi1EEES8_S8_EEENS6_IJNS7_ILi64EEENS7_ILi128EEENS7_ILi96EEEEEENS_6half_tEfNS_4arch4Sm90ELb0ELb1ELb1ELb0ELb1ELb1ELb0ELb0ELi2ELi1ELi2ELi1ELb1EEENS1_24CollectiveEpilogueBwdGQAISD_fSG_Li256ELb0ELb1EEENS1_19SingleTileSchedulerILb0ELb0ELb0ELi128EEEEEEEEEvNT_6ParamsE --------------------------
	.section	.nv.constant0._ZN7cutlass13device_kernelIN5flash11enable_sm90INS1_16FlashAttnBwdSm90INS1_25CollectiveMainloopBwdSm90ILi2ELi2ELi2EN4cute5tupleIJNS5_1CILi1EEES8_S8_EEENS6_IJNS7_ILi64EEENS7_ILi128EEENS7_ILi96EEEEEENS_6half_tEfNS_4arch4Sm90ELb0ELb1ELb1ELb0ELb1ELb1ELb0ELb0ELi2ELi1ELi2ELi1ELb1EEENS1_24CollectiveEpilogueBwdGQAISD_fSG_Li256ELb0ELb1EEENS1_19SingleTileSchedulerILb0ELb0ELb0ELi128EEEEEEEEEvNT_6ParamsE,"a",@progbits
	.sectionflags	@""
	.align	4
.nv.constant0._ZN7cutlass13device_kernelIN5flash11enable_sm90INS1_16FlashAttnBwdSm90INS1_25CollectiveMainloopBwdSm90ILi2ELi2ELi2EN4cute5tupleIJNS5_1CILi1EEES8_S8_EEENS6_IJNS7_ILi64EEENS7_ILi128EEENS7_ILi96EEEEEENS_6half_tEfNS_4arch4Sm90ELb0ELb1ELb1ELb0ELb1ELb1ELb0ELb0ELi2ELi1ELi2ELi1ELb1EEENS1_24CollectiveEpilogueBwdGQAISD_fSG_Li256ELb0ELb1EEENS1_19SingleTileSchedulerILb0ELb0ELb0ELi128EEEEEEEEEvNT_6ParamsE:
	.zero		2304


//--------------------- .nv.constant0._ZN7cutlass13device_kernelIN5flash11enable_sm90INS1_16FlashAttnBwdSm90INS1_25CollectiveMainloopBwdSm90ILi2ELi2ELi2EN4cute5tupleIJNS5_1CILi1EEES8_S8_EEENS6_IJNS7_ILi64EEENS7_ILi128EEENS7_ILi96EEEEEENS_6half_tEfNS_4arch4Sm90ELb0ELb1ELb1ELb1ELb0ELb1ELb0ELb0ELi2ELi1ELi2ELi1ELb1EEENS1_21CollectiveEpilogueBwdISD_SE_SG_Li256ELb1ELb0ELi1EEENS1_19SingleTileSchedulerILb1ELb0ELb0ELi128EEEEEEEEEvNT_6ParamsE --------------------------
	.section	.nv.constant0._ZN7cutlass13device_kernelIN5flash11enable_sm90INS1_16FlashAttnBwdSm90INS1_25CollectiveMainloopBwdSm90ILi2ELi2ELi2EN4cute5tupleIJNS5_1CILi1EEES8_S8_EEENS6_IJNS7_ILi64EEENS7_ILi128EEENS7_ILi96EEEEEENS_6half_tEfNS_4arch4Sm90ELb0ELb1ELb1ELb1ELb0ELb1ELb0ELb0ELi2ELi1ELi2ELi1ELb1EEENS1_21CollectiveEpilogueBwdISD_SE_SG_Li256ELb1ELb0ELi1EEENS1_19SingleTileSchedulerILb1ELb0ELb0ELi128EEEEEEEEEvNT_6ParamsE,"a",@progbits
	.sectionflags	@""
	.align	4
.nv.constant0._ZN7cutlass13device_kernelIN5flash11enable_sm90INS1_16FlashAttnBwdSm90INS1_25CollectiveMainloopBwdSm90ILi2ELi2ELi2EN4cute5tupleIJNS5_1CILi1EEES8_S8_EEENS6_IJNS7_ILi64EEENS7_ILi128EEENS7_ILi96EEEEEENS_6half_tEfNS_4arch4Sm90ELb0ELb1ELb1ELb1ELb0ELb1ELb0ELb0ELi2ELi1ELi2ELi1ELb1EEENS1_21CollectiveEpilogueBwdISD_SE_SG_Li256ELb1ELb0ELi1EEENS1_19SingleTileSchedulerILb1ELb0ELb0ELi128EEEEEEEEEvNT_6ParamsE:
	.zero		2304


//--------------------- .nv.constant0._ZN7cutlass13device_kernelIN5flash11enable_sm90INS1_16FlashAttnBwdSm90INS1_25CollectiveMainloopBwdSm90ILi2ELi2ELi2EN4cute5tupleIJNS5_1CILi1EEES8_S8_EEENS6_IJNS7_ILi64EEENS7_ILi128EEENS7_ILi96EEEEEENS_6half_tEfNS_4arch4Sm90ELb0ELb1ELb1ELb1ELb1ELb1ELb0ELb0ELi2ELi1ELi2ELi1ELb1EEENS1_21CollectiveEpilogueBwdISD_SE_SG_Li256ELb1ELb0ELi1EEENS1_19SingleTileSchedulerILb1ELb0ELb0ELi128EEEEEEEEEvNT_6ParamsE --------------------------
	.section	.nv.constant0._ZN7cutlass13device_kernelIN5flash11enable_sm90INS1_16FlashAttnBwdSm90INS1_25CollectiveMainloopBwdSm90ILi2ELi2ELi2EN4cute5tupleIJNS5_1CILi1EEES8_S8_EEENS6_IJNS7_ILi64EEENS7_ILi128EEENS7_ILi96EEEEEENS_6half_tEfNS_4arch4Sm90ELb0ELb1ELb1ELb1ELb1ELb1ELb0ELb0ELi2ELi1ELi2ELi1ELb1EEENS1_21CollectiveEpilogueBwdISD_SE_SG_Li256ELb1ELb0ELi1EEENS1_19SingleTileSchedulerILb1ELb0ELb0ELi128EEEEEEEEEvNT_6ParamsE,"a",@progbits
	.sectionflags	@""
	.align	4
.nv.constant0._ZN7cutlass13device_kernelIN5flash11enable_sm90INS1_16FlashAttnBwdSm90INS1_25CollectiveMainloopBwdSm90ILi2ELi2ELi2EN4cute5tupleIJNS5_1CILi1EEES8_S8_EEENS6_IJNS7_ILi64EEENS7_ILi128EEENS7_ILi96EEEEEENS_6half_tEfNS_4arch4Sm90ELb0ELb1ELb1ELb1ELb1ELb1ELb0ELb0ELi2ELi1ELi2ELi1ELb1EEENS1_21CollectiveEpilogueBwdISD_SE_SG_Li256ELb1ELb0ELi1EEENS1_19SingleTileSchedulerILb1ELb0ELb0ELi128EEEEEEEEEvNT_6ParamsE:
	.zero		2304


//--------------------- .nv.constant0._ZN7cutlass13device_kernelIN5flash11enable_sm90INS1_16FlashAttnBwdSm90INS1_25CollectiveMainloopBwdSm90ILi2ELi2ELi2EN4cute5tupleIJNS5_1CILi1EEES8_S8_EEENS6_IJNS7_ILi64EEENS7_ILi128EEENS7_ILi96EEEEEENS_6half_tEfNS_4arch4Sm90ELb0ELb1ELb1ELb1ELb0ELb1ELb0ELb0ELi2ELi1ELi2ELi1ELb1EEENS1_24CollectiveEpilogueBwdGQAISD_fSG_Li256ELb1ELb0EEENS1_19SingleTileSchedulerILb1ELb0ELb0ELi128EEEEEEEEEvNT_6ParamsE --------------------------
	.section	.nv.constant0._ZN7cutlass13device_kernelIN5flash11enable_sm90INS1_16FlashAttnBwdSm90INS1_25CollectiveMainloopBwdSm90ILi2ELi2ELi2EN4cute5tupleIJNS5_1CILi1EEES8_S8_EEENS6_IJNS7_ILi64EEENS7_ILi128EEENS7_ILi96EEEEEENS_6half_tEfNS_4arch4Sm90ELb0ELb1ELb1ELb1ELb0ELb1ELb0ELb0ELi2ELi1ELi2ELi1ELb1EEENS1_24CollectiveEpilogueBwdGQAISD_fSG_Li256ELb1ELb0EEENS1_19SingleTileSchedulerILb1ELb0ELb0ELi128EEEEEEEEEvNT_6ParamsE,"a",@progbits
	.sectionflags	@""
	.align	4
.nv.constant0._ZN7cutlass13device_kernelIN5flash11enable_sm90INS1_16FlashAttnBwdSm90INS1_25CollectiveMainloopBwdSm90ILi2ELi2ELi2EN4cute5tupleIJNS5_1CILi1EEES8_S8_EEENS6_IJNS7_ILi64EEENS7_ILi128EEENS7_ILi96EEEEEENS_6half_tEfNS_4arch4Sm90ELb0ELb1ELb1ELb1ELb0ELb1ELb0ELb0ELi2ELi1ELi2ELi1ELb1EEENS1_24CollectiveEpilogueBwdGQAISD_fSG_Li256ELb1ELb0EEENS1_19SingleTileSchedulerILb1ELb0ELb0ELi128EEEEEEEEEvNT_6ParamsE:
	.zero		2304


//--------------------- .nv.constant0._ZN7cutlass13device_kernelIN5flash11enable_sm90INS1_16FlashAttnBwdSm90INS1_25CollectiveMainloopBwdSm90ILi2ELi2ELi2EN4cute5tupleIJNS5_1CILi1EEES8_S8_EEENS6_IJNS7_ILi64EEENS7_ILi128EEENS7_ILi96EEEEEENS_6half_tEfNS_4arch4Sm90ELb0ELb1ELb1ELb1ELb1ELb1ELb0ELb0ELi2ELi1ELi2ELi1ELb1EEENS1_24CollectiveEpilogueBwdGQAISD_fSG_Li256ELb1ELb1EEENS1_19SingleTileSchedulerILb1ELb0ELb0ELi128EEEEEEEEEvNT_6ParamsE --------------------------
	.section	.nv.constant0._ZN7cutlass13device_kernelIN5flash11enable_sm90INS1_16FlashAttnBwdSm90INS1_25CollectiveMainloopBwdSm90ILi2ELi2ELi2EN4cute5tupleIJNS5_1CILi1EEES8_S8_EEENS6_IJNS7_ILi64EEENS7_ILi128EEENS7_ILi96EEEEEENS_6half_tEfNS_4arch4Sm90ELb0ELb1ELb1ELb1ELb1ELb1ELb0ELb0ELi2ELi1ELi2ELi1ELb1EEENS1_24CollectiveEpilogueBwdGQAISD_fSG_Li256ELb1ELb1EEENS1_19SingleTileSchedulerILb1ELb0ELb0ELi128EEEEEEEEEvNT_6ParamsE,"a",@progbits
	.sectionflags	@""
	.align	4
.nv.constant0._ZN7cutlass13device_kernelIN5flash11enable_sm90INS1_16FlashAttnBwdSm90INS1_25CollectiveMainloopBwdSm90ILi2ELi2ELi2EN4cute5tupleIJNS5_1CILi1EEES8_S8_EEENS6_IJNS7_ILi64EEENS7_ILi128EEENS7_ILi96EEEEEENS_6half_tEfNS_4arch4Sm90ELb0ELb1ELb1ELb1ELb1ELb1ELb0ELb0ELi2ELi1ELi2ELi1ELb1EEENS1_24CollectiveEpilogueBwdGQAISD_fSG_Li256ELb1ELb1EEENS1_19SingleTileSchedulerILb1ELb0ELb0ELi128EEEEEEEEEvNT_6ParamsE:
	.zero		2304


//--------------------- .nv.constant0._ZN7cutlass13device_kernelIN5flash11enable_sm90INS1_16FlashAttnBwdSm90INS1_25CollectiveMainloopBwdSm90ILi2ELi2ELi2EN4cute5tupleIJNS5_1CILi1EEES8_S8_EEENS6_IJNS7_ILi64EEENS7_ILi128EEENS7_ILi96EEEEEENS_6half_tEfNS_4arch4Sm90ELb1ELb0ELb1ELb0ELb0ELb1ELb0ELb0ELi2ELi1ELi2ELi1ELb1EEENS1_21CollectiveEpilogueBwdISD_SE_SG_Li256ELb0ELb0ELi1EEENS1_25SingleTileBwdLPTSchedulerILb0ELi128ELb0EEEEEEEEEvNT_6ParamsE --------------------------
	.section	.nv.constant0._ZN7cutlass13device_kernelIN5flash11enable_sm90INS1_16FlashAttnBwdSm90INS1_25CollectiveMainloopBwdSm90ILi2ELi2ELi2EN4cute5tupleIJNS5_1CILi1EEES8_S8_EEENS6_IJNS7_ILi64EEENS7_ILi128EEENS7_ILi96EEEEEENS_6half_tEfNS_4arch4Sm90ELb1ELb0ELb1ELb0ELb0ELb1ELb0ELb0ELi2ELi1ELi2ELi1ELb1EEENS1_21CollectiveEpilogueBwdISD_SE_SG_Li256ELb0ELb0ELi1EEENS1_25SingleTileBwdLPTSchedulerILb0ELi128ELb0EEEEEEEEEvNT_6ParamsE,"a",@progbits
	.sectionflags	@""
	.align	4
.nv.constant0._ZN7cutlass13device_kernelIN5flash11enable_sm90INS1_16FlashAttnBwdSm90INS1_25CollectiveMainloopBwdSm90ILi2ELi2ELi2EN4cute5tupleIJNS5_1CILi1EEES8_S8_EEENS6_IJNS7_ILi64EEENS7_ILi128EEENS7_ILi96EEEEEENS_6half_tEfNS_4arch4Sm90ELb1ELb0ELb1ELb0ELb0ELb1ELb0ELb0ELi2ELi1ELi2ELi1ELb1EEENS1_21CollectiveEpilogueBwdISD_SE_SG_Li256ELb0ELb0ELi1EEENS1_25SingleTileBwdLPTSchedulerILb0ELi128ELb0EEEEEEEEEvNT_6ParamsE:
	.zero		2944


//--------------------- .nv.constant0._ZN7cutlass13device_kernelIN5flash11enable_sm90INS1_16FlashAttnBwdSm90INS1_25CollectiveMainloopBwdSm90ILi2ELi2ELi2EN4cute5tupleIJNS5_1CILi1EEES8_S8_EEENS6_IJNS7_ILi64EEENS7_ILi128EEENS7_ILi96EEEEEENS_6half_tEfNS_4arch4Sm90ELb1ELb0ELb1ELb0ELb1ELb1ELb0ELb0ELi2ELi1ELi2ELi1ELb1EEENS1_21CollectiveEpilogueBwdISD_SE_SG_Li256ELb0ELb0ELi1EEENS1_25SingleTileBwdLPTSchedulerILb0ELi128ELb1EEEEEEEEEvNT_6ParamsE --------------------------
	.section	.nv.constant0._ZN7cutlass13device_kernelIN5flash11enable_sm90INS1_16FlashAttnBwdSm90INS1_25CollectiveMainloopBwdSm90ILi2ELi2ELi2EN4cute5tupleIJNS5_1CILi1EEES8_S8_EEENS6_IJNS7_ILi64EEENS7_ILi128EEENS7_ILi96EEEEEENS_6half_tEfNS_4arch4Sm90ELb1ELb0ELb1ELb0ELb1ELb1ELb0ELb0ELi2ELi1ELi2ELi1ELb1EEENS1_21CollectiveEpilogueBwdISD_SE_SG_Li256ELb0ELb0ELi1EEENS1_25SingleTileBwdLPTSchedulerILb0ELi128ELb1EEEEEEEEEvNT_6ParamsE,"a",@progbits
	.sectionflags	@""
	.align	4
.nv.constant0._ZN7cutlass13device_kernelIN5flash11enable_sm90INS1_16FlashAttnBwdSm90INS1_25CollectiveMainloopBwdSm90ILi2ELi2ELi2EN4cute5tupleIJNS5_1CILi1EEES8_S8_EEENS6_IJNS7_ILi64EEENS7_ILi128EEENS7_ILi96EEEEEENS_6half_tEfNS_4arch4Sm90ELb1ELb0ELb1ELb0ELb1ELb1ELb0ELb0ELi2ELi1ELi2ELi1ELb1EEENS1_21CollectiveEpilogueBwdISD_SE_SG_Li256ELb0ELb0ELi1EEENS1_25SingleTileBwdLPTSchedulerILb0ELi128ELb1EEEEEEEEEvNT_6ParamsE:
	.zero		2944


//--------------------- .nv.constant0._ZN7cutlass13device_kernelIN5flash11enable_sm90INS1_16FlashAttnBwdSm90INS1_25CollectiveMainloopBwdSm90ILi2ELi2ELi2EN4cute5tupleIJNS5_1CILi1EEES8_S8_EEENS6_IJNS7_ILi64EEENS7_ILi128EEENS7_ILi96EEEEEENS_6half_tEfNS_4arch4Sm90ELb1ELb0ELb1ELb0ELb0ELb1ELb0ELb0ELi2ELi1ELi2ELi1ELb1EEENS1_24CollectiveEpilogueBwdGQAISD_fSG_Li256ELb0ELb0EEENS1_25SingleTileBwdLPTSchedulerILb0ELi128ELb0EEEEEEEEEvNT_6ParamsE --------------------------
	.section	.nv.constant0._ZN7cutlass13device_kernelIN5flash11enable_sm90INS1_16FlashAttnBwdSm90INS1_25CollectiveMainloopBwdSm90ILi2ELi2ELi2EN4cute5tupleIJNS5_1CILi1EEES8_S8_EEENS6_IJNS7_ILi64EEENS7_ILi128EEENS7_ILi96EEEEEENS_6half_tEfNS_4arch4Sm90ELb1ELb0ELb1ELb0ELb0ELb1ELb0ELb0ELi2ELi1ELi2ELi1ELb1EEENS1_24CollectiveEpilogueBwdGQAISD_fSG_Li256ELb0ELb0EEENS1_25SingleTileBwdLPTSchedulerILb0ELi128ELb0EEEEEEEEEvNT_6ParamsE,"a",@progbits
	.sectionflags	@""
	.align	4
.nv.constant0._ZN7cutlass13device_kernelIN5flash11enable_sm90INS1_16FlashAttnBwdSm90INS1_25CollectiveMainloopBwdSm90ILi2ELi2ELi2EN4cute5tupleIJNS5_1CILi1EEES8_S8_EEENS6_IJNS7_ILi64EEENS7_ILi128EEENS7_ILi96EEEEEENS_6half_tEfNS_4arch4Sm90ELb1ELb0ELb1ELb0ELb0ELb1ELb0ELb0ELi2ELi1ELi2ELi1ELb1EEENS1_24CollectiveEpilogueBwdGQAISD_fSG_Li256ELb0ELb0EEENS1_25SingleTileBwdLPTSchedulerILb0ELi128ELb0EEEEEEEEEvNT_6ParamsE:
	.zero		2432


//--------------------- .nv.constant0._ZN7cutlass13device_kernelIN5flash11enable_sm90INS1_16FlashAttnBwdSm90INS1_25CollectiveMainloopBwdSm90ILi2ELi2ELi2EN4cute5tupleIJNS5_1CILi1EEES8_S8_EEENS6_IJNS7_ILi64EEENS7_ILi128EEENS7_ILi96EEEEEENS_6half_tEfNS_4arch4Sm90ELb1ELb0ELb1ELb0ELb1ELb1ELb0ELb0ELi2ELi1ELi2ELi1ELb1EEENS1_24CollectiveEpilogueBwdGQAISD_fSG_Li256ELb0ELb1EEENS1_25SingleTileBwdLPTSchedulerILb0ELi128ELb1EEEEEEEEEvNT_6ParamsE --------------------------
	.section	.nv.constant0._ZN7cutlass13device_kernelIN5flash11enable_sm90INS1_16FlashAttnBwdSm90INS1_25CollectiveMainloopBwdSm90ILi2ELi2ELi2EN4cute5tupleIJNS5_1CILi1EEES8_S8_EEENS6_IJNS7_ILi64EEENS7_ILi128EEENS7_ILi96EEEEEENS_6half_tEfNS_4arch4Sm90ELb1ELb0ELb1ELb0ELb1ELb1ELb0ELb0ELi2ELi1ELi2ELi1ELb1EEENS1_24CollectiveEpilogueBwdGQAISD_fSG_Li256ELb0ELb1EEENS1_25SingleTileBwdLPTSchedulerILb0ELi128ELb1EEEEEEEEEvNT_6ParamsE,"a",@progbits
	.sectionflags	@""
	.align	4
.nv.constant0._ZN7cutlass13device_kernelIN5flash11enable_sm90INS1_16FlashAttnBwdSm90INS1_25CollectiveMainloopBwdSm90ILi2ELi2ELi2EN4cute5tupleIJNS5_1CILi1EEES8_S8_EEENS6_IJNS7_ILi64EEENS7_ILi128EEENS7_ILi96EEEEEENS_6half_tEfNS_4arch4Sm90ELb1ELb0ELb1ELb0ELb1ELb1ELb0ELb0ELi2ELi1ELi2ELi1ELb1EEENS1_24CollectiveEpilogueBwdGQAISD_fSG_Li256ELb0ELb1EEENS1_25SingleTileBwdLPTSchedulerILb0ELi128ELb1EEEEEEEEEvNT_6ParamsE:
	.zero		2432


//--------------------- .nv.constant0._ZN7cutlass13device_kernelIN5flash22FlashAttnBwdPreprocessIN4cute5tupleIJNS3_1CILi64EEENS5_ILi96EEEEEENS_6half_tEfNS_4arch4Sm90ELb1ELb0EEEEEvNT_6ParamsE --------------------------
	.section	.nv.constant0._ZN7cutlass13device_kernelIN5flash22FlashAttnBwdPreprocessIN4cute5tupleIJNS3_1CILi64EEENS5_ILi96EEEEEENS_6half_tEfNS_4arch4Sm90ELb1ELb0EEEEEvNT_6ParamsE,"a",@progbits
	.sectionflags	@""
	.align	4
.nv.constant0._ZN7cutlass13device_kernelIN5flash22FlashAttnBwdPreprocessIN4cute5tupleIJNS3_1CILi64EEENS5_ILi96EEEEEENS_6half_tEfNS_4arch4Sm90ELb1ELb0EEEEEvNT_6ParamsE:
	.zero		768


//--------------------- .nv.constant0._ZN7cutlass13device_kernelIN5flash11enable_sm90INS1_16FlashAttnBwdSm90INS1_25CollectiveMainloopBwdSm90ILi2ELi2ELi2EN4cute5tupleIJNS5_1CILi1EEES8_S8_EEENS6_IJNS7_ILi64EEENS7_ILi128EEENS7_ILi96EEEEEENS_6half_tEfNS_4arch4Sm90ELb1ELb0ELb1ELb1ELb0ELb1ELb0ELb0ELi2ELi1ELi2ELi1ELb1EEENS1_21CollectiveEpilogueBwdISD_SE_SG_Li256ELb1ELb0ELi1EEENS1_25SingleTileBwdLPTSchedulerILb1ELi128ELb0EEEEEEEEEvNT_6ParamsE --------------------------
	.section	.nv.constant0._ZN7cutlass13device_kernelIN5flash11enable_sm90INS1_16FlashAttnBwdSm90INS1_25CollectiveMainloopBwdSm90ILi2ELi2ELi2EN4cute5tupleIJNS5_1CILi1EEES8_S8_EEENS6_IJNS7_ILi64EEENS7_ILi128EEENS7_ILi96EEEEEENS_6half_tEfNS_4arch4Sm90ELb1ELb0ELb1ELb1ELb0ELb1ELb0ELb0ELi2ELi1ELi2ELi1ELb1EEENS1_21CollectiveEpilogueBwdISD_SE_SG_Li256ELb1ELb0ELi1EEENS1_25SingleTileBwdLPTSchedulerILb1ELi128ELb0EEEEEEEEEvNT_6ParamsE,"a",@progbits
	.sectionflags	@""
	.align	4
.nv.constant0._ZN7cutlass13device_kernelIN5flash11enable_sm90INS1_16FlashAttnBwdSm90INS1_25CollectiveMainloopBwdSm90ILi2ELi2ELi2EN4cute5tupleIJNS5_1CILi1EEES8_S8_EEENS6_IJNS7_ILi64EEENS7_ILi128EEENS7_ILi96EEEEEENS_6half_tEfNS_4arch4Sm90ELb1ELb0ELb1ELb1ELb0ELb1ELb0ELb0ELi2ELi1ELi2ELi1ELb1EEENS1_21CollectiveEpilogueBwdISD_SE_SG_Li256ELb1ELb0ELi1EEENS1_25SingleTileBwdLPTSchedulerILb1ELi128ELb0EEEEEEEEEvNT_6ParamsE:
	.zero		2304


//--------------------- .nv.constant0._ZN7cutlass13device_kernelIN5flash11enable_sm90INS1_16FlashAttnBwdSm90INS1_25CollectiveMainloopBwdSm90ILi2ELi2ELi2EN4cute5tupleIJNS5_1CILi1EEES8_S8_EEENS6_IJNS7_ILi64EEENS7_ILi128EEENS7_ILi96EEEEEENS_6half_tEfNS_4arch4Sm90ELb1ELb0ELb1ELb1ELb1ELb1ELb0ELb0ELi2ELi1ELi2ELi1ELb1EEENS1_21CollectiveEpilogueBwdISD_SE_SG_Li256ELb1ELb0ELi1EEENS1_25SingleTileBwdLPTSchedulerILb1ELi128ELb1EEEEEEEEEvNT_6ParamsE --------------------------
	.section	.nv.constant0._ZN7cutlass13device_kernelIN5flash11enable_sm90INS1_16FlashAttnBwdSm90INS1_25CollectiveMainloopBwdSm90ILi2ELi2ELi2EN4cute5tupleIJNS5_1CILi1EEES8_S8_EEENS6_IJNS7_ILi64EEENS7_ILi128EEENS7_ILi96EEEEEENS_6half_tEfNS_4arch4Sm90ELb1ELb0ELb1ELb1ELb1ELb1ELb0ELb0ELi2ELi1ELi2ELi1ELb1EEENS1_21CollectiveEpilogueBwdISD_SE_SG_Li256ELb1ELb0ELi1EEENS1_25SingleTileBwdLPTSchedulerILb1ELi128ELb1EEEEEEEEEvNT_6ParamsE,"a",@progbits
	.sectionflags	@""
	.align	4
.nv.constant0._ZN7cutlass13device_kernelIN5flash11enable_sm90INS1_16FlashAttnBwdSm90INS1_25CollectiveMainloopBwdSm90ILi2ELi2ELi2EN4cute5tupleIJNS5_1CILi1EEES8_S8_EEENS6_IJNS7_ILi64EEENS7_ILi128EEENS7_ILi96EEEEEENS_6half_tEfNS_4arch4Sm90ELb1ELb0ELb1ELb1ELb1ELb1ELb0ELb0ELi2ELi1ELi2ELi1ELb1EEENS1_21CollectiveEpilogueBwdISD_SE_SG_Li256ELb1ELb0ELi1EEENS1_25SingleTileBwdLPTSchedulerILb1ELi128ELb1EEEEEEEEEvNT_6ParamsE:
	.zero		2304


//--------------------- .nv.constant0._ZN7cutlass13device_kernelIN5flash11enable_sm90INS1_16FlashAttnBwdSm90INS1_25CollectiveMainloopBwdSm90ILi2ELi2ELi2EN4cute5tupleIJNS5_1CILi1EEES8_S8_EEENS6_IJNS7_ILi64EEENS7_ILi128EEENS7_ILi96EEEEEENS_6half_tEfNS_4arch4Sm90ELb1ELb0ELb1ELb1ELb0ELb1ELb0ELb0ELi2ELi1ELi2ELi1ELb1EEENS1_24CollectiveEpilogueBwdGQAISD_fSG_Li256ELb1ELb0EEENS1_25SingleTileBwdLPTSchedulerILb1ELi128ELb0EEEEEEEEEvNT_6ParamsE --------------------------
	.section	.nv.constant0._ZN7cutlass13device_kernelIN5flash11enable_sm90INS1_16FlashAttnBwdSm90INS1_25CollectiveMainloopBwdSm90ILi2ELi2ELi2EN4cute5tupleIJNS5_1CILi1EEES8_S8_EEENS6_IJNS7_ILi64EEENS7_ILi128EEENS7_ILi96EEEEEENS_6half_tEfNS_4arch4Sm90ELb1ELb0ELb1ELb1ELb0ELb1ELb0ELb0ELi2ELi1ELi2ELi1ELb1EEENS1_24CollectiveEpilogueBwdGQAISD_fSG_Li256ELb1ELb0EEENS1_25SingleTileBwdLPTSchedulerILb1ELi128ELb0EEEEEEEEEvNT_6ParamsE,"a",@progbits
	.sectionflags	@""
	.align	4
.nv.constant0._ZN7cutlass13device_kernelIN5flash11enable_sm90INS1_16FlashAttnBwdSm90INS1_25CollectiveMainloopBwdSm90ILi2ELi2ELi2EN4cute5tupleIJNS5_1CILi1EEES8_S8_EEENS6_IJNS7_ILi64EEENS7_ILi128EEENS7_ILi96EEEEEENS_6half_tEfNS_4arch4Sm90ELb1ELb0ELb1ELb1ELb0ELb1ELb0ELb0ELi2ELi1ELi2ELi1ELb1EEENS1_24CollectiveEpilogueBwdGQAISD_fSG_Li256ELb1ELb0EEENS1_25SingleTileBwdLPTSchedulerILb1ELi128ELb0EEEEEEEEEvNT_6ParamsE:
	.zero		2432


//--------------------- .nv.constant0._ZN7cutlass13device_kernelIN5flash32FlashAttnBwdPostprocessConvertdQIN4cute5tupleIJNS3_1CILi128EEENS5_ILi96EEEEEENS_6half_tEfNS_4arch4Sm90ELi256ENS3_8TiledMMAINS3_8MMA_AtomIJNS3_4SM904GMMA25MMA_64x96x16_F32F16F16_RSILNSF_5MajorE0ELSH_1ELNSF_7ScaleInE1ELSI_1EEEEEENS3_6LayoutINS4_IJNS5_ILi2EEENS5_ILi1EEESN_EEENS4_IJSN_NS5_ILi0EEESP_EEEEENS4_IJNS3_10UnderscoreESS_SS_EEEEELb0EEEEEvNT_6ParamsE --------------------------
	.section	.nv.constant0._ZN7cutlass13device_kernelIN5flash32FlashAttnBwdPostprocessConvertdQIN4cute5tupleIJNS3_1CILi128EEENS5_ILi96EEEEEENS_6half_tEfNS_4arch4Sm90ELi256ENS3_8TiledMMAINS3_8MMA_AtomIJNS3_4SM904GMMA25MMA_64x96x16_F32F16F16_RSILNSF_5MajorE0ELSH_1ELNSF_7ScaleInE1ELSI_1EEEEEENS3_6LayoutINS4_IJNS5_ILi2EEENS5_ILi1EEESN_EEENS4_IJSN_NS5_ILi0EEESP_EEEEENS4_IJNS3_10UnderscoreESS_SS_EEEEELb0EEEEEvNT_6ParamsE,"a",@progbits
	.sectionflags	@""
	.align	4
.nv.constant0._ZN7cutlass13device_kernelIN5flash32FlashAttnBwdPostprocessConvertdQIN4cute5tupleIJNS3_1CILi128EEENS5_ILi96EEEEEENS_6half_tEfNS_4arch4Sm90ELi256ENS3_8TiledMMAINS3_8MMA_AtomIJNS3_4SM904GMMA25MMA_64x96x16_F32F16F16_RSILNSF_5MajorE0ELSH_1ELNSF_7ScaleInE1ELSI_1EEEEEENS3_6LayoutINS4_IJNS5_ILi2EEENS5_ILi1EEESN_EEENS4_IJSN_NS5_ILi0EEESP_EEEEENS4_IJNS3_10UnderscoreESS_SS_EEEEELb0EEEEEvNT_6ParamsE:
	.zero		640


//--------------------- .nv.constant0._ZN7cutlass13device_kernelIN5flash32FlashAttnBwdPostprocessConvertdQIN4cute5tupleIJNS3_1CILi64EEENS5_ILi96EEEEEENS_6half_tEfNS_4arch4Sm90ELi256ENS3_8TiledMMAINS3_8MMA_AtomIJNS3_4SM904GMMA25MMA_64x16x16_F32F16F16_SSILNSF_5MajorE0ELSH_1ELNSF_7ScaleInE1ELSI_1EEEEEENS3_6LayoutINS4_IJNS5_ILi1EEENS5_ILi2EEESM_EEENS4_IJNS5_ILi0EEESM_SP_EEEEENS4_IJNS3_10UnderscoreESS_SS_EEEEELb0EEEEEvNT_6ParamsE --------------------------
	.section	.nv.constant0._ZN7cutlass13device_kernelIN5flash32FlashAttnBwdPostprocessConvertdQIN4cute5tupleIJNS3_1CILi64EEENS5_ILi96EEEEEENS_6half_tEfNS_4arch4Sm90ELi256ENS3_8TiledMMAINS3_8MMA_AtomIJNS3_4SM904GMMA25MMA_64x16x16_F32F16F16_SSILNSF_5MajorE0ELSH_1ELNSF_7ScaleInE1ELSI_1EEEEEENS3_6LayoutINS4_IJNS5_ILi1EEENS5_ILi2EEESM_EEENS4_IJNS5_ILi0EEESM_SP_EEEEENS4_IJNS3_10UnderscoreESS_SS_EEEEELb0EEEEEvNT_6ParamsE,"a",@progbits
	.sectionflags	@""
	.align	4
.nv.constant0._ZN7cutlass13device_kernelIN5flash32FlashAttnBwdPostprocessConvertdQIN4cute5tupleIJNS3_1CILi64EEENS5_ILi96EEEEEENS_6half_tEfNS_4arch4Sm90ELi256ENS3_8TiledMMAINS3_8MMA_AtomIJNS3_4SM904GMMA25MMA_64x16x16_F32F16F16_SSILNSF_5MajorE0ELSH_1ELNSF_7ScaleInE1ELSI_1EEEEEENS3_6LayoutINS4_IJNS5_ILi1EEENS5_ILi2EEESM_EEENS4_IJNS5_ILi0EEESM_SP_EEEEENS4_IJNS3_10UnderscoreESS_SS_EEEEELb0EEEEEvNT_6ParamsE:
	.zero		640


//--------------------- .nv.constant0._ZN7cutlass13device_kernelIN5flash11enable_sm90INS1_16FlashAttnBwdSm90INS1_25CollectiveMainloopBwdSm90ILi2ELi2ELi2EN4cute5tupleIJNS5_1CILi1EEES8_S8_EEENS6_IJNS7_ILi64EEENS7_ILi128EEENS7_ILi96EEEEEENS_6half_tEfNS_4arch4Sm90ELb1ELb0ELb1ELb1ELb1ELb1ELb0ELb0ELi2ELi1ELi2ELi1ELb1EEENS1_24CollectiveEpilogueBwdGQAISD_fSG_Li256ELb1ELb1EEENS1_25SingleTileBwdLPTSchedulerILb1ELi128ELb1EEEEEEEEEvNT_6ParamsE --------------------------
	.section	.nv.constant0._ZN7cutlass13device_kernelIN5flash11enable_sm90INS1_16FlashAttnBwdSm90INS1_25CollectiveMainloopBwdSm90ILi2ELi2ELi2EN4cute5tupleIJNS5_1CILi1EEES8_S8_EEENS6_IJNS7_ILi64EEENS7_ILi128EEENS7_ILi96EEEEEENS_6half_tEfNS_4arch4Sm90ELb1ELb0ELb1ELb1ELb1ELb1ELb0ELb0ELi2ELi1ELi2ELi1ELb1EEENS1_24CollectiveEpilogueBwdGQAISD_fSG_Li256ELb1ELb1EEENS1_25SingleTileBwdLPTSchedulerILb1ELi128ELb1EEEEEEEEEvNT_6ParamsE,"a",@progbits
	.sectionflags	@""
	.align	4
.nv.constant0._ZN7cutlass13device_kernelIN5flash11enable_sm90INS1_16FlashAttnBwdSm90INS1_25CollectiveMainloopBwdSm90ILi2ELi2ELi2EN4cute5tupleIJNS5_1CILi1EEES8_S8_EEENS6_IJNS7_ILi64EEENS7_ILi128EEENS7_ILi96EEEEEENS_6half_tEfNS_4arch4Sm90ELb1ELb0ELb1ELb1ELb1ELb1ELb0ELb0ELi2ELi1ELi2ELi1ELb1EEENS1_24CollectiveEpilogueBwdGQAISD_fSG_Li256ELb1ELb1EEENS1_25SingleTileBwdLPTSchedulerILb1ELi128ELb1EEEEEEEEEvNT_6ParamsE:
	.zero		2432


//--------------------- .nv.constant0._ZN7cutlass13device_kernelIN5flash22FlashAttnBwdPreprocessIN4cute5tupleIJNS3_1CILi64EEENS5_ILi96EEEEEENS_6half_tEfNS_4arch4Sm90ELb1ELb1EEEEEvNT_6ParamsE --------------------------
	.section	.nv.constant0._ZN7cutlass13device_kernelIN5flash22FlashAttnBwdPreprocessIN4cute5tupleIJNS3_1CILi64EEENS5_ILi96EEEEEENS_6half_tEfNS_4arch4Sm90ELb1ELb1EEEEEvNT_6ParamsE,"a",@progbits
	.sectionflags	@""
	.align	4
.nv.constant0._ZN7cutlass13device_kernelIN5flash22FlashAttnBwdPreprocessIN4cute5tupleIJNS3_1CILi64EEENS5_ILi96EEEEEENS_6half_tEfNS_4arch4Sm90ELb1ELb1EEEEEvNT_6ParamsE:
	.zero		768


//--------------------- SYMBOLS --------------------------

	.type		.nv.reservedSmem.offset0,@object
	.size		.nv.reservedSmem.offset0,0x4
	.type		__assertfail,@function
